//
// Generated by NVIDIA NVVM Compiler
//
// Compiler Build ID: CL-36424714
// Cuda compilation tools, release 13.0, V13.0.88
// Based on NVVM 20.0.0
//

.version 9.0
.target sm_100
.address_size 64

	// .globl	_Z9transposePdS_jj
.func  (.param .b64 func_retval0) __internal_accurate_pow
(
	.param .b64 __internal_accurate_pow_param_0
)
;
.global .align 4 .b8 precalc_xorwow_matrix[102400];
.global .align 4 .b8 precalc_xorwow_offset_matrix[102400];
.global .align 4 .b8 mrg32k3aM1[2304];
.global .align 4 .b8 mrg32k3aM2[2304];
.global .align 4 .b8 mrg32k3aM1SubSeq[2016];
.global .align 4 .b8 mrg32k3aM2SubSeq[2016];
.global .align 4 .b8 mrg32k3aM1Seq[2304];
.global .align 4 .b8 mrg32k3aM2Seq[2304];
.const .align 8 .b8 __cr_lgamma_table[72];
// _ZZ8NBodyMulPdS_S_S_jjjE7NShared has been demoted

.visible .entry _Z9transposePdS_jj(
	.param .u64 .ptr .align 1 _Z9transposePdS_jj_param_0,
	.param .u64 .ptr .align 1 _Z9transposePdS_jj_param_1,
	.param .u32 _Z9transposePdS_jj_param_2,
	.param .u32 _Z9transposePdS_jj_param_3
)
{
	.reg .pred 	%p<2>;
	.reg .b32 	%r<10>;
	.reg .b64 	%rd<9>;
	.reg .b64 	%fd<2>;

	ld.param.u64 	%rd1, [_Z9transposePdS_jj_param_0];
	ld.param.u64 	%rd2, [_Z9transposePdS_jj_param_1];
	ld.param.u32 	%r2, [_Z9transposePdS_jj_param_2];
	ld.param.u32 	%r3, [_Z9transposePdS_jj_param_3];
	mov.u32 	%r4, %tid.x;
	mov.u32 	%r5, %ctaid.y;
	shl.b32 	%r6, %r5, 10;
	or.b32  	%r1, %r6, %r4;
	setp.ge.u32 	%p1, %r1, %r2;
	@%p1 bra 	$L__BB0_2;
	cvta.to.global.u64 	%rd3, %rd1;
	cvta.to.global.u64 	%rd4, %rd2;
	mov.u32 	%r7, %ctaid.x;
	mad.lo.s32 	%r8, %r2, %r7, %r1;
	mul.wide.u32 	%rd5, %r8, 8;
	add.s64 	%rd6, %rd3, %rd5;
	ld.global.f64 	%fd1, [%rd6];
	mad.lo.s32 	%r9, %r3, %r1, %r7;
	mul.wide.u32 	%rd7, %r9, 8;
	add.s64 	%rd8, %rd4, %rd7;
	st.global.f64 	[%rd8], %fd1;
$L__BB0_2:
	ret;

}
	// .globl	_Z9findDistsPdS_S_jjd
.visible .entry _Z9findDistsPdS_S_jjd(
	.param .u64 .ptr .align 1 _Z9findDistsPdS_S_jjd_param_0,
	.param .u64 .ptr .align 1 _Z9findDistsPdS_S_jjd_param_1,
	.param .u64 .ptr .align 1 _Z9findDistsPdS_S_jjd_param_2,
	.param .u32 _Z9findDistsPdS_S_jjd_param_3,
	.param .u32 _Z9findDistsPdS_S_jjd_param_4,
	.param .f64 _Z9findDistsPdS_S_jjd_param_5
)
{
	.reg .pred 	%p<11>;
	.reg .b32 	%r<87>;
	.reg .b64 	%rd<69>;
	.reg .b64 	%fd<84>;

	ld.param.u64 	%rd3, [_Z9findDistsPdS_S_jjd_param_0];
	ld.param.u64 	%rd4, [_Z9findDistsPdS_S_jjd_param_1];
	ld.param.u64 	%rd5, [_Z9findDistsPdS_S_jjd_param_2];
	ld.param.u32 	%r44, [_Z9findDistsPdS_S_jjd_param_3];
	ld.param.u32 	%r45, [_Z9findDistsPdS_S_jjd_param_4];
	cvta.to.global.u64 	%rd1, %rd5;
	cvta.to.global.u64 	%rd2, %rd4;
	mov.u32 	%r1, %tid.x;
	mov.u32 	%r46, %ctaid.y;
	shl.b32 	%r2, %r46, 10;
	or.b32  	%r3, %r2, %r1;
	mov.u32 	%r4, %ctaid.x;
	setp.ge.u32 	%p1, %r3, %r44;
	@%p1 bra 	$L__BB1_14;
	setp.eq.s32 	%p2, %r45, 0;
	mov.f64 	%fd83, 0d0000000000000000;
	@%p2 bra 	$L__BB1_13;
	mul.lo.s32 	%r5, %r45, %r4;
	and.b32  	%r6, %r45, 7;
	setp.lt.u32 	%p3, %r45, 8;
	mov.f64 	%fd83, 0d0000000000000000;
	mov.b32 	%r85, 0;
	@%p3 bra 	$L__BB1_5;
	and.b32  	%r85, %r45, -8;
	neg.s32 	%r83, %r85;
	add.s32 	%r48, %r1, %r44;
	add.s32 	%r82, %r48, %r2;
	shl.b32 	%r10, %r44, 3;
	shl.b32 	%r49, %r44, 1;
	add.s32 	%r81, %r3, %r49;
	mad.lo.s32 	%r80, %r44, 3, %r3;
	shl.b32 	%r50, %r44, 2;
	add.s32 	%r79, %r3, %r50;
	mad.lo.s32 	%r78, %r44, 5, %r3;
	mad.lo.s32 	%r77, %r44, 6, %r3;
	mad.lo.s32 	%r76, %r44, 7, %r3;
	add.s32 	%r74, %r5, 3;
	mov.f64 	%fd83, 0d0000000000000000;
	mov.u32 	%r75, %r3;
$L__BB1_4:
	.pragma "nounroll";
	add.s32 	%r51, %r74, -3;
	mul.wide.u32 	%rd6, %r51, 8;
	add.s64 	%rd7, %rd2, %rd6;
	ld.global.f64 	%fd17, [%rd7];
	mul.wide.u32 	%rd8, %r75, 8;
	add.s64 	%rd9, %rd1, %rd8;
	ld.global.f64 	%fd18, [%rd9];
	sub.f64 	%fd19, %fd17, %fd18;
	fma.rn.f64 	%fd20, %fd19, %fd19, %fd83;
	add.s32 	%r52, %r74, -2;
	mul.wide.u32 	%rd10, %r52, 8;
	add.s64 	%rd11, %rd2, %rd10;
	ld.global.f64 	%fd21, [%rd11];
	mul.wide.u32 	%rd12, %r82, 8;
	add.s64 	%rd13, %rd1, %rd12;
	ld.global.f64 	%fd22, [%rd13];
	sub.f64 	%fd23, %fd21, %fd22;
	fma.rn.f64 	%fd24, %fd23, %fd23, %fd20;
	add.s32 	%r53, %r74, -1;
	mul.wide.u32 	%rd14, %r53, 8;
	add.s64 	%rd15, %rd2, %rd14;
	ld.global.f64 	%fd25, [%rd15];
	mul.wide.u32 	%rd16, %r81, 8;
	add.s64 	%rd17, %rd1, %rd16;
	ld.global.f64 	%fd26, [%rd17];
	sub.f64 	%fd27, %fd25, %fd26;
	fma.rn.f64 	%fd28, %fd27, %fd27, %fd24;
	add.s32 	%r54, %r74, 4;
	mul.wide.u32 	%rd18, %r74, 8;
	add.s64 	%rd19, %rd2, %rd18;
	ld.global.f64 	%fd29, [%rd19];
	mul.wide.u32 	%rd20, %r80, 8;
	add.s64 	%rd21, %rd1, %rd20;
	ld.global.f64 	%fd30, [%rd21];
	sub.f64 	%fd31, %fd29, %fd30;
	fma.rn.f64 	%fd32, %fd31, %fd31, %fd28;
	add.s32 	%r55, %r74, 1;
	mul.wide.u32 	%rd22, %r55, 8;
	add.s64 	%rd23, %rd2, %rd22;
	ld.global.f64 	%fd33, [%rd23];
	mul.wide.u32 	%rd24, %r79, 8;
	add.s64 	%rd25, %rd1, %rd24;
	ld.global.f64 	%fd34, [%rd25];
	sub.f64 	%fd35, %fd33, %fd34;
	fma.rn.f64 	%fd36, %fd35, %fd35, %fd32;
	add.s32 	%r56, %r74, 2;
	mul.wide.u32 	%rd26, %r56, 8;
	add.s64 	%rd27, %rd2, %rd26;
	ld.global.f64 	%fd37, [%rd27];
	mul.wide.u32 	%rd28, %r78, 8;
	add.s64 	%rd29, %rd1, %rd28;
	ld.global.f64 	%fd38, [%rd29];
	sub.f64 	%fd39, %fd37, %fd38;
	fma.rn.f64 	%fd40, %fd39, %fd39, %fd36;
	add.s32 	%r57, %r74, 3;
	mul.wide.u32 	%rd30, %r57, 8;
	add.s64 	%rd31, %rd2, %rd30;
	ld.global.f64 	%fd41, [%rd31];
	mul.wide.u32 	%rd32, %r77, 8;
	add.s64 	%rd33, %rd1, %rd32;
	ld.global.f64 	%fd42, [%rd33];
	sub.f64 	%fd43, %fd41, %fd42;
	fma.rn.f64 	%fd44, %fd43, %fd43, %fd40;
	mul.wide.u32 	%rd34, %r54, 8;
	add.s64 	%rd35, %rd2, %rd34;
	ld.global.f64 	%fd45, [%rd35];
	mul.wide.u32 	%rd36, %r76, 8;
	add.s64 	%rd37, %rd1, %rd36;
	ld.global.f64 	%fd46, [%rd37];
	sub.f64 	%fd47, %fd45, %fd46;
	fma.rn.f64 	%fd83, %fd47, %fd47, %fd44;
	add.s32 	%r83, %r83, 8;
	add.s32 	%r82, %r82, %r10;
	add.s32 	%r81, %r81, %r10;
	add.s32 	%r80, %r80, %r10;
	add.s32 	%r79, %r79, %r10;
	add.s32 	%r78, %r78, %r10;
	add.s32 	%r77, %r77, %r10;
	add.s32 	%r76, %r76, %r10;
	add.s32 	%r75, %r75, %r10;
	add.s32 	%r74, %r74, 8;
	setp.ne.s32 	%p4, %r83, 0;
	@%p4 bra 	$L__BB1_4;
$L__BB1_5:
	setp.eq.s32 	%p5, %r6, 0;
	@%p5 bra 	$L__BB1_13;
	and.b32  	%r39, %r45, 3;
	setp.lt.u32 	%p6, %r6, 4;
	@%p6 bra 	$L__BB1_8;
	add.s32 	%r58, %r85, %r5;
	mul.wide.u32 	%rd38, %r58, 8;
	add.s64 	%rd39, %rd2, %rd38;
	ld.global.f64 	%fd49, [%rd39];
	mad.lo.s32 	%r59, %r85, %r44, %r3;
	mul.wide.u32 	%rd40, %r59, 8;
	add.s64 	%rd41, %rd1, %rd40;
	ld.global.f64 	%fd50, [%rd41];
	sub.f64 	%fd51, %fd49, %fd50;
	fma.rn.f64 	%fd52, %fd51, %fd51, %fd83;
	add.s32 	%r60, %r58, 1;
	mul.wide.u32 	%rd42, %r60, 8;
	add.s64 	%rd43, %rd2, %rd42;
	ld.global.f64 	%fd53, [%rd43];
	add.s32 	%r61, %r59, %r44;
	mul.wide.u32 	%rd44, %r61, 8;
	add.s64 	%rd45, %rd1, %rd44;
	ld.global.f64 	%fd54, [%rd45];
	sub.f64 	%fd55, %fd53, %fd54;
	fma.rn.f64 	%fd56, %fd55, %fd55, %fd52;
	add.s32 	%r62, %r58, 2;
	mul.wide.u32 	%rd46, %r62, 8;
	add.s64 	%rd47, %rd2, %rd46;
	ld.global.f64 	%fd57, [%rd47];
	add.s32 	%r63, %r61, %r44;
	mul.wide.u32 	%rd48, %r63, 8;
	add.s64 	%rd49, %rd1, %rd48;
	ld.global.f64 	%fd58, [%rd49];
	sub.f64 	%fd59, %fd57, %fd58;
	fma.rn.f64 	%fd60, %fd59, %fd59, %fd56;
	add.s32 	%r64, %r58, 3;
	mul.wide.u32 	%rd50, %r64, 8;
	add.s64 	%rd51, %rd2, %rd50;
	ld.global.f64 	%fd61, [%rd51];
	add.s32 	%r65, %r63, %r44;
	mul.wide.u32 	%rd52, %r65, 8;
	add.s64 	%rd53, %rd1, %rd52;
	ld.global.f64 	%fd62, [%rd53];
	sub.f64 	%fd63, %fd61, %fd62;
	fma.rn.f64 	%fd83, %fd63, %fd63, %fd60;
	add.s32 	%r85, %r85, 4;
$L__BB1_8:
	setp.eq.s32 	%p7, %r39, 0;
	@%p7 bra 	$L__BB1_13;
	setp.eq.s32 	%p8, %r39, 1;
	@%p8 bra 	$L__BB1_11;
	add.s32 	%r66, %r85, %r5;
	mul.wide.u32 	%rd54, %r66, 8;
	add.s64 	%rd55, %rd2, %rd54;
	ld.global.f64 	%fd65, [%rd55];
	mad.lo.s32 	%r67, %r85, %r44, %r3;
	mul.wide.u32 	%rd56, %r67, 8;
	add.s64 	%rd57, %rd1, %rd56;
	ld.global.f64 	%fd66, [%rd57];
	sub.f64 	%fd67, %fd65, %fd66;
	fma.rn.f64 	%fd68, %fd67, %fd67, %fd83;
	add.s32 	%r68, %r66, 1;
	mul.wide.u32 	%rd58, %r68, 8;
	add.s64 	%rd59, %rd2, %rd58;
	ld.global.f64 	%fd69, [%rd59];
	add.s32 	%r69, %r67, %r44;
	mul.wide.u32 	%rd60, %r69, 8;
	add.s64 	%rd61, %rd1, %rd60;
	ld.global.f64 	%fd70, [%rd61];
	sub.f64 	%fd71, %fd69, %fd70;
	fma.rn.f64 	%fd83, %fd71, %fd71, %fd68;
	add.s32 	%r85, %r85, 2;
$L__BB1_11:
	and.b32  	%r70, %r45, 1;
	setp.eq.b32 	%p9, %r70, 1;
	not.pred 	%p10, %p9;
	@%p10 bra 	$L__BB1_13;
	add.s32 	%r71, %r85, %r5;
	mul.wide.u32 	%rd62, %r71, 8;
	add.s64 	%rd63, %rd2, %rd62;
	ld.global.f64 	%fd72, [%rd63];
	mad.lo.s32 	%r72, %r85, %r44, %r3;
	mul.wide.u32 	%rd64, %r72, 8;
	add.s64 	%rd65, %rd1, %rd64;
	ld.global.f64 	%fd73, [%rd65];
	sub.f64 	%fd74, %fd72, %fd73;
	fma.rn.f64 	%fd83, %fd74, %fd74, %fd83;
$L__BB1_13:
	sqrt.rn.f64 	%fd75, %fd83;
	mad.lo.s32 	%r73, %r44, %r4, %r3;
	cvta.to.global.u64 	%rd66, %rd3;
	mul.wide.u32 	%rd67, %r73, 8;
	add.s64 	%rd68, %rd66, %rd67;
	st.global.f64 	[%rd68], %fd75;
$L__BB1_14:
	ret;

}
	// .globl	_Z11NBodyForcesPdS_S_S_jjd
.visible .entry _Z11NBodyForcesPdS_S_S_jjd(
	.param .u64 .ptr .align 1 _Z11NBodyForcesPdS_S_S_jjd_param_0,
	.param .u64 .ptr .align 1 _Z11NBodyForcesPdS_S_S_jjd_param_1,
	.param .u64 .ptr .align 1 _Z11NBodyForcesPdS_S_S_jjd_param_2,
	.param .u64 .ptr .align 1 _Z11NBodyForcesPdS_S_S_jjd_param_3,
	.param .u32 _Z11NBodyForcesPdS_S_S_jjd_param_4,
	.param .u32 _Z11NBodyForcesPdS_S_S_jjd_param_5,
	.param .f64 _Z11NBodyForcesPdS_S_S_jjd_param_6
)
{
	.reg .pred 	%p<14>;
	.reg .b32 	%r<101>;
	.reg .b64 	%rd<64>;
	.reg .b64 	%fd<114>;

	ld.param.u64 	%rd11, [_Z11NBodyForcesPdS_S_S_jjd_param_0];
	ld.param.u64 	%rd12, [_Z11NBodyForcesPdS_S_S_jjd_param_1];
	ld.param.u64 	%rd10, [_Z11NBodyForcesPdS_S_S_jjd_param_2];
	ld.param.u64 	%rd13, [_Z11NBodyForcesPdS_S_S_jjd_param_3];
	ld.param.u32 	%r55, [_Z11NBodyForcesPdS_S_S_jjd_param_4];
	ld.param.u32 	%r56, [_Z11NBodyForcesPdS_S_S_jjd_param_5];
	ld.param.f64 	%fd13, [_Z11NBodyForcesPdS_S_S_jjd_param_6];
	cvta.to.global.u64 	%rd1, %rd10;
	cvta.to.global.u64 	%rd2, %rd12;
	cvta.to.global.u64 	%rd3, %rd11;
	cvta.to.global.u64 	%rd4, %rd13;
	mov.u32 	%r57, %tid.x;
	mov.u32 	%r58, %ctaid.y;
	shl.b32 	%r59, %r58, 10;
	or.b32  	%r1, %r59, %r57;
	mov.u32 	%r2, %ctaid.x;
	setp.ge.u32 	%p1, %r1, %r55;
	@%p1 bra 	$L__BB2_19;
	min.u32 	%r3, %r2, %r56;
	setp.eq.s32 	%p2, %r3, 0;
	mov.b32 	%r92, 0;
	@%p2 bra 	$L__BB2_8;
	mul.lo.s32 	%r4, %r56, %r2;
	mad.lo.s32 	%r63, %r55, %r2, %r1;
	mul.wide.u32 	%rd14, %r63, 8;
	add.s64 	%rd5, %rd3, %rd14;
	mul.lo.s32 	%r5, %r56, %r1;
	add.s64 	%rd6, %rd1, %rd14;
	and.b32  	%r6, %r3, 3;
	setp.lt.u32 	%p3, %r3, 4;
	mov.b32 	%r92, 0;
	@%p3 bra 	$L__BB2_5;
	and.b32  	%r92, %r3, 2147483644;
	ld.global.f64 	%fd110, [%rd6];
	neg.s32 	%r86, %r92;
	add.s32 	%r85, %r5, 3;
	add.s32 	%r84, %r4, 3;
$L__BB2_4:
	add.s32 	%r64, %r84, -2;
	add.s32 	%r65, %r84, -3;
	mul.wide.u32 	%rd15, %r65, 8;
	add.s64 	%rd16, %rd4, %rd15;
	ld.global.f64 	%fd14, [%rd16];
	rcp.rn.f64 	%fd15, %fd14;
	mul.f64 	%fd16, %fd14, %fd14;
	div.rn.f64 	%fd17, %fd13, %fd16;
	mul.f64 	%fd18, %fd15, %fd17;
	ld.global.f64 	%fd19, [%rd5];
	add.s32 	%r66, %r85, -2;
	add.s32 	%r67, %r85, -3;
	mul.wide.u32 	%rd17, %r67, 8;
	add.s64 	%rd18, %rd2, %rd17;
	ld.global.f64 	%fd20, [%rd18];
	sub.f64 	%fd21, %fd19, %fd20;
	fma.rn.f64 	%fd22, %fd21, %fd18, %fd110;
	st.global.f64 	[%rd6], %fd22;
	mul.wide.u32 	%rd19, %r64, 8;
	add.s64 	%rd20, %rd4, %rd19;
	ld.global.f64 	%fd23, [%rd20];
	rcp.rn.f64 	%fd24, %fd23;
	mul.f64 	%fd25, %fd23, %fd23;
	div.rn.f64 	%fd26, %fd13, %fd25;
	mul.f64 	%fd27, %fd24, %fd26;
	ld.global.f64 	%fd28, [%rd5];
	mul.wide.u32 	%rd21, %r66, 8;
	add.s64 	%rd22, %rd2, %rd21;
	ld.global.f64 	%fd29, [%rd22];
	sub.f64 	%fd30, %fd28, %fd29;
	fma.rn.f64 	%fd31, %fd30, %fd27, %fd22;
	st.global.f64 	[%rd6], %fd31;
	add.s32 	%r68, %r84, -1;
	mul.wide.u32 	%rd23, %r68, 8;
	add.s64 	%rd24, %rd4, %rd23;
	ld.global.f64 	%fd32, [%rd24];
	rcp.rn.f64 	%fd33, %fd32;
	mul.f64 	%fd34, %fd32, %fd32;
	div.rn.f64 	%fd35, %fd13, %fd34;
	mul.f64 	%fd36, %fd33, %fd35;
	ld.global.f64 	%fd37, [%rd5];
	add.s32 	%r69, %r85, -1;
	mul.wide.u32 	%rd25, %r69, 8;
	add.s64 	%rd26, %rd2, %rd25;
	ld.global.f64 	%fd38, [%rd26];
	sub.f64 	%fd39, %fd37, %fd38;
	fma.rn.f64 	%fd40, %fd39, %fd36, %fd31;
	st.global.f64 	[%rd6], %fd40;
	mul.wide.u32 	%rd27, %r84, 8;
	add.s64 	%rd28, %rd4, %rd27;
	ld.global.f64 	%fd41, [%rd28];
	rcp.rn.f64 	%fd42, %fd41;
	mul.f64 	%fd43, %fd41, %fd41;
	div.rn.f64 	%fd44, %fd13, %fd43;
	mul.f64 	%fd45, %fd42, %fd44;
	ld.global.f64 	%fd46, [%rd5];
	mul.wide.u32 	%rd29, %r85, 8;
	add.s64 	%rd30, %rd2, %rd29;
	ld.global.f64 	%fd47, [%rd30];
	sub.f64 	%fd48, %fd46, %fd47;
	fma.rn.f64 	%fd110, %fd48, %fd45, %fd40;
	st.global.f64 	[%rd6], %fd110;
	add.s32 	%r86, %r86, 4;
	add.s32 	%r85, %r85, 4;
	add.s32 	%r84, %r84, 4;
	setp.ne.s32 	%p4, %r86, 0;
	@%p4 bra 	$L__BB2_4;
$L__BB2_5:
	setp.eq.s32 	%p5, %r6, 0;
	@%p5 bra 	$L__BB2_8;
	ld.global.f64 	%fd111, [%rd6];
	mad.lo.s32 	%r91, %r56, %r1, %r92;
	mad.lo.s32 	%r90, %r56, %r2, %r92;
	neg.s32 	%r89, %r6;
	add.s32 	%r92, %r92, %r6;
$L__BB2_7:
	.pragma "nounroll";
	mul.wide.u32 	%rd31, %r90, 8;
	add.s64 	%rd32, %rd4, %rd31;
	ld.global.f64 	%fd49, [%rd32];
	rcp.rn.f64 	%fd50, %fd49;
	mul.f64 	%fd51, %fd49, %fd49;
	div.rn.f64 	%fd52, %fd13, %fd51;
	mul.f64 	%fd53, %fd50, %fd52;
	ld.global.f64 	%fd54, [%rd5];
	mul.wide.u32 	%rd33, %r91, 8;
	add.s64 	%rd34, %rd2, %rd33;
	ld.global.f64 	%fd55, [%rd34];
	sub.f64 	%fd56, %fd54, %fd55;
	fma.rn.f64 	%fd111, %fd56, %fd53, %fd111;
	st.global.f64 	[%rd6], %fd111;
	add.s32 	%r91, %r91, 1;
	add.s32 	%r90, %r90, 1;
	add.s32 	%r89, %r89, 1;
	setp.ne.s32 	%p6, %r89, 0;
	@%p6 bra 	$L__BB2_7;
$L__BB2_8:
	ld.param.u64 	%rd63, [_Z11NBodyForcesPdS_S_S_jjd_param_2];
	cvta.to.global.u64 	%rd7, %rd63;
	setp.ge.u32 	%p7, %r92, %r56;
	@%p7 bra 	$L__BB2_12;
	setp.eq.s32 	%p8, %r2, %r92;
	@%p8 bra 	$L__BB2_11;
	mad.lo.s32 	%r70, %r56, %r2, %r92;
	mul.wide.u32 	%rd35, %r70, 8;
	add.s64 	%rd36, %rd4, %rd35;
	ld.global.f64 	%fd57, [%rd36];
	rcp.rn.f64 	%fd58, %fd57;
	mul.f64 	%fd59, %fd57, %fd57;
	div.rn.f64 	%fd60, %fd13, %fd59;
	mul.f64 	%fd61, %fd58, %fd60;
	mad.lo.s32 	%r71, %r55, %r2, %r1;
	mul.wide.u32 	%rd37, %r71, 8;
	add.s64 	%rd38, %rd3, %rd37;
	ld.global.f64 	%fd62, [%rd38];
	mad.lo.s32 	%r72, %r56, %r1, %r92;
	mul.wide.u32 	%rd39, %r72, 8;
	add.s64 	%rd40, %rd2, %rd39;
	ld.global.f64 	%fd63, [%rd40];
	sub.f64 	%fd64, %fd62, %fd63;
	add.s64 	%rd41, %rd7, %rd37;
	ld.global.f64 	%fd65, [%rd41];
	fma.rn.f64 	%fd66, %fd64, %fd61, %fd65;
	st.global.f64 	[%rd41], %fd66;
$L__BB2_11:
	add.s32 	%r92, %r92, 1;
$L__BB2_12:
	setp.ge.u32 	%p9, %r92, %r56;
	@%p9 bra 	$L__BB2_19;
	mul.lo.s32 	%r32, %r56, %r2;
	mad.lo.s32 	%r73, %r55, %r2, %r1;
	mul.wide.u32 	%rd42, %r73, 8;
	add.s64 	%rd8, %rd3, %rd42;
	mul.lo.s32 	%r33, %r56, %r1;
	add.s64 	%rd9, %rd7, %rd42;
	sub.s32 	%r74, %r56, %r92;
	and.b32  	%r34, %r74, 3;
	setp.eq.s32 	%p10, %r34, 0;
	mov.u32 	%r97, %r92;
	@%p10 bra 	$L__BB2_16;
	ld.global.f64 	%fd112, [%rd9];
	add.s32 	%r96, %r92, %r33;
	add.s32 	%r95, %r92, %r32;
	neg.s32 	%r94, %r34;
	add.s32 	%r97, %r92, %r34;
$L__BB2_15:
	.pragma "nounroll";
	mul.wide.u32 	%rd43, %r95, 8;
	add.s64 	%rd44, %rd4, %rd43;
	ld.global.f64 	%fd67, [%rd44];
	rcp.rn.f64 	%fd68, %fd67;
	mul.f64 	%fd69, %fd67, %fd67;
	div.rn.f64 	%fd70, %fd13, %fd69;
	mul.f64 	%fd71, %fd68, %fd70;
	ld.global.f64 	%fd72, [%rd8];
	mul.wide.u32 	%rd45, %r96, 8;
	add.s64 	%rd46, %rd2, %rd45;
	ld.global.f64 	%fd73, [%rd46];
	sub.f64 	%fd74, %fd72, %fd73;
	fma.rn.f64 	%fd112, %fd74, %fd71, %fd112;
	st.global.f64 	[%rd9], %fd112;
	add.s32 	%r96, %r96, 1;
	add.s32 	%r95, %r95, 1;
	add.s32 	%r94, %r94, 1;
	setp.ne.s32 	%p11, %r94, 0;
	@%p11 bra 	$L__BB2_15;
$L__BB2_16:
	sub.s32 	%r75, %r92, %r56;
	setp.gt.u32 	%p12, %r75, -4;
	@%p12 bra 	$L__BB2_19;
	ld.global.f64 	%fd113, [%rd9];
	sub.s32 	%r100, %r97, %r56;
	add.s32 	%r76, %r97, %r33;
	add.s32 	%r99, %r76, 3;
	add.s32 	%r77, %r97, %r32;
	add.s32 	%r98, %r77, 3;
$L__BB2_18:
	add.s32 	%r78, %r98, -2;
	add.s32 	%r79, %r98, -3;
	mul.wide.u32 	%rd47, %r79, 8;
	add.s64 	%rd48, %rd4, %rd47;
	ld.global.f64 	%fd75, [%rd48];
	rcp.rn.f64 	%fd76, %fd75;
	mul.f64 	%fd77, %fd75, %fd75;
	div.rn.f64 	%fd78, %fd13, %fd77;
	mul.f64 	%fd79, %fd76, %fd78;
	ld.global.f64 	%fd80, [%rd8];
	add.s32 	%r80, %r99, -2;
	add.s32 	%r81, %r99, -3;
	mul.wide.u32 	%rd49, %r81, 8;
	add.s64 	%rd50, %rd2, %rd49;
	ld.global.f64 	%fd81, [%rd50];
	sub.f64 	%fd82, %fd80, %fd81;
	fma.rn.f64 	%fd83, %fd82, %fd79, %fd113;
	st.global.f64 	[%rd9], %fd83;
	mul.wide.u32 	%rd51, %r78, 8;
	add.s64 	%rd52, %rd4, %rd51;
	ld.global.f64 	%fd84, [%rd52];
	rcp.rn.f64 	%fd85, %fd84;
	mul.f64 	%fd86, %fd84, %fd84;
	div.rn.f64 	%fd87, %fd13, %fd86;
	mul.f64 	%fd88, %fd85, %fd87;
	ld.global.f64 	%fd89, [%rd8];
	mul.wide.u32 	%rd53, %r80, 8;
	add.s64 	%rd54, %rd2, %rd53;
	ld.global.f64 	%fd90, [%rd54];
	sub.f64 	%fd91, %fd89, %fd90;
	fma.rn.f64 	%fd92, %fd91, %fd88, %fd83;
	st.global.f64 	[%rd9], %fd92;
	add.s32 	%r82, %r98, -1;
	mul.wide.u32 	%rd55, %r82, 8;
	add.s64 	%rd56, %rd4, %rd55;
	ld.global.f64 	%fd93, [%rd56];
	rcp.rn.f64 	%fd94, %fd93;
	mul.f64 	%fd95, %fd93, %fd93;
	div.rn.f64 	%fd96, %fd13, %fd95;
	mul.f64 	%fd97, %fd94, %fd96;
	ld.global.f64 	%fd98, [%rd8];
	add.s32 	%r83, %r99, -1;
	mul.wide.u32 	%rd57, %r83, 8;
	add.s64 	%rd58, %rd2, %rd57;
	ld.global.f64 	%fd99, [%rd58];
	sub.f64 	%fd100, %fd98, %fd99;
	fma.rn.f64 	%fd101, %fd100, %fd97, %fd92;
	st.global.f64 	[%rd9], %fd101;
	mul.wide.u32 	%rd59, %r98, 8;
	add.s64 	%rd60, %rd4, %rd59;
	ld.global.f64 	%fd102, [%rd60];
	rcp.rn.f64 	%fd103, %fd102;
	mul.f64 	%fd104, %fd102, %fd102;
	div.rn.f64 	%fd105, %fd13, %fd104;
	mul.f64 	%fd106, %fd103, %fd105;
	ld.global.f64 	%fd107, [%rd8];
	mul.wide.u32 	%rd61, %r99, 8;
	add.s64 	%rd62, %rd2, %rd61;
	ld.global.f64 	%fd108, [%rd62];
	sub.f64 	%fd109, %fd107, %fd108;
	fma.rn.f64 	%fd113, %fd109, %fd106, %fd101;
	st.global.f64 	[%rd9], %fd113;
	add.s32 	%r100, %r100, 4;
	add.s32 	%r99, %r99, 4;
	add.s32 	%r98, %r98, 4;
	setp.ne.s32 	%p13, %r100, 0;
	@%p13 bra 	$L__BB2_18;
$L__BB2_19:
	ret;

}
	// .globl	_Z10edgeForcesPdS_S_S_S_jjdd
.visible .entry _Z10edgeForcesPdS_S_S_S_jjdd(
	.param .u64 .ptr .align 1 _Z10edgeForcesPdS_S_S_S_jjdd_param_0,
	.param .u64 .ptr .align 1 _Z10edgeForcesPdS_S_S_S_jjdd_param_1,
	.param .u64 .ptr .align 1 _Z10edgeForcesPdS_S_S_S_jjdd_param_2,
	.param .u64 .ptr .align 1 _Z10edgeForcesPdS_S_S_S_jjdd_param_3,
	.param .u64 .ptr .align 1 _Z10edgeForcesPdS_S_S_S_jjdd_param_4,
	.param .u32 _Z10edgeForcesPdS_S_S_S_jjdd_param_5,
	.param .u32 _Z10edgeForcesPdS_S_S_S_jjdd_param_6,
	.param .f64 _Z10edgeForcesPdS_S_S_S_jjdd_param_7,
	.param .f64 _Z10edgeForcesPdS_S_S_S_jjdd_param_8
)
{
	.reg .pred 	%p<116>;
	.reg .b32 	%r<173>;
	.reg .b64 	%rd<70>;
	.reg .b64 	%fd<230>;

	ld.param.u64 	%rd10, [_Z10edgeForcesPdS_S_S_S_jjdd_param_0];
	ld.param.u64 	%rd11, [_Z10edgeForcesPdS_S_S_S_jjdd_param_1];
	ld.param.u64 	%rd9, [_Z10edgeForcesPdS_S_S_S_jjdd_param_3];
	ld.param.u64 	%rd12, [_Z10edgeForcesPdS_S_S_S_jjdd_param_4];
	ld.param.u32 	%r61, [_Z10edgeForcesPdS_S_S_S_jjdd_param_5];
	ld.param.u32 	%r62, [_Z10edgeForcesPdS_S_S_S_jjdd_param_6];
	ld.param.f64 	%fd78, [_Z10edgeForcesPdS_S_S_S_jjdd_param_7];
	ld.param.f64 	%fd79, [_Z10edgeForcesPdS_S_S_S_jjdd_param_8];
	cvta.to.global.u64 	%rd1, %rd9;
	cvta.to.global.u64 	%rd2, %rd11;
	cvta.to.global.u64 	%rd3, %rd12;
	cvta.to.global.u64 	%rd4, %rd10;
	mov.u32 	%r1, %tid.x;
	mov.u32 	%r63, %ctaid.y;
	shl.b32 	%r2, %r63, 10;
	or.b32  	%r3, %r2, %r1;
	mov.u32 	%r4, %ctaid.x;
	setp.ge.u32 	%p3, %r3, %r61;
	@%p3 bra 	$L__BB3_106;
	min.u32 	%r5, %r4, %r62;
	setp.eq.s32 	%p4, %r5, 0;
	mov.b32 	%r166, 0;
	@%p4 bra 	$L__BB3_46;
	mul.lo.s32 	%r160, %r62, %r4;
	mad.lo.s32 	%r67, %r61, %r4, %r3;
	mov.f64 	%fd80, 0d3FD51EB851EB851F;
	{
	.reg .b32 %temp; 
	mov.b64 	{%temp, %r7}, %fd80;
	}
	and.b32  	%r8, %r7, 2146435072;
	setp.eq.s32 	%p5, %r8, 1127219200;
	setp.lt.s32 	%p6, %r7, 0;
	selp.b32 	%r9, 0, 2146435072, %p6;
	and.b32  	%r68, %r7, 2147483647;
	setp.ne.s32 	%p7, %r68, 1071644672;
	and.pred  	%p1, %p5, %p7;
	mul.wide.u32 	%rd13, %r67, 8;
	add.s64 	%rd5, %rd1, %rd13;
	setp.eq.s32 	%p8, %r5, 1;
	mov.b32 	%r166, 0;
	@%p8 bra 	$L__BB3_31;
	and.b32  	%r69, %r5, 2147483646;
	neg.s32 	%r163, %r69;
	add.s32 	%r70, %r1, %r61;
	add.s32 	%r162, %r70, %r2;
	mov.u32 	%r161, %r3;
$L__BB3_4:
	mul.wide.u32 	%rd14, %r160, 8;
	add.s64 	%rd15, %rd4, %rd14;
	ld.global.f64 	%fd1, [%rd15];
	setp.nan.f64 	%p9, %fd1, %fd1;
	@%p9 bra 	$L__BB3_17;
	mul.wide.u32 	%rd16, %r160, 8;
	add.s64 	%rd17, %rd3, %rd16;
	ld.global.f64 	%fd81, [%rd17];
	add.f64 	%fd82, %fd1, 0dBFF0000000000000;
	fma.rn.f64 	%fd83, %fd79, %fd82, 0d3FF0000000000000;
	sub.f64 	%fd2, %fd81, %fd83;
	mad.lo.s32 	%r71, %r61, %r4, %r3;
	mul.wide.u32 	%rd18, %r71, 8;
	add.s64 	%rd19, %rd2, %rd18;
	ld.global.f64 	%fd84, [%rd19];
	mul.wide.u32 	%rd20, %r161, 8;
	add.s64 	%rd21, %rd2, %rd20;
	ld.global.f64 	%fd85, [%rd21];
	sub.f64 	%fd86, %fd84, %fd85;
	div.rn.f64 	%fd3, %fd86, %fd81;
	abs.f64 	%fd4, %fd2;
	{
	.reg .b32 %temp; 
	mov.b64 	{%temp, %r16}, %fd4;
	}
	setp.neu.f64 	%p10, %fd2, 0d0000000000000000;
	@%p10 bra 	$L__BB3_7;
	selp.b32 	%r72, %r16, 0, %p5;
	or.b32  	%r73, %r72, 2146435072;
	selp.b32 	%r74, %r73, %r72, %p6;
	mov.b32 	%r75, 0;
	mov.b64 	%fd217, {%r75, %r74};
	bra.uni 	$L__BB3_8;
$L__BB3_7:
	{ // callseq 0, 0
	.param .b64 param0;
	st.param.f64 	[param0], %fd4;
	.param .b64 retval0;
	call.uni (retval0), 
	__internal_accurate_pow, 
	(
	param0
	);
	ld.param.f64 	%fd87, [retval0];
	} // callseq 0
	setp.lt.s32 	%p11, %r16, 0;
	selp.f64 	%fd217, 0dFFF8000000000000, %fd87, %p11;
$L__BB3_8:
	add.f64 	%fd89, %fd4, 0d3FD51EB851EB851F;
	{
	.reg .b32 %temp; 
	mov.b64 	{%temp, %r76}, %fd89;
	}
	and.b32  	%r77, %r76, 2146435072;
	setp.ne.s32 	%p14, %r77, 2146435072;
	@%p14 bra 	$L__BB3_13;
	setp.num.f64 	%p15, %fd2, %fd2;
	@%p15 bra 	$L__BB3_11;
	mov.f64 	%fd90, 0d3FD51EB851EB851F;
	add.rn.f64 	%fd217, %fd4, %fd90;
	bra.uni 	$L__BB3_13;
$L__BB3_11:
	setp.neu.f64 	%p16, %fd4, 0d7FF0000000000000;
	@%p16 bra 	$L__BB3_13;
	setp.lt.s32 	%p17, %r16, 0;
	or.b32  	%r78, %r9, -2147483648;
	selp.b32 	%r79, %r78, %r9, %p1;
	selp.b32 	%r80, %r79, %r9, %p17;
	mov.b32 	%r81, 0;
	mov.b64 	%fd217, {%r81, %r80};
$L__BB3_13:
	setp.eq.f64 	%p18, %fd4, 0d3FF0000000000000;
	selp.f64 	%fd91, 0d3FF0000000000000, %fd217, %p18;
	mul.f64 	%fd92, %fd78, %fd91;
	mul.f64 	%fd93, %fd3, %fd92;
	div.rn.f64 	%fd94, %fd4, %fd1;
	setp.lt.f64 	%p19, %fd94, 0d3FD999999999999A;
	mul.f64 	%fd95, %fd93, 0d3F847AE147AE147B;
	selp.f64 	%fd11, %fd95, %fd93, %p19;
	setp.leu.f64 	%p20, %fd2, 0d0000000000000000;
	@%p20 bra 	$L__BB3_15;
	ld.global.f64 	%fd98, [%rd5];
	sub.f64 	%fd99, %fd98, %fd11;
	st.global.f64 	[%rd5], %fd99;
	bra.uni 	$L__BB3_17;
$L__BB3_15:
	setp.geu.f64 	%p21, %fd2, 0d0000000000000000;
	@%p21 bra 	$L__BB3_17;
	ld.global.f64 	%fd96, [%rd5];
	add.f64 	%fd97, %fd11, %fd96;
	st.global.f64 	[%rd5], %fd97;
$L__BB3_17:
	add.s32 	%r82, %r160, 1;
	mul.wide.u32 	%rd22, %r82, 8;
	add.s64 	%rd23, %rd4, %rd22;
	ld.global.f64 	%fd12, [%rd23];
	setp.nan.f64 	%p22, %fd12, %fd12;
	@%p22 bra 	$L__BB3_30;
	add.s32 	%r83, %r160, 1;
	mul.wide.u32 	%rd24, %r83, 8;
	add.s64 	%rd25, %rd3, %rd24;
	ld.global.f64 	%fd100, [%rd25];
	add.f64 	%fd101, %fd12, 0dBFF0000000000000;
	fma.rn.f64 	%fd102, %fd79, %fd101, 0d3FF0000000000000;
	sub.f64 	%fd13, %fd100, %fd102;
	mad.lo.s32 	%r84, %r61, %r4, %r3;
	mul.wide.u32 	%rd26, %r84, 8;
	add.s64 	%rd27, %rd2, %rd26;
	ld.global.f64 	%fd103, [%rd27];
	mul.wide.u32 	%rd28, %r162, 8;
	add.s64 	%rd29, %rd2, %rd28;
	ld.global.f64 	%fd104, [%rd29];
	sub.f64 	%fd105, %fd103, %fd104;
	div.rn.f64 	%fd14, %fd105, %fd100;
	abs.f64 	%fd15, %fd13;
	{
	.reg .b32 %temp; 
	mov.b64 	{%temp, %r17}, %fd15;
	}
	setp.eq.f64 	%p23, %fd13, 0d0000000000000000;
	@%p23 bra 	$L__BB3_20;
	{ // callseq 1, 0
	.param .b64 param0;
	st.param.f64 	[param0], %fd15;
	.param .b64 retval0;
	call.uni (retval0), 
	__internal_accurate_pow, 
	(
	param0
	);
	ld.param.f64 	%fd106, [retval0];
	} // callseq 1
	setp.lt.s32 	%p24, %r17, 0;
	selp.f64 	%fd219, 0dFFF8000000000000, %fd106, %p24;
	bra.uni 	$L__BB3_21;
$L__BB3_20:
	selp.b32 	%r85, %r17, 0, %p5;
	or.b32  	%r86, %r85, 2146435072;
	selp.b32 	%r87, %r86, %r85, %p6;
	mov.b32 	%r88, 0;
	mov.b64 	%fd219, {%r88, %r87};
$L__BB3_21:
	add.f64 	%fd108, %fd15, 0d3FD51EB851EB851F;
	{
	.reg .b32 %temp; 
	mov.b64 	{%temp, %r89}, %fd108;
	}
	and.b32  	%r90, %r89, 2146435072;
	setp.ne.s32 	%p27, %r90, 2146435072;
	@%p27 bra 	$L__BB3_26;
	setp.nan.f64 	%p28, %fd13, %fd13;
	@%p28 bra 	$L__BB3_25;
	setp.neu.f64 	%p29, %fd15, 0d7FF0000000000000;
	@%p29 bra 	$L__BB3_26;
	setp.lt.s32 	%p30, %r17, 0;
	or.b32  	%r91, %r9, -2147483648;
	selp.b32 	%r92, %r91, %r9, %p1;
	selp.b32 	%r93, %r92, %r9, %p30;
	mov.b32 	%r94, 0;
	mov.b64 	%fd219, {%r94, %r93};
	bra.uni 	$L__BB3_26;
$L__BB3_25:
	mov.f64 	%fd109, 0d3FD51EB851EB851F;
	add.rn.f64 	%fd219, %fd15, %fd109;
$L__BB3_26:
	setp.eq.f64 	%p31, %fd15, 0d3FF0000000000000;
	selp.f64 	%fd110, 0d3FF0000000000000, %fd219, %p31;
	mul.f64 	%fd111, %fd78, %fd110;
	mul.f64 	%fd112, %fd14, %fd111;
	div.rn.f64 	%fd113, %fd15, %fd12;
	setp.lt.f64 	%p32, %fd113, 0d3FD999999999999A;
	mul.f64 	%fd114, %fd112, 0d3F847AE147AE147B;
	selp.f64 	%fd22, %fd114, %fd112, %p32;
	setp.gt.f64 	%p33, %fd13, 0d0000000000000000;
	@%p33 bra 	$L__BB3_29;
	setp.geu.f64 	%p34, %fd13, 0d0000000000000000;
	@%p34 bra 	$L__BB3_30;
	ld.global.f64 	%fd115, [%rd5];
	add.f64 	%fd116, %fd22, %fd115;
	st.global.f64 	[%rd5], %fd116;
	bra.uni 	$L__BB3_30;
$L__BB3_29:
	ld.global.f64 	%fd117, [%rd5];
	sub.f64 	%fd118, %fd117, %fd22;
	st.global.f64 	[%rd5], %fd118;
$L__BB3_30:
	and.b32  	%r166, %r5, 2147483646;
	add.s32 	%r163, %r163, 2;
	shl.b32 	%r95, %r61, 1;
	add.s32 	%r162, %r162, %r95;
	add.s32 	%r161, %r161, %r95;
	add.s32 	%r160, %r160, 2;
	setp.ne.s32 	%p35, %r163, 0;
	@%p35 bra 	$L__BB3_4;
$L__BB3_31:
	and.b32  	%r96, %r5, 1;
	setp.eq.b32 	%p36, %r96, 1;
	not.pred 	%p37, %p36;
	@%p37 bra 	$L__BB3_46;
	mad.lo.s32 	%r25, %r62, %r4, %r166;
	mul.wide.u32 	%rd30, %r25, 8;
	add.s64 	%rd31, %rd4, %rd30;
	ld.global.f64 	%fd23, [%rd31];
	setp.nan.f64 	%p38, %fd23, %fd23;
	@%p38 bra 	$L__BB3_45;
	mul.wide.u32 	%rd32, %r25, 8;
	add.s64 	%rd33, %rd3, %rd32;
	ld.global.f64 	%fd119, [%rd33];
	add.f64 	%fd120, %fd23, 0dBFF0000000000000;
	fma.rn.f64 	%fd121, %fd79, %fd120, 0d3FF0000000000000;
	sub.f64 	%fd24, %fd119, %fd121;
	mad.lo.s32 	%r97, %r61, %r4, %r3;
	mul.wide.u32 	%rd34, %r97, 8;
	add.s64 	%rd35, %rd2, %rd34;
	ld.global.f64 	%fd122, [%rd35];
	mad.lo.s32 	%r98, %r166, %r61, %r3;
	mul.wide.u32 	%rd36, %r98, 8;
	add.s64 	%rd37, %rd2, %rd36;
	ld.global.f64 	%fd123, [%rd37];
	sub.f64 	%fd124, %fd122, %fd123;
	div.rn.f64 	%fd25, %fd124, %fd119;
	abs.f64 	%fd26, %fd24;
	{
	.reg .b32 %temp; 
	mov.b64 	{%temp, %r26}, %fd26;
	}
	setp.eq.f64 	%p39, %fd24, 0d0000000000000000;
	@%p39 bra 	$L__BB3_35;
	{ // callseq 2, 0
	.param .b64 param0;
	st.param.f64 	[param0], %fd26;
	.param .b64 retval0;
	call.uni (retval0), 
	__internal_accurate_pow, 
	(
	param0
	);
	ld.param.f64 	%fd125, [retval0];
	} // callseq 2
	setp.lt.s32 	%p40, %r26, 0;
	selp.f64 	%fd221, 0dFFF8000000000000, %fd125, %p40;
	bra.uni 	$L__BB3_36;
$L__BB3_35:
	setp.lt.s32 	%p41, %r7, 0;
	setp.eq.s32 	%p42, %r8, 1127219200;
	selp.b32 	%r99, %r26, 0, %p42;
	or.b32  	%r100, %r99, 2146435072;
	selp.b32 	%r101, %r100, %r99, %p41;
	mov.b32 	%r102, 0;
	mov.b64 	%fd221, {%r102, %r101};
$L__BB3_36:
	add.f64 	%fd127, %fd26, 0d3FD51EB851EB851F;
	{
	.reg .b32 %temp; 
	mov.b64 	{%temp, %r103}, %fd127;
	}
	and.b32  	%r104, %r103, 2146435072;
	setp.ne.s32 	%p43, %r104, 2146435072;
	@%p43 bra 	$L__BB3_41;
	setp.nan.f64 	%p44, %fd24, %fd24;
	@%p44 bra 	$L__BB3_40;
	setp.neu.f64 	%p45, %fd26, 0d7FF0000000000000;
	@%p45 bra 	$L__BB3_41;
	setp.lt.s32 	%p46, %r26, 0;
	or.b32  	%r105, %r9, -2147483648;
	selp.b32 	%r106, %r105, %r9, %p1;
	selp.b32 	%r107, %r106, %r9, %p46;
	mov.b32 	%r108, 0;
	mov.b64 	%fd221, {%r108, %r107};
	bra.uni 	$L__BB3_41;
$L__BB3_40:
	mov.f64 	%fd128, 0d3FD51EB851EB851F;
	add.rn.f64 	%fd221, %fd26, %fd128;
$L__BB3_41:
	setp.eq.f64 	%p47, %fd26, 0d3FF0000000000000;
	selp.f64 	%fd129, 0d3FF0000000000000, %fd221, %p47;
	mul.f64 	%fd130, %fd78, %fd129;
	mul.f64 	%fd131, %fd25, %fd130;
	div.rn.f64 	%fd132, %fd26, %fd23;
	setp.lt.f64 	%p48, %fd132, 0d3FD999999999999A;
	mul.f64 	%fd133, %fd131, 0d3F847AE147AE147B;
	selp.f64 	%fd33, %fd133, %fd131, %p48;
	setp.gt.f64 	%p49, %fd24, 0d0000000000000000;
	@%p49 bra 	$L__BB3_44;
	setp.geu.f64 	%p50, %fd24, 0d0000000000000000;
	@%p50 bra 	$L__BB3_45;
	ld.global.f64 	%fd134, [%rd5];
	add.f64 	%fd135, %fd33, %fd134;
	st.global.f64 	[%rd5], %fd135;
	bra.uni 	$L__BB3_45;
$L__BB3_44:
	ld.global.f64 	%fd136, [%rd5];
	sub.f64 	%fd137, %fd136, %fd33;
	st.global.f64 	[%rd5], %fd137;
$L__BB3_45:
	add.s32 	%r166, %r166, 1;
$L__BB3_46:
	ld.param.u64 	%rd69, [_Z10edgeForcesPdS_S_S_S_jjdd_param_3];
	cvta.to.global.u64 	%rd6, %rd69;
	setp.ge.u32 	%p51, %r166, %r62;
	@%p51 bra 	$L__BB3_62;
	setp.eq.s32 	%p52, %r4, %r166;
	@%p52 bra 	$L__BB3_61;
	mad.lo.s32 	%r29, %r62, %r4, %r166;
	mul.wide.u32 	%rd38, %r29, 8;
	add.s64 	%rd39, %rd4, %rd38;
	ld.global.f64 	%fd34, [%rd39];
	setp.nan.f64 	%p53, %fd34, %fd34;
	@%p53 bra 	$L__BB3_61;
	mul.wide.u32 	%rd40, %r29, 8;
	add.s64 	%rd41, %rd3, %rd40;
	ld.global.f64 	%fd138, [%rd41];
	add.f64 	%fd139, %fd34, 0dBFF0000000000000;
	fma.rn.f64 	%fd140, %fd79, %fd139, 0d3FF0000000000000;
	sub.f64 	%fd35, %fd138, %fd140;
	mad.lo.s32 	%r30, %r61, %r4, %r3;
	mul.wide.u32 	%rd42, %r30, 8;
	add.s64 	%rd43, %rd2, %rd42;
	ld.global.f64 	%fd141, [%rd43];
	mad.lo.s32 	%r109, %r166, %r61, %r3;
	mul.wide.u32 	%rd44, %r109, 8;
	add.s64 	%rd45, %rd2, %rd44;
	ld.global.f64 	%fd142, [%rd45];
	sub.f64 	%fd143, %fd141, %fd142;
	div.rn.f64 	%fd36, %fd143, %fd138;
	abs.f64 	%fd37, %fd35;
	{
	.reg .b32 %temp; 
	mov.b64 	{%temp, %r31}, %fd37;
	}
	mov.f64 	%fd144, 0d3FD51EB851EB851F;
	{
	.reg .b32 %temp; 
	mov.b64 	{%temp, %r32}, %fd144;
	}
	and.b32  	%r33, %r32, 2146435072;
	setp.eq.f64 	%p54, %fd35, 0d0000000000000000;
	@%p54 bra 	$L__BB3_51;
	{ // callseq 3, 0
	.param .b64 param0;
	st.param.f64 	[param0], %fd37;
	.param .b64 retval0;
	call.uni (retval0), 
	__internal_accurate_pow, 
	(
	param0
	);
	ld.param.f64 	%fd145, [retval0];
	} // callseq 3
	setp.lt.s32 	%p55, %r31, 0;
	selp.f64 	%fd223, 0dFFF8000000000000, %fd145, %p55;
	bra.uni 	$L__BB3_52;
$L__BB3_51:
	setp.eq.s32 	%p56, %r33, 1127219200;
	selp.b32 	%r110, %r31, 0, %p56;
	setp.lt.s32 	%p57, %r32, 0;
	or.b32  	%r111, %r110, 2146435072;
	selp.b32 	%r112, %r111, %r110, %p57;
	mov.b32 	%r113, 0;
	mov.b64 	%fd223, {%r113, %r112};
$L__BB3_52:
	add.f64 	%fd147, %fd37, 0d3FD51EB851EB851F;
	{
	.reg .b32 %temp; 
	mov.b64 	{%temp, %r114}, %fd147;
	}
	and.b32  	%r115, %r114, 2146435072;
	setp.ne.s32 	%p58, %r115, 2146435072;
	@%p58 bra 	$L__BB3_57;
	setp.nan.f64 	%p59, %fd35, %fd35;
	@%p59 bra 	$L__BB3_56;
	setp.neu.f64 	%p60, %fd37, 0d7FF0000000000000;
	@%p60 bra 	$L__BB3_57;
	setp.eq.s32 	%p61, %r33, 1127219200;
	setp.lt.s32 	%p62, %r32, 0;
	selp.b32 	%r117, 0, 2146435072, %p62;
	setp.lt.s32 	%p63, %r31, 0;
	and.b32  	%r118, %r32, 2147483647;
	setp.ne.s32 	%p64, %r118, 1071644672;
	or.b32  	%r119, %r117, -2147483648;
	selp.b32 	%r120, %r119, %r117, %p64;
	selp.b32 	%r121, %r120, %r117, %p61;
	selp.b32 	%r122, %r121, %r117, %p63;
	mov.b32 	%r123, 0;
	mov.b64 	%fd223, {%r123, %r122};
	bra.uni 	$L__BB3_57;
$L__BB3_56:
	mov.f64 	%fd148, 0d3FD51EB851EB851F;
	add.rn.f64 	%fd223, %fd37, %fd148;
$L__BB3_57:
	setp.eq.f64 	%p65, %fd37, 0d3FF0000000000000;
	selp.f64 	%fd149, 0d3FF0000000000000, %fd223, %p65;
	mul.f64 	%fd150, %fd78, %fd149;
	mul.f64 	%fd151, %fd36, %fd150;
	div.rn.f64 	%fd152, %fd37, %fd34;
	setp.lt.f64 	%p66, %fd152, 0d3FD999999999999A;
	mul.f64 	%fd153, %fd151, 0d3F847AE147AE147B;
	selp.f64 	%fd44, %fd153, %fd151, %p66;
	setp.gt.f64 	%p67, %fd35, 0d0000000000000000;
	@%p67 bra 	$L__BB3_60;
	setp.geu.f64 	%p68, %fd35, 0d0000000000000000;
	@%p68 bra 	$L__BB3_61;
	mul.wide.u32 	%rd46, %r30, 8;
	add.s64 	%rd47, %rd6, %rd46;
	ld.global.f64 	%fd154, [%rd47];
	add.f64 	%fd155, %fd44, %fd154;
	st.global.f64 	[%rd47], %fd155;
	bra.uni 	$L__BB3_61;
$L__BB3_60:
	mul.wide.u32 	%rd48, %r30, 8;
	add.s64 	%rd49, %rd6, %rd48;
	ld.global.f64 	%fd156, [%rd49];
	sub.f64 	%fd157, %fd156, %fd44;
	st.global.f64 	[%rd49], %fd157;
$L__BB3_61:
	add.s32 	%r166, %r166, 1;
$L__BB3_62:
	setp.le.u32 	%p69, %r62, %r166;
	@%p69 bra 	$L__BB3_106;
	mul.lo.s32 	%r36, %r62, %r4;
	mad.lo.s32 	%r124, %r61, %r4, %r3;
	mul.wide.u32 	%rd50, %r124, 8;
	add.s64 	%rd7, %rd2, %rd50;
	mov.f64 	%fd158, 0d3FD51EB851EB851F;
	{
	.reg .b32 %temp; 
	mov.b64 	{%temp, %r37}, %fd158;
	}
	and.b32  	%r38, %r37, 2146435072;
	setp.eq.s32 	%p70, %r38, 1127219200;
	setp.lt.s32 	%p71, %r37, 0;
	selp.b32 	%r39, 0, 2146435072, %p71;
	and.b32  	%r125, %r37, 2147483647;
	setp.ne.s32 	%p72, %r125, 1071644672;
	and.pred  	%p2, %p70, %p72;
	or.b32  	%r40, %r39, -2147483648;
	add.s64 	%rd8, %rd6, %rd50;
	sub.s32 	%r126, %r62, %r166;
	add.s32 	%r41, %r166, 1;
	and.b32  	%r127, %r126, 1;
	setp.eq.b32 	%p73, %r127, 1;
	not.pred 	%p74, %p73;
	mov.u32 	%r168, %r166;
	@%p74 bra 	$L__BB3_77;
	add.s32 	%r42, %r166, %r36;
	mul.wide.u32 	%rd51, %r42, 8;
	add.s64 	%rd52, %rd4, %rd51;
	ld.global.f64 	%fd45, [%rd52];
	setp.nan.f64 	%p75, %fd45, %fd45;
	mov.u32 	%r168, %r41;
	@%p75 bra 	$L__BB3_77;
	mul.wide.u32 	%rd53, %r42, 8;
	add.s64 	%rd54, %rd3, %rd53;
	ld.global.f64 	%fd159, [%rd54];
	add.f64 	%fd160, %fd45, 0dBFF0000000000000;
	fma.rn.f64 	%fd161, %fd79, %fd160, 0d3FF0000000000000;
	sub.f64 	%fd46, %fd159, %fd161;
	ld.global.f64 	%fd162, [%rd7];
	mad.lo.s32 	%r128, %r166, %r61, %r3;
	mul.wide.u32 	%rd55, %r128, 8;
	add.s64 	%rd56, %rd2, %rd55;
	ld.global.f64 	%fd163, [%rd56];
	sub.f64 	%fd164, %fd162, %fd163;
	div.rn.f64 	%fd47, %fd164, %fd159;
	abs.f64 	%fd48, %fd46;
	{
	.reg .b32 %temp; 
	mov.b64 	{%temp, %r43}, %fd48;
	}
	setp.eq.f64 	%p76, %fd46, 0d0000000000000000;
	@%p76 bra 	$L__BB3_67;
	{ // callseq 4, 0
	.param .b64 param0;
	st.param.f64 	[param0], %fd48;
	.param .b64 retval0;
	call.uni (retval0), 
	__internal_accurate_pow, 
	(
	param0
	);
	ld.param.f64 	%fd165, [retval0];
	} // callseq 4
	setp.lt.s32 	%p77, %r43, 0;
	selp.f64 	%fd225, 0dFFF8000000000000, %fd165, %p77;
	bra.uni 	$L__BB3_68;
$L__BB3_67:
	selp.b32 	%r129, %r43, 0, %p70;
	or.b32  	%r130, %r129, 2146435072;
	selp.b32 	%r131, %r130, %r129, %p71;
	mov.b32 	%r132, 0;
	mov.b64 	%fd225, {%r132, %r131};
$L__BB3_68:
	add.f64 	%fd167, %fd48, 0d3FD51EB851EB851F;
	{
	.reg .b32 %temp; 
	mov.b64 	{%temp, %r133}, %fd167;
	}
	and.b32  	%r134, %r133, 2146435072;
	setp.ne.s32 	%p80, %r134, 2146435072;
	@%p80 bra 	$L__BB3_73;
	setp.nan.f64 	%p81, %fd46, %fd46;
	@%p81 bra 	$L__BB3_72;
	setp.neu.f64 	%p82, %fd48, 0d7FF0000000000000;
	@%p82 bra 	$L__BB3_73;
	setp.lt.s32 	%p83, %r43, 0;
	selp.b32 	%r135, %r40, %r39, %p2;
	selp.b32 	%r136, %r135, %r39, %p83;
	mov.b32 	%r137, 0;
	mov.b64 	%fd225, {%r137, %r136};
	bra.uni 	$L__BB3_73;
$L__BB3_72:
	mov.f64 	%fd168, 0d3FD51EB851EB851F;
	add.rn.f64 	%fd225, %fd48, %fd168;
$L__BB3_73:
	setp.eq.f64 	%p84, %fd48, 0d3FF0000000000000;
	selp.f64 	%fd169, 0d3FF0000000000000, %fd225, %p84;
	mul.f64 	%fd170, %fd78, %fd169;
	mul.f64 	%fd171, %fd47, %fd170;
	div.rn.f64 	%fd172, %fd48, %fd45;
	setp.lt.f64 	%p85, %fd172, 0d3FD999999999999A;
	mul.f64 	%fd173, %fd171, 0d3F847AE147AE147B;
	selp.f64 	%fd55, %fd173, %fd171, %p85;
	setp.gt.f64 	%p86, %fd46, 0d0000000000000000;
	@%p86 bra 	$L__BB3_76;
	setp.geu.f64 	%p87, %fd46, 0d0000000000000000;
	mov.u32 	%r168, %r41;
	@%p87 bra 	$L__BB3_77;
	ld.global.f64 	%fd174, [%rd8];
	add.f64 	%fd175, %fd55, %fd174;
	st.global.f64 	[%rd8], %fd175;
	mov.u32 	%r168, %r41;
	bra.uni 	$L__BB3_77;
$L__BB3_76:
	ld.global.f64 	%fd176, [%rd8];
	sub.f64 	%fd177, %fd176, %fd55;
	st.global.f64 	[%rd8], %fd177;
	mov.u32 	%r168, %r41;
$L__BB3_77:
	setp.eq.s32 	%p88, %r62, %r41;
	@%p88 bra 	$L__BB3_106;
	sub.s32 	%r172, %r168, %r62;
	mul.lo.s32 	%r138, %r168, %r61;
	add.s32 	%r139, %r138, %r61;
	add.s32 	%r140, %r1, %r139;
	add.s32 	%r171, %r140, %r2;
	shl.b32 	%r47, %r61, 1;
	add.s32 	%r141, %r1, %r138;
	add.s32 	%r170, %r141, %r2;
	add.s32 	%r169, %r168, %r36;
$L__BB3_79:
	add.s32 	%r54, %r169, 1;
	mul.wide.u32 	%rd57, %r169, 8;
	add.s64 	%rd58, %rd4, %rd57;
	ld.global.f64 	%fd56, [%rd58];
	setp.nan.f64 	%p89, %fd56, %fd56;
	@%p89 bra 	$L__BB3_92;
	mul.wide.u32 	%rd59, %r169, 8;
	add.s64 	%rd60, %rd3, %rd59;
	ld.global.f64 	%fd178, [%rd60];
	add.f64 	%fd179, %fd56, 0dBFF0000000000000;
	fma.rn.f64 	%fd180, %fd79, %fd179, 0d3FF0000000000000;
	sub.f64 	%fd57, %fd178, %fd180;
	ld.global.f64 	%fd181, [%rd7];
	mul.wide.u32 	%rd61, %r170, 8;
	add.s64 	%rd62, %rd2, %rd61;
	ld.global.f64 	%fd182, [%rd62];
	sub.f64 	%fd183, %fd181, %fd182;
	div.rn.f64 	%fd58, %fd183, %fd178;
	abs.f64 	%fd59, %fd57;
	{
	.reg .b32 %temp; 
	mov.b64 	{%temp, %r55}, %fd59;
	}
	setp.eq.f64 	%p90, %fd57, 0d0000000000000000;
	@%p90 bra 	$L__BB3_82;
	{ // callseq 5, 0
	.param .b64 param0;
	st.param.f64 	[param0], %fd59;
	.param .b64 retval0;
	call.uni (retval0), 
	__internal_accurate_pow, 
	(
	param0
	);
	ld.param.f64 	%fd184, [retval0];
	} // callseq 5
	setp.lt.s32 	%p91, %r55, 0;
	selp.f64 	%fd227, 0dFFF8000000000000, %fd184, %p91;
	bra.uni 	$L__BB3_83;
$L__BB3_82:
	setp.lt.s32 	%p92, %r37, 0;
	setp.eq.s32 	%p93, %r38, 1127219200;
	selp.b32 	%r142, %r55, 0, %p93;
	or.b32  	%r143, %r142, 2146435072;
	selp.b32 	%r144, %r143, %r142, %p92;
	mov.b32 	%r145, 0;
	mov.b64 	%fd227, {%r145, %r144};
$L__BB3_83:
	add.f64 	%fd186, %fd59, 0d3FD51EB851EB851F;
	{
	.reg .b32 %temp; 
	mov.b64 	{%temp, %r146}, %fd186;
	}
	and.b32  	%r147, %r146, 2146435072;
	setp.ne.s32 	%p94, %r147, 2146435072;
	@%p94 bra 	$L__BB3_88;
	setp.nan.f64 	%p95, %fd57, %fd57;
	@%p95 bra 	$L__BB3_87;
	setp.neu.f64 	%p96, %fd59, 0d7FF0000000000000;
	@%p96 bra 	$L__BB3_88;
	setp.lt.s32 	%p97, %r55, 0;
	selp.b32 	%r148, %r40, %r39, %p2;
	selp.b32 	%r149, %r148, %r39, %p97;
	mov.b32 	%r150, 0;
	mov.b64 	%fd227, {%r150, %r149};
	bra.uni 	$L__BB3_88;
$L__BB3_87:
	mov.f64 	%fd187, 0d3FD51EB851EB851F;
	add.rn.f64 	%fd227, %fd59, %fd187;
$L__BB3_88:
	setp.eq.f64 	%p98, %fd59, 0d3FF0000000000000;
	selp.f64 	%fd188, 0d3FF0000000000000, %fd227, %p98;
	mul.f64 	%fd189, %fd78, %fd188;
	mul.f64 	%fd190, %fd58, %fd189;
	div.rn.f64 	%fd191, %fd59, %fd56;
	setp.lt.f64 	%p99, %fd191, 0d3FD999999999999A;
	mul.f64 	%fd192, %fd190, 0d3F847AE147AE147B;
	selp.f64 	%fd66, %fd192, %fd190, %p99;
	setp.gt.f64 	%p100, %fd57, 0d0000000000000000;
	@%p100 bra 	$L__BB3_91;
	setp.geu.f64 	%p101, %fd57, 0d0000000000000000;
	@%p101 bra 	$L__BB3_92;
	ld.global.f64 	%fd193, [%rd8];
	add.f64 	%fd194, %fd66, %fd193;
	st.global.f64 	[%rd8], %fd194;
	bra.uni 	$L__BB3_92;
$L__BB3_91:
	ld.global.f64 	%fd195, [%rd8];
	sub.f64 	%fd196, %fd195, %fd66;
	st.global.f64 	[%rd8], %fd196;
$L__BB3_92:
	mul.wide.u32 	%rd63, %r54, 8;
	add.s64 	%rd64, %rd4, %rd63;
	ld.global.f64 	%fd67, [%rd64];
	setp.nan.f64 	%p102, %fd67, %fd67;
	@%p102 bra 	$L__BB3_105;
	mul.wide.u32 	%rd65, %r54, 8;
	add.s64 	%rd66, %rd3, %rd65;
	ld.global.f64 	%fd197, [%rd66];
	add.f64 	%fd198, %fd67, 0dBFF0000000000000;
	fma.rn.f64 	%fd199, %fd79, %fd198, 0d3FF0000000000000;
	sub.f64 	%fd68, %fd197, %fd199;
	ld.global.f64 	%fd200, [%rd7];
	mul.wide.u32 	%rd67, %r171, 8;
	add.s64 	%rd68, %rd2, %rd67;
	ld.global.f64 	%fd201, [%rd68];
	sub.f64 	%fd202, %fd200, %fd201;
	div.rn.f64 	%fd69, %fd202, %fd197;
	abs.f64 	%fd70, %fd68;
	{
	.reg .b32 %temp; 
	mov.b64 	{%temp, %r56}, %fd70;
	}
	setp.eq.f64 	%p103, %fd68, 0d0000000000000000;
	@%p103 bra 	$L__BB3_95;
	{ // callseq 6, 0
	.param .b64 param0;
	st.param.f64 	[param0], %fd70;
	.param .b64 retval0;
	call.uni (retval0), 
	__internal_accurate_pow, 
	(
	param0
	);
	ld.param.f64 	%fd203, [retval0];
	} // callseq 6
	setp.lt.s32 	%p104, %r56, 0;
	selp.f64 	%fd229, 0dFFF8000000000000, %fd203, %p104;
	bra.uni 	$L__BB3_96;
$L__BB3_95:
	setp.lt.s32 	%p105, %r37, 0;
	setp.eq.s32 	%p106, %r38, 1127219200;
	selp.b32 	%r151, %r56, 0, %p106;
	or.b32  	%r152, %r151, 2146435072;
	selp.b32 	%r153, %r152, %r151, %p105;
	mov.b32 	%r154, 0;
	mov.b64 	%fd229, {%r154, %r153};
$L__BB3_96:
	add.f64 	%fd205, %fd70, 0d3FD51EB851EB851F;
	{
	.reg .b32 %temp; 
	mov.b64 	{%temp, %r155}, %fd205;
	}
	and.b32  	%r156, %r155, 2146435072;
	setp.ne.s32 	%p107, %r156, 2146435072;
	@%p107 bra 	$L__BB3_101;
	setp.nan.f64 	%p108, %fd68, %fd68;
	@%p108 bra 	$L__BB3_100;
	setp.neu.f64 	%p109, %fd70, 0d7FF0000000000000;
	@%p109 bra 	$L__BB3_101;
	setp.lt.s32 	%p110, %r56, 0;
	selp.b32 	%r157, %r40, %r39, %p2;
	selp.b32 	%r158, %r157, %r39, %p110;
	mov.b32 	%r159, 0;
	mov.b64 	%fd229, {%r159, %r158};
	bra.uni 	$L__BB3_101;
$L__BB3_100:
	mov.f64 	%fd206, 0d3FD51EB851EB851F;
	add.rn.f64 	%fd229, %fd70, %fd206;
$L__BB3_101:
	setp.eq.f64 	%p111, %fd70, 0d3FF0000000000000;
	selp.f64 	%fd207, 0d3FF0000000000000, %fd229, %p111;
	mul.f64 	%fd208, %fd78, %fd207;
	mul.f64 	%fd209, %fd69, %fd208;
	div.rn.f64 	%fd210, %fd70, %fd67;
	setp.lt.f64 	%p112, %fd210, 0d3FD999999999999A;
	mul.f64 	%fd211, %fd209, 0d3F847AE147AE147B;
	selp.f64 	%fd77, %fd211, %fd209, %p112;
	setp.gt.f64 	%p113, %fd68, 0d0000000000000000;
	@%p113 bra 	$L__BB3_104;
	setp.geu.f64 	%p114, %fd68, 0d0000000000000000;
	@%p114 bra 	$L__BB3_105;
	ld.global.f64 	%fd212, [%rd8];
	add.f64 	%fd213, %fd77, %fd212;
	st.global.f64 	[%rd8], %fd213;
	bra.uni 	$L__BB3_105;
$L__BB3_104:
	ld.global.f64 	%fd214, [%rd8];
	sub.f64 	%fd215, %fd214, %fd77;
	st.global.f64 	[%rd8], %fd215;
$L__BB3_105:
	add.s32 	%r172, %r172, 2;
	add.s32 	%r171, %r171, %r47;
	add.s32 	%r170, %r170, %r47;
	add.s32 	%r169, %r169, 2;
	setp.ne.s32 	%p115, %r172, 0;
	@%p115 bra 	$L__BB3_79;
$L__BB3_106:
	ret;

}
	// .globl	_Z14nBodyIterationPdS_jjd
.visible .entry _Z14nBodyIterationPdS_jjd(
	.param .u64 .ptr .align 1 _Z14nBodyIterationPdS_jjd_param_0,
	.param .u64 .ptr .align 1 _Z14nBodyIterationPdS_jjd_param_1,
	.param .u32 _Z14nBodyIterationPdS_jjd_param_2,
	.param .u32 _Z14nBodyIterationPdS_jjd_param_3,
	.param .f64 _Z14nBodyIterationPdS_jjd_param_4
)
{
	.reg .pred 	%p<19>;
	.reg .b32 	%r<108>;
	.reg .b64 	%rd<140>;
	.reg .b64 	%fd<178>;

	ld.param.u64 	%rd3, [_Z14nBodyIterationPdS_jjd_param_0];
	ld.param.u64 	%rd4, [_Z14nBodyIterationPdS_jjd_param_1];
	ld.param.u32 	%r33, [_Z14nBodyIterationPdS_jjd_param_2];
	ld.param.u32 	%r34, [_Z14nBodyIterationPdS_jjd_param_3];
	ld.param.f64 	%fd14, [_Z14nBodyIterationPdS_jjd_param_4];
	cvta.to.global.u64 	%rd1, %rd4;
	cvta.to.global.u64 	%rd2, %rd3;
	mov.u32 	%r1, %tid.x;
	setp.eq.s32 	%p1, %r34, 0;
	@%p1 bra 	$L__BB4_27;
	mul.lo.s32 	%r2, %r33, %r1;
	setp.eq.s32 	%p2, %r33, 0;
	@%p2 bra 	$L__BB4_27;
	and.b32  	%r3, %r33, 7;
	add.s32 	%r4, %r3, -1;
	and.b32  	%r5, %r33, 3;
	add.s32 	%r6, %r5, -1;
	and.b32  	%r7, %r33, -8;
	and.b32  	%r8, %r33, 1;
	neg.s32 	%r9, %r7;
	mov.b32 	%r97, 0;
$L__BB4_3:
	setp.eq.s32 	%p3, %r1, %r97;
	@%p3 bra 	$L__BB4_26;
	setp.lt.u32 	%p4, %r33, 8;
	mul.lo.s32 	%r11, %r97, %r33;
	mov.f64 	%fd177, 0d0000000000000000;
	mov.b32 	%r102, 0;
	@%p4 bra 	$L__BB4_7;
	add.s32 	%r98, %r2, 3;
	add.s32 	%r99, %r11, 3;
	mov.f64 	%fd177, 0d0000000000000000;
	mov.u32 	%r100, %r9;
$L__BB4_6:
	.pragma "nounroll";
	add.s32 	%r37, %r98, -3;
	mul.wide.u32 	%rd5, %r37, 8;
	add.s64 	%rd6, %rd2, %rd5;
	ld.global.f64 	%fd18, [%rd6];
	add.s32 	%r38, %r99, -3;
	mul.wide.u32 	%rd7, %r38, 8;
	add.s64 	%rd8, %rd2, %rd7;
	ld.global.f64 	%fd19, [%rd8];
	sub.f64 	%fd20, %fd18, %fd19;
	fma.rn.f64 	%fd21, %fd20, %fd20, 0d3EB0C6F7A0B5ED8D;
	add.f64 	%fd22, %fd177, %fd21;
	add.s32 	%r39, %r98, -2;
	mul.wide.u32 	%rd9, %r39, 8;
	add.s64 	%rd10, %rd2, %rd9;
	ld.global.f64 	%fd23, [%rd10];
	add.s32 	%r40, %r99, -2;
	mul.wide.u32 	%rd11, %r40, 8;
	add.s64 	%rd12, %rd2, %rd11;
	ld.global.f64 	%fd24, [%rd12];
	sub.f64 	%fd25, %fd23, %fd24;
	fma.rn.f64 	%fd26, %fd25, %fd25, 0d3EB0C6F7A0B5ED8D;
	add.f64 	%fd27, %fd22, %fd26;
	add.s32 	%r41, %r98, -1;
	mul.wide.u32 	%rd13, %r41, 8;
	add.s64 	%rd14, %rd2, %rd13;
	ld.global.f64 	%fd28, [%rd14];
	add.s32 	%r42, %r99, -1;
	mul.wide.u32 	%rd15, %r42, 8;
	add.s64 	%rd16, %rd2, %rd15;
	ld.global.f64 	%fd29, [%rd16];
	sub.f64 	%fd30, %fd28, %fd29;
	fma.rn.f64 	%fd31, %fd30, %fd30, 0d3EB0C6F7A0B5ED8D;
	add.f64 	%fd32, %fd27, %fd31;
	add.s32 	%r43, %r98, 4;
	mul.wide.u32 	%rd17, %r98, 8;
	add.s64 	%rd18, %rd2, %rd17;
	ld.global.f64 	%fd33, [%rd18];
	add.s32 	%r44, %r99, 4;
	mul.wide.u32 	%rd19, %r99, 8;
	add.s64 	%rd20, %rd2, %rd19;
	ld.global.f64 	%fd34, [%rd20];
	sub.f64 	%fd35, %fd33, %fd34;
	fma.rn.f64 	%fd36, %fd35, %fd35, 0d3EB0C6F7A0B5ED8D;
	add.f64 	%fd37, %fd32, %fd36;
	add.s32 	%r45, %r98, 1;
	mul.wide.u32 	%rd21, %r45, 8;
	add.s64 	%rd22, %rd2, %rd21;
	ld.global.f64 	%fd38, [%rd22];
	add.s32 	%r46, %r99, 1;
	mul.wide.u32 	%rd23, %r46, 8;
	add.s64 	%rd24, %rd2, %rd23;
	ld.global.f64 	%fd39, [%rd24];
	sub.f64 	%fd40, %fd38, %fd39;
	fma.rn.f64 	%fd41, %fd40, %fd40, 0d3EB0C6F7A0B5ED8D;
	add.f64 	%fd42, %fd37, %fd41;
	add.s32 	%r47, %r98, 2;
	mul.wide.u32 	%rd25, %r47, 8;
	add.s64 	%rd26, %rd2, %rd25;
	ld.global.f64 	%fd43, [%rd26];
	add.s32 	%r48, %r99, 2;
	mul.wide.u32 	%rd27, %r48, 8;
	add.s64 	%rd28, %rd2, %rd27;
	ld.global.f64 	%fd44, [%rd28];
	sub.f64 	%fd45, %fd43, %fd44;
	fma.rn.f64 	%fd46, %fd45, %fd45, 0d3EB0C6F7A0B5ED8D;
	add.f64 	%fd47, %fd42, %fd46;
	add.s32 	%r49, %r98, 3;
	mul.wide.u32 	%rd29, %r49, 8;
	add.s64 	%rd30, %rd2, %rd29;
	ld.global.f64 	%fd48, [%rd30];
	add.s32 	%r50, %r99, 3;
	mul.wide.u32 	%rd31, %r50, 8;
	add.s64 	%rd32, %rd2, %rd31;
	ld.global.f64 	%fd49, [%rd32];
	sub.f64 	%fd50, %fd48, %fd49;
	fma.rn.f64 	%fd51, %fd50, %fd50, 0d3EB0C6F7A0B5ED8D;
	add.f64 	%fd52, %fd47, %fd51;
	mul.wide.u32 	%rd33, %r43, 8;
	add.s64 	%rd34, %rd2, %rd33;
	ld.global.f64 	%fd53, [%rd34];
	mul.wide.u32 	%rd35, %r44, 8;
	add.s64 	%rd36, %rd2, %rd35;
	ld.global.f64 	%fd54, [%rd36];
	sub.f64 	%fd55, %fd53, %fd54;
	fma.rn.f64 	%fd56, %fd55, %fd55, 0d3EB0C6F7A0B5ED8D;
	add.f64 	%fd177, %fd52, %fd56;
	add.s32 	%r100, %r100, 8;
	add.s32 	%r99, %r99, 8;
	add.s32 	%r98, %r98, 8;
	setp.ne.s32 	%p5, %r100, 0;
	mov.u32 	%r102, %r7;
	@%p5 bra 	$L__BB4_6;
$L__BB4_7:
	setp.eq.s32 	%p6, %r3, 0;
	@%p6 bra 	$L__BB4_15;
	setp.lt.u32 	%p7, %r4, 3;
	@%p7 bra 	$L__BB4_10;
	add.s32 	%r51, %r102, %r2;
	mul.wide.u32 	%rd37, %r51, 8;
	add.s64 	%rd38, %rd2, %rd37;
	ld.global.f64 	%fd58, [%rd38];
	add.s32 	%r52, %r102, %r11;
	mul.wide.u32 	%rd39, %r52, 8;
	add.s64 	%rd40, %rd2, %rd39;
	ld.global.f64 	%fd59, [%rd40];
	sub.f64 	%fd60, %fd58, %fd59;
	fma.rn.f64 	%fd61, %fd60, %fd60, 0d3EB0C6F7A0B5ED8D;
	add.f64 	%fd62, %fd177, %fd61;
	add.s32 	%r53, %r51, 1;
	mul.wide.u32 	%rd41, %r53, 8;
	add.s64 	%rd42, %rd2, %rd41;
	ld.global.f64 	%fd63, [%rd42];
	add.s32 	%r54, %r52, 1;
	mul.wide.u32 	%rd43, %r54, 8;
	add.s64 	%rd44, %rd2, %rd43;
	ld.global.f64 	%fd64, [%rd44];
	sub.f64 	%fd65, %fd63, %fd64;
	fma.rn.f64 	%fd66, %fd65, %fd65, 0d3EB0C6F7A0B5ED8D;
	add.f64 	%fd67, %fd62, %fd66;
	add.s32 	%r55, %r51, 2;
	mul.wide.u32 	%rd45, %r55, 8;
	add.s64 	%rd46, %rd2, %rd45;
	ld.global.f64 	%fd68, [%rd46];
	add.s32 	%r56, %r52, 2;
	mul.wide.u32 	%rd47, %r56, 8;
	add.s64 	%rd48, %rd2, %rd47;
	ld.global.f64 	%fd69, [%rd48];
	sub.f64 	%fd70, %fd68, %fd69;
	fma.rn.f64 	%fd71, %fd70, %fd70, 0d3EB0C6F7A0B5ED8D;
	add.f64 	%fd72, %fd67, %fd71;
	add.s32 	%r57, %r51, 3;
	mul.wide.u32 	%rd49, %r57, 8;
	add.s64 	%rd50, %rd2, %rd49;
	ld.global.f64 	%fd73, [%rd50];
	add.s32 	%r58, %r52, 3;
	mul.wide.u32 	%rd51, %r58, 8;
	add.s64 	%rd52, %rd2, %rd51;
	ld.global.f64 	%fd74, [%rd52];
	sub.f64 	%fd75, %fd73, %fd74;
	fma.rn.f64 	%fd76, %fd75, %fd75, 0d3EB0C6F7A0B5ED8D;
	add.f64 	%fd177, %fd72, %fd76;
	add.s32 	%r102, %r102, 4;
$L__BB4_10:
	setp.eq.s32 	%p8, %r5, 0;
	@%p8 bra 	$L__BB4_15;
	setp.eq.s32 	%p9, %r6, 0;
	@%p9 bra 	$L__BB4_13;
	add.s32 	%r59, %r102, %r2;
	mul.wide.u32 	%rd53, %r59, 8;
	add.s64 	%rd54, %rd2, %rd53;
	ld.global.f64 	%fd78, [%rd54];
	add.s32 	%r60, %r102, %r11;
	mul.wide.u32 	%rd55, %r60, 8;
	add.s64 	%rd56, %rd2, %rd55;
	ld.global.f64 	%fd79, [%rd56];
	sub.f64 	%fd80, %fd78, %fd79;
	fma.rn.f64 	%fd81, %fd80, %fd80, 0d3EB0C6F7A0B5ED8D;
	add.f64 	%fd82, %fd177, %fd81;
	add.s32 	%r61, %r59, 1;
	mul.wide.u32 	%rd57, %r61, 8;
	add.s64 	%rd58, %rd2, %rd57;
	ld.global.f64 	%fd83, [%rd58];
	add.s32 	%r62, %r60, 1;
	mul.wide.u32 	%rd59, %r62, 8;
	add.s64 	%rd60, %rd2, %rd59;
	ld.global.f64 	%fd84, [%rd60];
	sub.f64 	%fd85, %fd83, %fd84;
	fma.rn.f64 	%fd86, %fd85, %fd85, 0d3EB0C6F7A0B5ED8D;
	add.f64 	%fd177, %fd82, %fd86;
	add.s32 	%r102, %r102, 2;
$L__BB4_13:
	setp.eq.s32 	%p10, %r8, 0;
	@%p10 bra 	$L__BB4_15;
	add.s32 	%r63, %r102, %r2;
	mul.wide.u32 	%rd61, %r63, 8;
	add.s64 	%rd62, %rd2, %rd61;
	ld.global.f64 	%fd87, [%rd62];
	add.s32 	%r64, %r102, %r11;
	mul.wide.u32 	%rd63, %r64, 8;
	add.s64 	%rd64, %rd2, %rd63;
	ld.global.f64 	%fd88, [%rd64];
	sub.f64 	%fd89, %fd87, %fd88;
	fma.rn.f64 	%fd90, %fd89, %fd89, 0d3EB0C6F7A0B5ED8D;
	add.f64 	%fd177, %fd177, %fd90;
$L__BB4_15:
	setp.lt.u32 	%p11, %r33, 8;
	sqrt.rn.f64 	%fd91, %fd177;
	rcp.rn.f64 	%fd92, %fd91;
	mul.f64 	%fd93, %fd91, %fd91;
	div.rn.f64 	%fd94, %fd14, %fd93;
	mul.f64 	%fd13, %fd92, %fd94;
	mov.b32 	%r106, 0;
	@%p11 bra 	$L__BB4_18;
	mov.b32 	%r104, 0;
$L__BB4_17:
	.pragma "nounroll";
	add.s32 	%r67, %r104, %r2;
	mul.wide.u32 	%rd65, %r67, 8;
	add.s64 	%rd66, %rd2, %rd65;
	ld.global.f64 	%fd95, [%rd66];
	add.s32 	%r68, %r104, %r11;
	mul.wide.u32 	%rd67, %r68, 8;
	add.s64 	%rd68, %rd2, %rd67;
	ld.global.f64 	%fd96, [%rd68];
	sub.f64 	%fd97, %fd95, %fd96;
	add.s64 	%rd69, %rd1, %rd65;
	ld.global.f64 	%fd98, [%rd69];
	fma.rn.f64 	%fd99, %fd13, %fd97, %fd98;
	st.global.f64 	[%rd69], %fd99;
	add.s32 	%r69, %r67, 1;
	mul.wide.u32 	%rd70, %r69, 8;
	add.s64 	%rd71, %rd2, %rd70;
	ld.global.f64 	%fd100, [%rd71];
	add.s32 	%r70, %r68, 1;
	mul.wide.u32 	%rd72, %r70, 8;
	add.s64 	%rd73, %rd2, %rd72;
	ld.global.f64 	%fd101, [%rd73];
	sub.f64 	%fd102, %fd100, %fd101;
	add.s64 	%rd74, %rd1, %rd70;
	ld.global.f64 	%fd103, [%rd74];
	fma.rn.f64 	%fd104, %fd13, %fd102, %fd103;
	st.global.f64 	[%rd74], %fd104;
	add.s32 	%r71, %r67, 2;
	mul.wide.u32 	%rd75, %r71, 8;
	add.s64 	%rd76, %rd2, %rd75;
	ld.global.f64 	%fd105, [%rd76];
	add.s32 	%r72, %r68, 2;
	mul.wide.u32 	%rd77, %r72, 8;
	add.s64 	%rd78, %rd2, %rd77;
	ld.global.f64 	%fd106, [%rd78];
	sub.f64 	%fd107, %fd105, %fd106;
	add.s64 	%rd79, %rd1, %rd75;
	ld.global.f64 	%fd108, [%rd79];
	fma.rn.f64 	%fd109, %fd13, %fd107, %fd108;
	st.global.f64 	[%rd79], %fd109;
	add.s32 	%r73, %r67, 3;
	mul.wide.u32 	%rd80, %r73, 8;
	add.s64 	%rd81, %rd2, %rd80;
	ld.global.f64 	%fd110, [%rd81];
	add.s32 	%r74, %r68, 3;
	mul.wide.u32 	%rd82, %r74, 8;
	add.s64 	%rd83, %rd2, %rd82;
	ld.global.f64 	%fd111, [%rd83];
	sub.f64 	%fd112, %fd110, %fd111;
	add.s64 	%rd84, %rd1, %rd80;
	ld.global.f64 	%fd113, [%rd84];
	fma.rn.f64 	%fd114, %fd13, %fd112, %fd113;
	st.global.f64 	[%rd84], %fd114;
	add.s32 	%r75, %r67, 4;
	mul.wide.u32 	%rd85, %r75, 8;
	add.s64 	%rd86, %rd2, %rd85;
	ld.global.f64 	%fd115, [%rd86];
	add.s32 	%r76, %r68, 4;
	mul.wide.u32 	%rd87, %r76, 8;
	add.s64 	%rd88, %rd2, %rd87;
	ld.global.f64 	%fd116, [%rd88];
	sub.f64 	%fd117, %fd115, %fd116;
	add.s64 	%rd89, %rd1, %rd85;
	ld.global.f64 	%fd118, [%rd89];
	fma.rn.f64 	%fd119, %fd13, %fd117, %fd118;
	st.global.f64 	[%rd89], %fd119;
	add.s32 	%r77, %r67, 5;
	mul.wide.u32 	%rd90, %r77, 8;
	add.s64 	%rd91, %rd2, %rd90;
	ld.global.f64 	%fd120, [%rd91];
	add.s32 	%r78, %r68, 5;
	mul.wide.u32 	%rd92, %r78, 8;
	add.s64 	%rd93, %rd2, %rd92;
	ld.global.f64 	%fd121, [%rd93];
	sub.f64 	%fd122, %fd120, %fd121;
	add.s64 	%rd94, %rd1, %rd90;
	ld.global.f64 	%fd123, [%rd94];
	fma.rn.f64 	%fd124, %fd13, %fd122, %fd123;
	st.global.f64 	[%rd94], %fd124;
	add.s32 	%r79, %r67, 6;
	mul.wide.u32 	%rd95, %r79, 8;
	add.s64 	%rd96, %rd2, %rd95;
	ld.global.f64 	%fd125, [%rd96];
	add.s32 	%r80, %r68, 6;
	mul.wide.u32 	%rd97, %r80, 8;
	add.s64 	%rd98, %rd2, %rd97;
	ld.global.f64 	%fd126, [%rd98];
	sub.f64 	%fd127, %fd125, %fd126;
	add.s64 	%rd99, %rd1, %rd95;
	ld.global.f64 	%fd128, [%rd99];
	fma.rn.f64 	%fd129, %fd13, %fd127, %fd128;
	st.global.f64 	[%rd99], %fd129;
	add.s32 	%r81, %r67, 7;
	mul.wide.u32 	%rd100, %r81, 8;
	add.s64 	%rd101, %rd2, %rd100;
	ld.global.f64 	%fd130, [%rd101];
	add.s32 	%r82, %r68, 7;
	mul.wide.u32 	%rd102, %r82, 8;
	add.s64 	%rd103, %rd2, %rd102;
	ld.global.f64 	%fd131, [%rd103];
	sub.f64 	%fd132, %fd130, %fd131;
	add.s64 	%rd104, %rd1, %rd100;
	ld.global.f64 	%fd133, [%rd104];
	fma.rn.f64 	%fd134, %fd13, %fd132, %fd133;
	st.global.f64 	[%rd104], %fd134;
	add.s32 	%r104, %r104, 8;
	setp.ne.s32 	%p12, %r104, %r7;
	mov.u32 	%r106, %r7;
	@%p12 bra 	$L__BB4_17;
$L__BB4_18:
	setp.eq.s32 	%p13, %r3, 0;
	@%p13 bra 	$L__BB4_26;
	setp.lt.u32 	%p14, %r4, 3;
	@%p14 bra 	$L__BB4_21;
	add.s32 	%r83, %r106, %r2;
	mul.wide.u32 	%rd105, %r83, 8;
	add.s64 	%rd106, %rd2, %rd105;
	ld.global.f64 	%fd135, [%rd106];
	add.s32 	%r84, %r106, %r11;
	mul.wide.u32 	%rd107, %r84, 8;
	add.s64 	%rd108, %rd2, %rd107;
	ld.global.f64 	%fd136, [%rd108];
	sub.f64 	%fd137, %fd135, %fd136;
	add.s64 	%rd109, %rd1, %rd105;
	ld.global.f64 	%fd138, [%rd109];
	fma.rn.f64 	%fd139, %fd13, %fd137, %fd138;
	st.global.f64 	[%rd109], %fd139;
	add.s32 	%r85, %r83, 1;
	mul.wide.u32 	%rd110, %r85, 8;
	add.s64 	%rd111, %rd2, %rd110;
	ld.global.f64 	%fd140, [%rd111];
	add.s32 	%r86, %r84, 1;
	mul.wide.u32 	%rd112, %r86, 8;
	add.s64 	%rd113, %rd2, %rd112;
	ld.global.f64 	%fd141, [%rd113];
	sub.f64 	%fd142, %fd140, %fd141;
	add.s64 	%rd114, %rd1, %rd110;
	ld.global.f64 	%fd143, [%rd114];
	fma.rn.f64 	%fd144, %fd13, %fd142, %fd143;
	st.global.f64 	[%rd114], %fd144;
	add.s32 	%r87, %r83, 2;
	mul.wide.u32 	%rd115, %r87, 8;
	add.s64 	%rd116, %rd2, %rd115;
	ld.global.f64 	%fd145, [%rd116];
	add.s32 	%r88, %r84, 2;
	mul.wide.u32 	%rd117, %r88, 8;
	add.s64 	%rd118, %rd2, %rd117;
	ld.global.f64 	%fd146, [%rd118];
	sub.f64 	%fd147, %fd145, %fd146;
	add.s64 	%rd119, %rd1, %rd115;
	ld.global.f64 	%fd148, [%rd119];
	fma.rn.f64 	%fd149, %fd13, %fd147, %fd148;
	st.global.f64 	[%rd119], %fd149;
	add.s32 	%r89, %r83, 3;
	mul.wide.u32 	%rd120, %r89, 8;
	add.s64 	%rd121, %rd2, %rd120;
	ld.global.f64 	%fd150, [%rd121];
	add.s32 	%r90, %r84, 3;
	mul.wide.u32 	%rd122, %r90, 8;
	add.s64 	%rd123, %rd2, %rd122;
	ld.global.f64 	%fd151, [%rd123];
	sub.f64 	%fd152, %fd150, %fd151;
	add.s64 	%rd124, %rd1, %rd120;
	ld.global.f64 	%fd153, [%rd124];
	fma.rn.f64 	%fd154, %fd13, %fd152, %fd153;
	st.global.f64 	[%rd124], %fd154;
	add.s32 	%r106, %r106, 4;
$L__BB4_21:
	setp.eq.s32 	%p15, %r5, 0;
	@%p15 bra 	$L__BB4_26;
	setp.eq.s32 	%p16, %r6, 0;
	@%p16 bra 	$L__BB4_24;
	add.s32 	%r91, %r106, %r2;
	mul.wide.u32 	%rd125, %r91, 8;
	add.s64 	%rd126, %rd2, %rd125;
	ld.global.f64 	%fd155, [%rd126];
	add.s32 	%r92, %r106, %r11;
	mul.wide.u32 	%rd127, %r92, 8;
	add.s64 	%rd128, %rd2, %rd127;
	ld.global.f64 	%fd156, [%rd128];
	sub.f64 	%fd157, %fd155, %fd156;
	add.s64 	%rd129, %rd1, %rd125;
	ld.global.f64 	%fd158, [%rd129];
	fma.rn.f64 	%fd159, %fd13, %fd157, %fd158;
	st.global.f64 	[%rd129], %fd159;
	add.s32 	%r93, %r91, 1;
	mul.wide.u32 	%rd130, %r93, 8;
	add.s64 	%rd131, %rd2, %rd130;
	ld.global.f64 	%fd160, [%rd131];
	add.s32 	%r94, %r92, 1;
	mul.wide.u32 	%rd132, %r94, 8;
	add.s64 	%rd133, %rd2, %rd132;
	ld.global.f64 	%fd161, [%rd133];
	sub.f64 	%fd162, %fd160, %fd161;
	add.s64 	%rd134, %rd1, %rd130;
	ld.global.f64 	%fd163, [%rd134];
	fma.rn.f64 	%fd164, %fd13, %fd162, %fd163;
	st.global.f64 	[%rd134], %fd164;
	add.s32 	%r106, %r106, 2;
$L__BB4_24:
	setp.eq.s32 	%p17, %r8, 0;
	@%p17 bra 	$L__BB4_26;
	add.s32 	%r95, %r106, %r2;
	mul.wide.u32 	%rd135, %r95, 8;
	add.s64 	%rd136, %rd2, %rd135;
	ld.global.f64 	%fd165, [%rd136];
	add.s32 	%r96, %r106, %r11;
	mul.wide.u32 	%rd137, %r96, 8;
	add.s64 	%rd138, %rd2, %rd137;
	ld.global.f64 	%fd166, [%rd138];
	sub.f64 	%fd167, %fd165, %fd166;
	add.s64 	%rd139, %rd1, %rd135;
	ld.global.f64 	%fd168, [%rd139];
	fma.rn.f64 	%fd169, %fd13, %fd167, %fd168;
	st.global.f64 	[%rd139], %fd169;
$L__BB4_26:
	add.s32 	%r97, %r97, 1;
	setp.ne.s32 	%p18, %r97, %r34;
	@%p18 bra 	$L__BB4_3;
$L__BB4_27:
	ret;

}
	// .globl	_Z12copyToPaddedPdS_jjj
.visible .entry _Z12copyToPaddedPdS_jjj(
	.param .u64 .ptr .align 1 _Z12copyToPaddedPdS_jjj_param_0,
	.param .u64 .ptr .align 1 _Z12copyToPaddedPdS_jjj_param_1,
	.param .u32 _Z12copyToPaddedPdS_jjj_param_2,
	.param .u32 _Z12copyToPaddedPdS_jjj_param_3,
	.param .u32 _Z12copyToPaddedPdS_jjj_param_4
)
{
	.reg .pred 	%p<7>;
	.reg .b32 	%r<17>;
	.reg .b64 	%rd<12>;
	.reg .b64 	%fd<2>;

	ld.param.u64 	%rd3, [_Z12copyToPaddedPdS_jjj_param_0];
	ld.param.u64 	%rd2, [_Z12copyToPaddedPdS_jjj_param_1];
	ld.param.u32 	%r3, [_Z12copyToPaddedPdS_jjj_param_2];
	ld.param.u32 	%r4, [_Z12copyToPaddedPdS_jjj_param_3];
	ld.param.u32 	%r6, [_Z12copyToPaddedPdS_jjj_param_4];
	cvta.to.global.u64 	%rd1, %rd3;
	mov.u32 	%r7, %tid.x;
	mov.u32 	%r8, %ctaid.x;
	shl.b32 	%r9, %r8, 5;
	add.s32 	%r1, %r9, %r7;
	mov.u32 	%r10, %tid.y;
	mov.u32 	%r11, %ctaid.y;
	shl.b32 	%r12, %r11, 5;
	add.s32 	%r13, %r12, %r10;
	setp.ge.u32 	%p1, %r1, %r4;
	setp.ge.u32 	%p2, %r13, %r6;
	or.pred  	%p3, %p1, %p2;
	@%p3 bra 	$L__BB5_2;
	cvta.to.global.u64 	%rd7, %rd2;
	mad.lo.s32 	%r15, %r4, %r13, %r1;
	mul.wide.u32 	%rd8, %r15, 8;
	add.s64 	%rd9, %rd7, %rd8;
	ld.global.f64 	%fd1, [%rd9];
	mad.lo.s32 	%r16, %r3, %r13, %r1;
	mul.wide.u32 	%rd10, %r16, 8;
	add.s64 	%rd11, %rd1, %rd10;
	st.global.f64 	[%rd11], %fd1;
	bra.uni 	$L__BB5_4;
$L__BB5_2:
	setp.ge.u32 	%p4, %r13, %r6;
	setp.ge.u32 	%p5, %r1, %r3;
	or.pred  	%p6, %p5, %p4;
	@%p6 bra 	$L__BB5_4;
	mad.lo.s32 	%r14, %r3, %r13, %r1;
	mul.wide.u32 	%rd4, %r14, 8;
	add.s64 	%rd5, %rd1, %rd4;
	mov.b64 	%rd6, 0;
	st.global.u64 	[%rd5], %rd6;
$L__BB5_4:
	ret;

}
	// .globl	_Z13copyToPaddedTPdS_jjj
.visible .entry _Z13copyToPaddedTPdS_jjj(
	.param .u64 .ptr .align 1 _Z13copyToPaddedTPdS_jjj_param_0,
	.param .u64 .ptr .align 1 _Z13copyToPaddedTPdS_jjj_param_1,
	.param .u32 _Z13copyToPaddedTPdS_jjj_param_2,
	.param .u32 _Z13copyToPaddedTPdS_jjj_param_3,
	.param .u32 _Z13copyToPaddedTPdS_jjj_param_4
)
{
	.reg .pred 	%p<7>;
	.reg .b32 	%r<16>;
	.reg .b64 	%rd<11>;
	.reg .b64 	%fd<2>;

	ld.param.u64 	%rd3, [_Z13copyToPaddedTPdS_jjj_param_0];
	ld.param.u64 	%rd2, [_Z13copyToPaddedTPdS_jjj_param_1];
	ld.param.u32 	%r3, [_Z13copyToPaddedTPdS_jjj_param_2];
	ld.param.u32 	%r5, [_Z13copyToPaddedTPdS_jjj_param_3];
	ld.param.u32 	%r4, [_Z13copyToPaddedTPdS_jjj_param_4];
	cvta.to.global.u64 	%rd1, %rd3;
	mov.u32 	%r7, %tid.x;
	mov.u32 	%r8, %ctaid.x;
	shl.b32 	%r9, %r8, 5;
	add.s32 	%r1, %r9, %r7;
	mov.u32 	%r10, %tid.y;
	mov.u32 	%r11, %ctaid.y;
	shl.b32 	%r12, %r11, 5;
	add.s32 	%r13, %r12, %r10;
	setp.ge.u32 	%p1, %r1, %r4;
	setp.ge.u32 	%p2, %r13, %r5;
	or.pred  	%p3, %p1, %p2;
	@%p3 bra 	$L__BB6_2;
	cvta.to.global.u64 	%rd7, %rd2;
	mad.lo.s32 	%r15, %r4, %r13, %r1;
	mul.wide.u32 	%rd8, %r15, 8;
	add.s64 	%rd9, %rd7, %rd8;
	ld.global.f64 	%fd1, [%rd9];
	add.s64 	%rd10, %rd1, %rd8;
	st.global.f64 	[%rd10], %fd1;
	bra.uni 	$L__BB6_4;
$L__BB6_2:
	setp.ge.u32 	%p4, %r1, %r4;
	setp.ge.u32 	%p5, %r13, %r3;
	or.pred  	%p6, %p5, %p4;
	@%p6 bra 	$L__BB6_4;
	mad.lo.s32 	%r14, %r4, %r13, %r1;
	mul.wide.u32 	%rd4, %r14, 8;
	add.s64 	%rd5, %rd1, %rd4;
	mov.b64 	%rd6, 0;
	st.global.u64 	[%rd5], %rd6;
$L__BB6_4:
	ret;

}
	// .globl	_Z9ptwSquarePdS_jj
.visible .entry _Z9ptwSquarePdS_jj(
	.param .u64 .ptr .align 1 _Z9ptwSquarePdS_jj_param_0,
	.param .u64 .ptr .align 1 _Z9ptwSquarePdS_jj_param_1,
	.param .u32 _Z9ptwSquarePdS_jj_param_2,
	.param .u32 _Z9ptwSquarePdS_jj_param_3
)
{
	.reg .pred 	%p<2>;
	.reg .b32 	%r<8>;
	.reg .b64 	%rd<8>;
	.reg .b64 	%fd<3>;

	ld.param.u64 	%rd1, [_Z9ptwSquarePdS_jj_param_0];
	ld.param.u64 	%rd2, [_Z9ptwSquarePdS_jj_param_1];
	ld.param.u32 	%r2, [_Z9ptwSquarePdS_jj_param_2];
	ld.param.u32 	%r3, [_Z9ptwSquarePdS_jj_param_3];
	mov.u32 	%r4, %tid.x;
	mov.u32 	%r5, %ctaid.x;
	shl.b32 	%r6, %r5, 10;
	or.b32  	%r1, %r6, %r4;
	mul.lo.s32 	%r7, %r3, %r2;
	setp.ge.u32 	%p1, %r1, %r7;
	@%p1 bra 	$L__BB7_2;
	cvta.to.global.u64 	%rd3, %rd2;
	cvta.to.global.u64 	%rd4, %rd1;
	mul.wide.s32 	%rd5, %r1, 8;
	add.s64 	%rd6, %rd3, %rd5;
	ld.global.f64 	%fd1, [%rd6];
	mul.f64 	%fd2, %fd1, %fd1;
	add.s64 	%rd7, %rd4, %rd5;
	st.global.f64 	[%rd7], %fd2;
$L__BB7_2:
	ret;

}
	// .globl	_Z12squareReducePdS_jj
.visible .entry _Z12squareReducePdS_jj(
	.param .u64 .ptr .align 1 _Z12squareReducePdS_jj_param_0,
	.param .u64 .ptr .align 1 _Z12squareReducePdS_jj_param_1,
	.param .u32 _Z12squareReducePdS_jj_param_2,
	.param .u32 _Z12squareReducePdS_jj_param_3
)
{
	.reg .pred 	%p<11>;
	.reg .b32 	%r<64>;
	.reg .b64 	%rd<65>;
	.reg .b64 	%fd<83>;

	ld.param.u64 	%rd2, [_Z12squareReducePdS_jj_param_0];
	ld.param.u64 	%rd3, [_Z12squareReducePdS_jj_param_1];
	ld.param.u32 	%r25, [_Z12squareReducePdS_jj_param_2];
	ld.param.u32 	%r24, [_Z12squareReducePdS_jj_param_3];
	cvta.to.global.u64 	%rd1, %rd3;
	mov.u32 	%r26, %tid.x;
	mov.u32 	%r27, %ctaid.x;
	shl.b32 	%r28, %r27, 10;
	or.b32  	%r1, %r28, %r26;
	setp.ge.u32 	%p1, %r1, %r25;
	@%p1 bra 	$L__BB8_15;
	setp.eq.s32 	%p2, %r24, 0;
	mov.f64 	%fd82, 0d0000000000000000;
	@%p2 bra 	$L__BB8_14;
	mul.lo.s32 	%r2, %r24, %r1;
	and.b32  	%r3, %r24, 15;
	setp.lt.u32 	%p3, %r24, 16;
	mov.f64 	%fd82, 0d0000000000000000;
	mov.b32 	%r60, 0;
	@%p3 bra 	$L__BB8_5;
	and.b32  	%r60, %r24, -16;
	neg.s32 	%r58, %r60;
	add.s32 	%r57, %r2, 7;
	mov.f64 	%fd82, 0d0000000000000000;
$L__BB8_4:
	.pragma "nounroll";
	add.s32 	%r30, %r57, -7;
	mul.wide.u32 	%rd4, %r30, 8;
	add.s64 	%rd5, %rd1, %rd4;
	ld.global.f64 	%fd18, [%rd5];
	add.f64 	%fd19, %fd82, %fd18;
	add.s32 	%r31, %r57, -6;
	mul.wide.u32 	%rd6, %r31, 8;
	add.s64 	%rd7, %rd1, %rd6;
	ld.global.f64 	%fd20, [%rd7];
	add.f64 	%fd21, %fd19, %fd20;
	add.s32 	%r32, %r57, -5;
	mul.wide.u32 	%rd8, %r32, 8;
	add.s64 	%rd9, %rd1, %rd8;
	ld.global.f64 	%fd22, [%rd9];
	add.f64 	%fd23, %fd21, %fd22;
	add.s32 	%r33, %r57, -4;
	mul.wide.u32 	%rd10, %r33, 8;
	add.s64 	%rd11, %rd1, %rd10;
	ld.global.f64 	%fd24, [%rd11];
	add.f64 	%fd25, %fd23, %fd24;
	add.s32 	%r34, %r57, -3;
	mul.wide.u32 	%rd12, %r34, 8;
	add.s64 	%rd13, %rd1, %rd12;
	ld.global.f64 	%fd26, [%rd13];
	add.f64 	%fd27, %fd25, %fd26;
	add.s32 	%r35, %r57, -2;
	mul.wide.u32 	%rd14, %r35, 8;
	add.s64 	%rd15, %rd1, %rd14;
	ld.global.f64 	%fd28, [%rd15];
	add.f64 	%fd29, %fd27, %fd28;
	add.s32 	%r36, %r57, -1;
	mul.wide.u32 	%rd16, %r36, 8;
	add.s64 	%rd17, %rd1, %rd16;
	ld.global.f64 	%fd30, [%rd17];
	add.f64 	%fd31, %fd29, %fd30;
	add.s32 	%r37, %r57, 8;
	mul.wide.u32 	%rd18, %r57, 8;
	add.s64 	%rd19, %rd1, %rd18;
	ld.global.f64 	%fd32, [%rd19];
	add.f64 	%fd33, %fd31, %fd32;
	add.s32 	%r38, %r57, 1;
	mul.wide.u32 	%rd20, %r38, 8;
	add.s64 	%rd21, %rd1, %rd20;
	ld.global.f64 	%fd34, [%rd21];
	add.f64 	%fd35, %fd33, %fd34;
	add.s32 	%r39, %r57, 2;
	mul.wide.u32 	%rd22, %r39, 8;
	add.s64 	%rd23, %rd1, %rd22;
	ld.global.f64 	%fd36, [%rd23];
	add.f64 	%fd37, %fd35, %fd36;
	add.s32 	%r40, %r57, 3;
	mul.wide.u32 	%rd24, %r40, 8;
	add.s64 	%rd25, %rd1, %rd24;
	ld.global.f64 	%fd38, [%rd25];
	add.f64 	%fd39, %fd37, %fd38;
	add.s32 	%r41, %r57, 4;
	mul.wide.u32 	%rd26, %r41, 8;
	add.s64 	%rd27, %rd1, %rd26;
	ld.global.f64 	%fd40, [%rd27];
	add.f64 	%fd41, %fd39, %fd40;
	add.s32 	%r42, %r57, 5;
	mul.wide.u32 	%rd28, %r42, 8;
	add.s64 	%rd29, %rd1, %rd28;
	ld.global.f64 	%fd42, [%rd29];
	add.f64 	%fd43, %fd41, %fd42;
	add.s32 	%r43, %r57, 6;
	mul.wide.u32 	%rd30, %r43, 8;
	add.s64 	%rd31, %rd1, %rd30;
	ld.global.f64 	%fd44, [%rd31];
	add.f64 	%fd45, %fd43, %fd44;
	add.s32 	%r44, %r57, 7;
	mul.wide.u32 	%rd32, %r44, 8;
	add.s64 	%rd33, %rd1, %rd32;
	ld.global.f64 	%fd46, [%rd33];
	add.f64 	%fd47, %fd45, %fd46;
	mul.wide.u32 	%rd34, %r37, 8;
	add.s64 	%rd35, %rd1, %rd34;
	ld.global.f64 	%fd48, [%rd35];
	add.f64 	%fd82, %fd47, %fd48;
	add.s32 	%r58, %r58, 16;
	add.s32 	%r57, %r57, 16;
	setp.ne.s32 	%p4, %r58, 0;
	@%p4 bra 	$L__BB8_4;
$L__BB8_5:
	setp.eq.s32 	%p5, %r3, 0;
	@%p5 bra 	$L__BB8_14;
	and.b32  	%r12, %r24, 7;
	setp.lt.u32 	%p6, %r3, 8;
	@%p6 bra 	$L__BB8_8;
	add.s32 	%r45, %r60, %r2;
	mul.wide.u32 	%rd36, %r45, 8;
	add.s64 	%rd37, %rd1, %rd36;
	ld.global.f64 	%fd50, [%rd37];
	add.f64 	%fd51, %fd82, %fd50;
	add.s32 	%r46, %r45, 1;
	mul.wide.u32 	%rd38, %r46, 8;
	add.s64 	%rd39, %rd1, %rd38;
	ld.global.f64 	%fd52, [%rd39];
	add.f64 	%fd53, %fd51, %fd52;
	add.s32 	%r47, %r45, 2;
	mul.wide.u32 	%rd40, %r47, 8;
	add.s64 	%rd41, %rd1, %rd40;
	ld.global.f64 	%fd54, [%rd41];
	add.f64 	%fd55, %fd53, %fd54;
	add.s32 	%r48, %r45, 3;
	mul.wide.u32 	%rd42, %r48, 8;
	add.s64 	%rd43, %rd1, %rd42;
	ld.global.f64 	%fd56, [%rd43];
	add.f64 	%fd57, %fd55, %fd56;
	add.s32 	%r49, %r45, 4;
	mul.wide.u32 	%rd44, %r49, 8;
	add.s64 	%rd45, %rd1, %rd44;
	ld.global.f64 	%fd58, [%rd45];
	add.f64 	%fd59, %fd57, %fd58;
	add.s32 	%r50, %r45, 5;
	mul.wide.u32 	%rd46, %r50, 8;
	add.s64 	%rd47, %rd1, %rd46;
	ld.global.f64 	%fd60, [%rd47];
	add.f64 	%fd61, %fd59, %fd60;
	add.s32 	%r51, %r45, 6;
	mul.wide.u32 	%rd48, %r51, 8;
	add.s64 	%rd49, %rd1, %rd48;
	ld.global.f64 	%fd62, [%rd49];
	add.f64 	%fd63, %fd61, %fd62;
	add.s32 	%r52, %r45, 7;
	mul.wide.u32 	%rd50, %r52, 8;
	add.s64 	%rd51, %rd1, %rd50;
	ld.global.f64 	%fd64, [%rd51];
	add.f64 	%fd82, %fd63, %fd64;
	add.s32 	%r60, %r60, 8;
$L__BB8_8:
	setp.eq.s32 	%p7, %r12, 0;
	@%p7 bra 	$L__BB8_14;
	and.b32  	%r15, %r24, 3;
	setp.lt.u32 	%p8, %r12, 4;
	@%p8 bra 	$L__BB8_11;
	add.s32 	%r53, %r60, %r2;
	mul.wide.u32 	%rd52, %r53, 8;
	add.s64 	%rd53, %rd1, %rd52;
	ld.global.f64 	%fd66, [%rd53];
	add.f64 	%fd67, %fd82, %fd66;
	add.s32 	%r54, %r53, 1;
	mul.wide.u32 	%rd54, %r54, 8;
	add.s64 	%rd55, %rd1, %rd54;
	ld.global.f64 	%fd68, [%rd55];
	add.f64 	%fd69, %fd67, %fd68;
	add.s32 	%r55, %r53, 2;
	mul.wide.u32 	%rd56, %r55, 8;
	add.s64 	%rd57, %rd1, %rd56;
	ld.global.f64 	%fd70, [%rd57];
	add.f64 	%fd71, %fd69, %fd70;
	add.s32 	%r56, %r53, 3;
	mul.wide.u32 	%rd58, %r56, 8;
	add.s64 	%rd59, %rd1, %rd58;
	ld.global.f64 	%fd72, [%rd59];
	add.f64 	%fd82, %fd71, %fd72;
	add.s32 	%r60, %r60, 4;
$L__BB8_11:
	setp.eq.s32 	%p9, %r15, 0;
	@%p9 bra 	$L__BB8_14;
	add.s32 	%r63, %r60, %r2;
	neg.s32 	%r62, %r15;
$L__BB8_13:
	.pragma "nounroll";
	mul.wide.u32 	%rd60, %r63, 8;
	add.s64 	%rd61, %rd1, %rd60;
	ld.global.f64 	%fd73, [%rd61];
	add.f64 	%fd82, %fd82, %fd73;
	add.s32 	%r63, %r63, 1;
	add.s32 	%r62, %r62, 1;
	setp.ne.s32 	%p10, %r62, 0;
	@%p10 bra 	$L__BB8_13;
$L__BB8_14:
	cvta.to.global.u64 	%rd62, %rd2;
	mul.wide.s32 	%rd63, %r1, 8;
	add.s64 	%rd64, %rd62, %rd63;
	st.global.f64 	[%rd64], %fd82;
$L__BB8_15:
	ret;

}
	// .globl	_Z8distSumsPdS_S_j
.visible .entry _Z8distSumsPdS_S_j(
	.param .u64 .ptr .align 1 _Z8distSumsPdS_S_j_param_0,
	.param .u64 .ptr .align 1 _Z8distSumsPdS_S_j_param_1,
	.param .u64 .ptr .align 1 _Z8distSumsPdS_S_j_param_2,
	.param .u32 _Z8distSumsPdS_S_j_param_3
)
{
	.reg .pred 	%p<2>;
	.reg .b32 	%r<14>;
	.reg .b64 	%rd<14>;
	.reg .b64 	%fd<7>;

	ld.param.u64 	%rd1, [_Z8distSumsPdS_S_j_param_0];
	ld.param.u64 	%rd2, [_Z8distSumsPdS_S_j_param_1];
	ld.param.u64 	%rd3, [_Z8distSumsPdS_S_j_param_2];
	ld.param.u32 	%r4, [_Z8distSumsPdS_S_j_param_3];
	mov.u32 	%r5, %tid.x;
	mov.u32 	%r6, %ctaid.x;
	shl.b32 	%r7, %r6, 5;
	add.s32 	%r1, %r7, %r5;
	mov.u32 	%r8, %tid.y;
	mov.u32 	%r9, %ctaid.y;
	shl.b32 	%r10, %r9, 5;
	add.s32 	%r11, %r10, %r8;
	max.u32 	%r12, %r1, %r11;
	setp.ge.u32 	%p1, %r12, %r4;
	@%p1 bra 	$L__BB9_2;
	cvta.to.global.u64 	%rd4, %rd2;
	cvta.to.global.u64 	%rd5, %rd3;
	cvta.to.global.u64 	%rd6, %rd1;
	mul.wide.s32 	%rd7, %r1, 8;
	add.s64 	%rd8, %rd4, %rd7;
	ld.global.f64 	%fd1, [%rd8];
	mul.wide.u32 	%rd9, %r11, 8;
	add.s64 	%rd10, %rd4, %rd9;
	ld.global.f64 	%fd2, [%rd10];
	add.f64 	%fd3, %fd1, %fd2;
	mad.lo.s32 	%r13, %r4, %r1, %r11;
	mul.wide.u32 	%rd11, %r13, 8;
	add.s64 	%rd12, %rd5, %rd11;
	ld.global.f64 	%fd4, [%rd12];
	add.f64 	%fd5, %fd3, %fd4;
	sqrt.rn.f64 	%fd6, %fd5;
	add.s64 	%rd13, %rd6, %rd11;
	st.global.f64 	[%rd13], %fd6;
$L__BB9_2:
	ret;

}
	// .globl	_Z11partialCompPdS_dj
.visible .entry _Z11partialCompPdS_dj(
	.param .u64 .ptr .align 1 _Z11partialCompPdS_dj_param_0,
	.param .u64 .ptr .align 1 _Z11partialCompPdS_dj_param_1,
	.param .f64 _Z11partialCompPdS_dj_param_2,
	.param .u32 _Z11partialCompPdS_dj_param_3
)
{
	.reg .pred 	%p<3>;
	.reg .b32 	%r<15>;
	.reg .b64 	%rd<11>;
	.reg .b64 	%fd<6>;

	ld.param.u64 	%rd3, [_Z11partialCompPdS_dj_param_0];
	ld.param.u64 	%rd2, [_Z11partialCompPdS_dj_param_1];
	ld.param.f64 	%fd1, [_Z11partialCompPdS_dj_param_2];
	ld.param.u32 	%r4, [_Z11partialCompPdS_dj_param_3];
	cvta.to.global.u64 	%rd1, %rd3;
	mov.u32 	%r5, %tid.x;
	mov.u32 	%r6, %ctaid.x;
	shl.b32 	%r7, %r6, 5;
	add.s32 	%r1, %r7, %r5;
	mov.u32 	%r8, %tid.y;
	mov.u32 	%r9, %ctaid.y;
	shl.b32 	%r10, %r9, 5;
	add.s32 	%r11, %r10, %r8;
	max.u32 	%r12, %r1, %r11;
	setp.ge.u32 	%p1, %r12, %r4;
	@%p1 bra 	$L__BB10_3;
	cvta.to.global.u64 	%rd4, %rd2;
	mad.lo.s32 	%r13, %r4, %r11, %r1;
	mul.wide.u32 	%rd5, %r13, 8;
	add.s64 	%rd6, %rd4, %rd5;
	ld.global.f64 	%fd2, [%rd6];
	mul.f64 	%fd3, %fd2, %fd2;
	mul.f64 	%fd4, %fd2, %fd3;
	div.rn.f64 	%fd5, %fd1, %fd4;
	add.s64 	%rd7, %rd1, %rd5;
	st.global.f64 	[%rd7], %fd5;
	setp.ne.s32 	%p2, %r1, %r11;
	@%p2 bra 	$L__BB10_3;
	mad.lo.s32 	%r14, %r4, %r1, %r1;
	mul.wide.u32 	%rd8, %r14, 8;
	add.s64 	%rd9, %rd1, %rd8;
	mov.b64 	%rd10, 0;
	st.global.u64 	[%rd9], %rd10;
$L__BB10_3:
	ret;

}
	// .globl	_Z8NBodyMulPdS_S_S_jj
.visible .entry _Z8NBodyMulPdS_S_S_jj(
	.param .u64 .ptr .align 1 _Z8NBodyMulPdS_S_S_jj_param_0,
	.param .u64 .ptr .align 1 _Z8NBodyMulPdS_S_S_jj_param_1,
	.param .u64 .ptr .align 1 _Z8NBodyMulPdS_S_S_jj_param_2,
	.param .u64 .ptr .align 1 _Z8NBodyMulPdS_S_S_jj_param_3,
	.param .u32 _Z8NBodyMulPdS_S_S_jj_param_4,
	.param .u32 _Z8NBodyMulPdS_S_S_jj_param_5
)
{
	.reg .pred 	%p<21>;
	.reg .b32 	%r<194>;
	.reg .b64 	%rd<132>;
	.reg .b64 	%fd<165>;

	ld.param.u64 	%rd4, [_Z8NBodyMulPdS_S_S_jj_param_0];
	ld.param.u64 	%rd5, [_Z8NBodyMulPdS_S_S_jj_param_3];
	ld.param.u32 	%r91, [_Z8NBodyMulPdS_S_S_jj_param_4];
	cvta.to.global.u64 	%rd1, %rd5;
	cvta.to.global.u64 	%rd2, %rd4;
	mov.u32 	%r1, %tid.x;
	mov.u32 	%r93, %ctaid.y;
	shl.b32 	%r2, %r93, 10;
	or.b32  	%r3, %r2, %r1;
	mov.u32 	%r4, %ctaid.x;
	setp.ge.u32 	%p1, %r3, %r91;
	@%p1 bra 	$L__BB11_27;
	ld.param.u32 	%r163, [_Z8NBodyMulPdS_S_S_jj_param_5];
	mad.lo.s32 	%r5, %r91, %r4, %r3;
	mul.wide.u32 	%rd6, %r5, 8;
	add.s64 	%rd7, %rd2, %rd6;
	ld.global.f64 	%fd1, [%rd7];
	min.u32 	%r6, %r4, %r163;
	setp.eq.s32 	%p2, %r6, 0;
	mov.f64 	%fd164, 0d0000000000000000;
	@%p2 bra 	$L__BB11_13;
	ld.param.u32 	%r164, [_Z8NBodyMulPdS_S_S_jj_param_5];
	mul.lo.s32 	%r7, %r164, %r4;
	setp.lt.u32 	%p3, %r6, 8;
	mov.f64 	%fd164, 0d0000000000000000;
	mov.b32 	%r178, 0;
	@%p3 bra 	$L__BB11_5;
	and.b32  	%r95, %r6, 2147483640;
	neg.s32 	%r176, %r95;
	add.s32 	%r175, %r7, 3;
	add.s32 	%r96, %r1, %r91;
	add.s32 	%r174, %r96, %r2;
	shl.b32 	%r97, %r91, 1;
	add.s32 	%r173, %r3, %r97;
	mad.lo.s32 	%r172, %r91, 3, %r3;
	shl.b32 	%r98, %r91, 2;
	add.s32 	%r171, %r3, %r98;
	mad.lo.s32 	%r170, %r91, 5, %r3;
	mad.lo.s32 	%r169, %r91, 6, %r3;
	mad.lo.s32 	%r168, %r91, 7, %r3;
	mov.f64 	%fd164, 0d0000000000000000;
	mov.u32 	%r167, %r3;
$L__BB11_4:
	.pragma "nounroll";
	and.b32  	%r178, %r6, 2147483640;
	mul.wide.u32 	%rd8, %r167, 8;
	add.s64 	%rd9, %rd2, %rd8;
	ld.global.f64 	%fd30, [%rd9];
	sub.f64 	%fd31, %fd1, %fd30;
	add.s32 	%r99, %r175, -3;
	mul.wide.u32 	%rd10, %r99, 8;
	add.s64 	%rd11, %rd1, %rd10;
	ld.global.f64 	%fd32, [%rd11];
	fma.rn.f64 	%fd33, %fd31, %fd32, %fd164;
	mul.wide.u32 	%rd12, %r174, 8;
	add.s64 	%rd13, %rd2, %rd12;
	ld.global.f64 	%fd34, [%rd13];
	sub.f64 	%fd35, %fd1, %fd34;
	add.s32 	%r100, %r175, -2;
	mul.wide.u32 	%rd14, %r100, 8;
	add.s64 	%rd15, %rd1, %rd14;
	ld.global.f64 	%fd36, [%rd15];
	fma.rn.f64 	%fd37, %fd35, %fd36, %fd33;
	mul.wide.u32 	%rd16, %r173, 8;
	add.s64 	%rd17, %rd2, %rd16;
	ld.global.f64 	%fd38, [%rd17];
	sub.f64 	%fd39, %fd1, %fd38;
	add.s32 	%r101, %r175, -1;
	mul.wide.u32 	%rd18, %r101, 8;
	add.s64 	%rd19, %rd1, %rd18;
	ld.global.f64 	%fd40, [%rd19];
	fma.rn.f64 	%fd41, %fd39, %fd40, %fd37;
	mul.wide.u32 	%rd20, %r172, 8;
	add.s64 	%rd21, %rd2, %rd20;
	ld.global.f64 	%fd42, [%rd21];
	sub.f64 	%fd43, %fd1, %fd42;
	add.s32 	%r102, %r175, 4;
	mul.wide.u32 	%rd22, %r175, 8;
	add.s64 	%rd23, %rd1, %rd22;
	ld.global.f64 	%fd44, [%rd23];
	fma.rn.f64 	%fd45, %fd43, %fd44, %fd41;
	mul.wide.u32 	%rd24, %r171, 8;
	add.s64 	%rd25, %rd2, %rd24;
	ld.global.f64 	%fd46, [%rd25];
	sub.f64 	%fd47, %fd1, %fd46;
	add.s32 	%r103, %r175, 1;
	mul.wide.u32 	%rd26, %r103, 8;
	add.s64 	%rd27, %rd1, %rd26;
	ld.global.f64 	%fd48, [%rd27];
	fma.rn.f64 	%fd49, %fd47, %fd48, %fd45;
	mul.wide.u32 	%rd28, %r170, 8;
	add.s64 	%rd29, %rd2, %rd28;
	ld.global.f64 	%fd50, [%rd29];
	sub.f64 	%fd51, %fd1, %fd50;
	add.s32 	%r104, %r175, 2;
	mul.wide.u32 	%rd30, %r104, 8;
	add.s64 	%rd31, %rd1, %rd30;
	ld.global.f64 	%fd52, [%rd31];
	fma.rn.f64 	%fd53, %fd51, %fd52, %fd49;
	mul.wide.u32 	%rd32, %r169, 8;
	add.s64 	%rd33, %rd2, %rd32;
	ld.global.f64 	%fd54, [%rd33];
	sub.f64 	%fd55, %fd1, %fd54;
	add.s32 	%r105, %r175, 3;
	mul.wide.u32 	%rd34, %r105, 8;
	add.s64 	%rd35, %rd1, %rd34;
	ld.global.f64 	%fd56, [%rd35];
	fma.rn.f64 	%fd57, %fd55, %fd56, %fd53;
	mul.wide.u32 	%rd36, %r168, 8;
	add.s64 	%rd37, %rd2, %rd36;
	ld.global.f64 	%fd58, [%rd37];
	sub.f64 	%fd59, %fd1, %fd58;
	mul.wide.u32 	%rd38, %r102, 8;
	add.s64 	%rd39, %rd1, %rd38;
	ld.global.f64 	%fd60, [%rd39];
	fma.rn.f64 	%fd164, %fd59, %fd60, %fd57;
	add.s32 	%r176, %r176, 8;
	add.s32 	%r175, %r175, 8;
	shl.b32 	%r106, %r91, 3;
	add.s32 	%r174, %r174, %r106;
	add.s32 	%r173, %r173, %r106;
	add.s32 	%r172, %r172, %r106;
	add.s32 	%r171, %r171, %r106;
	add.s32 	%r170, %r170, %r106;
	add.s32 	%r169, %r169, %r106;
	add.s32 	%r168, %r168, %r106;
	add.s32 	%r167, %r167, %r106;
	setp.ne.s32 	%p4, %r176, 0;
	@%p4 bra 	$L__BB11_4;
$L__BB11_5:
	and.b32  	%r39, %r6, 7;
	setp.eq.s32 	%p5, %r39, 0;
	@%p5 bra 	$L__BB11_13;
	and.b32  	%r40, %r6, 3;
	setp.lt.u32 	%p6, %r39, 4;
	@%p6 bra 	$L__BB11_8;
	mad.lo.s32 	%r107, %r178, %r91, %r3;
	mul.wide.u32 	%rd40, %r107, 8;
	add.s64 	%rd41, %rd2, %rd40;
	ld.global.f64 	%fd62, [%rd41];
	sub.f64 	%fd63, %fd1, %fd62;
	add.s32 	%r108, %r178, %r7;
	mul.wide.u32 	%rd42, %r108, 8;
	add.s64 	%rd43, %rd1, %rd42;
	ld.global.f64 	%fd64, [%rd43];
	fma.rn.f64 	%fd65, %fd63, %fd64, %fd164;
	add.s32 	%r109, %r107, %r91;
	mul.wide.u32 	%rd44, %r109, 8;
	add.s64 	%rd45, %rd2, %rd44;
	ld.global.f64 	%fd66, [%rd45];
	sub.f64 	%fd67, %fd1, %fd66;
	add.s32 	%r110, %r108, 1;
	mul.wide.u32 	%rd46, %r110, 8;
	add.s64 	%rd47, %rd1, %rd46;
	ld.global.f64 	%fd68, [%rd47];
	fma.rn.f64 	%fd69, %fd67, %fd68, %fd65;
	add.s32 	%r111, %r109, %r91;
	mul.wide.u32 	%rd48, %r111, 8;
	add.s64 	%rd49, %rd2, %rd48;
	ld.global.f64 	%fd70, [%rd49];
	sub.f64 	%fd71, %fd1, %fd70;
	add.s32 	%r112, %r108, 2;
	mul.wide.u32 	%rd50, %r112, 8;
	add.s64 	%rd51, %rd1, %rd50;
	ld.global.f64 	%fd72, [%rd51];
	fma.rn.f64 	%fd73, %fd71, %fd72, %fd69;
	add.s32 	%r113, %r111, %r91;
	mul.wide.u32 	%rd52, %r113, 8;
	add.s64 	%rd53, %rd2, %rd52;
	ld.global.f64 	%fd74, [%rd53];
	sub.f64 	%fd75, %fd1, %fd74;
	add.s32 	%r114, %r108, 3;
	mul.wide.u32 	%rd54, %r114, 8;
	add.s64 	%rd55, %rd1, %rd54;
	ld.global.f64 	%fd76, [%rd55];
	fma.rn.f64 	%fd164, %fd75, %fd76, %fd73;
	add.s32 	%r178, %r178, 4;
$L__BB11_8:
	setp.eq.s32 	%p7, %r40, 0;
	@%p7 bra 	$L__BB11_13;
	setp.eq.s32 	%p8, %r40, 1;
	@%p8 bra 	$L__BB11_11;
	mad.lo.s32 	%r115, %r178, %r91, %r3;
	mul.wide.u32 	%rd56, %r115, 8;
	add.s64 	%rd57, %rd2, %rd56;
	ld.global.f64 	%fd78, [%rd57];
	sub.f64 	%fd79, %fd1, %fd78;
	add.s32 	%r116, %r178, %r7;
	mul.wide.u32 	%rd58, %r116, 8;
	add.s64 	%rd59, %rd1, %rd58;
	ld.global.f64 	%fd80, [%rd59];
	fma.rn.f64 	%fd81, %fd79, %fd80, %fd164;
	add.s32 	%r117, %r115, %r91;
	mul.wide.u32 	%rd60, %r117, 8;
	add.s64 	%rd61, %rd2, %rd60;
	ld.global.f64 	%fd82, [%rd61];
	sub.f64 	%fd83, %fd1, %fd82;
	add.s32 	%r118, %r116, 1;
	mul.wide.u32 	%rd62, %r118, 8;
	add.s64 	%rd63, %rd1, %rd62;
	ld.global.f64 	%fd84, [%rd63];
	fma.rn.f64 	%fd164, %fd83, %fd84, %fd81;
	add.s32 	%r178, %r178, 2;
$L__BB11_11:
	and.b32  	%r119, %r6, 1;
	setp.eq.b32 	%p9, %r119, 1;
	not.pred 	%p10, %p9;
	@%p10 bra 	$L__BB11_13;
	mad.lo.s32 	%r120, %r178, %r91, %r3;
	mul.wide.u32 	%rd64, %r120, 8;
	add.s64 	%rd65, %rd2, %rd64;
	ld.global.f64 	%fd85, [%rd65];
	sub.f64 	%fd86, %fd1, %fd85;
	add.s32 	%r121, %r178, %r7;
	mul.wide.u32 	%rd66, %r121, 8;
	add.s64 	%rd67, %rd1, %rd66;
	ld.global.f64 	%fd87, [%rd67];
	fma.rn.f64 	%fd164, %fd86, %fd87, %fd164;
$L__BB11_13:
	ld.param.u32 	%r165, [_Z8NBodyMulPdS_S_S_jj_param_5];
	mov.u32 	%r45, %ctaid.x;
	setp.lt.u32 	%p11, %r45, %r165;
	selp.u32 	%r46, 1, 0, %p11;
	add.s32 	%r192, %r6, %r46;
	setp.ge.u32 	%p12, %r192, %r165;
	@%p12 bra 	$L__BB11_26;
	ld.param.u32 	%r166, [_Z8NBodyMulPdS_S_S_jj_param_5];
	mul.lo.s32 	%r48, %r166, %r45;
	sub.s32 	%r49, %r166, %r192;
	sub.s32 	%r122, %r192, %r166;
	setp.gt.u32 	%p13, %r122, -8;
	@%p13 bra 	$L__BB11_18;
	add.s32 	%r190, %r192, 3;
	add.s32 	%r123, %r6, %r48;
	add.s32 	%r189, %r123, %r46;
	mul.lo.s32 	%r124, %r91, %r192;
	add.s32 	%r125, %r124, %r91;
	add.s32 	%r126, %r1, %r125;
	add.s32 	%r188, %r126, %r2;
	add.s32 	%r127, %r192, 2;
	mad.lo.s32 	%r128, %r91, %r127, %r1;
	add.s32 	%r187, %r128, %r2;
	mad.lo.s32 	%r129, %r91, %r190, %r1;
	add.s32 	%r186, %r129, %r2;
	add.s32 	%r130, %r192, 4;
	mad.lo.s32 	%r131, %r91, %r130, %r1;
	add.s32 	%r185, %r131, %r2;
	add.s32 	%r132, %r192, 5;
	mad.lo.s32 	%r133, %r91, %r132, %r1;
	add.s32 	%r184, %r133, %r2;
	add.s32 	%r134, %r192, 6;
	mad.lo.s32 	%r135, %r91, %r134, %r1;
	add.s32 	%r183, %r135, %r2;
	add.s32 	%r136, %r192, 7;
	mad.lo.s32 	%r137, %r91, %r136, %r1;
	add.s32 	%r182, %r137, %r2;
	add.s32 	%r138, %r1, %r124;
	add.s32 	%r181, %r138, %r2;
	and.b32  	%r139, %r49, -8;
	neg.s32 	%r180, %r139;
$L__BB11_16:
	.pragma "nounroll";
	mul.wide.u32 	%rd68, %r181, 8;
	add.s64 	%rd69, %rd2, %rd68;
	ld.global.f64 	%fd89, [%rd69];
	sub.f64 	%fd90, %fd1, %fd89;
	mul.wide.u32 	%rd70, %r189, 8;
	add.s64 	%rd71, %rd1, %rd70;
	ld.global.f64 	%fd91, [%rd71];
	fma.rn.f64 	%fd92, %fd90, %fd91, %fd164;
	mul.wide.u32 	%rd72, %r188, 8;
	add.s64 	%rd73, %rd2, %rd72;
	ld.global.f64 	%fd93, [%rd73];
	sub.f64 	%fd94, %fd1, %fd93;
	add.s32 	%r140, %r189, 1;
	mul.wide.u32 	%rd74, %r140, 8;
	add.s64 	%rd75, %rd1, %rd74;
	ld.global.f64 	%fd95, [%rd75];
	fma.rn.f64 	%fd96, %fd94, %fd95, %fd92;
	mul.wide.u32 	%rd76, %r187, 8;
	add.s64 	%rd77, %rd2, %rd76;
	ld.global.f64 	%fd97, [%rd77];
	sub.f64 	%fd98, %fd1, %fd97;
	add.s32 	%r141, %r189, 2;
	mul.wide.u32 	%rd78, %r141, 8;
	add.s64 	%rd79, %rd1, %rd78;
	ld.global.f64 	%fd99, [%rd79];
	fma.rn.f64 	%fd100, %fd98, %fd99, %fd96;
	mul.wide.u32 	%rd80, %r186, 8;
	add.s64 	%rd81, %rd2, %rd80;
	ld.global.f64 	%fd101, [%rd81];
	sub.f64 	%fd102, %fd1, %fd101;
	add.s32 	%r142, %r189, 3;
	mul.wide.u32 	%rd82, %r142, 8;
	add.s64 	%rd83, %rd1, %rd82;
	ld.global.f64 	%fd103, [%rd83];
	fma.rn.f64 	%fd104, %fd102, %fd103, %fd100;
	mul.wide.u32 	%rd84, %r185, 8;
	add.s64 	%rd85, %rd2, %rd84;
	ld.global.f64 	%fd105, [%rd85];
	sub.f64 	%fd106, %fd1, %fd105;
	add.s32 	%r143, %r189, 4;
	mul.wide.u32 	%rd86, %r143, 8;
	add.s64 	%rd87, %rd1, %rd86;
	ld.global.f64 	%fd107, [%rd87];
	fma.rn.f64 	%fd108, %fd106, %fd107, %fd104;
	mul.wide.u32 	%rd88, %r184, 8;
	add.s64 	%rd89, %rd2, %rd88;
	ld.global.f64 	%fd109, [%rd89];
	sub.f64 	%fd110, %fd1, %fd109;
	add.s32 	%r144, %r189, 5;
	mul.wide.u32 	%rd90, %r144, 8;
	add.s64 	%rd91, %rd1, %rd90;
	ld.global.f64 	%fd111, [%rd91];
	fma.rn.f64 	%fd112, %fd110, %fd111, %fd108;
	mul.wide.u32 	%rd92, %r183, 8;
	add.s64 	%rd93, %rd2, %rd92;
	ld.global.f64 	%fd113, [%rd93];
	sub.f64 	%fd114, %fd1, %fd113;
	add.s32 	%r145, %r189, 6;
	mul.wide.u32 	%rd94, %r145, 8;
	add.s64 	%rd95, %rd1, %rd94;
	ld.global.f64 	%fd115, [%rd95];
	fma.rn.f64 	%fd116, %fd114, %fd115, %fd112;
	mul.wide.u32 	%rd96, %r182, 8;
	add.s64 	%rd97, %rd2, %rd96;
	ld.global.f64 	%fd117, [%rd97];
	sub.f64 	%fd118, %fd1, %fd117;
	add.s32 	%r146, %r189, 7;
	mul.wide.u32 	%rd98, %r146, 8;
	add.s64 	%rd99, %rd1, %rd98;
	ld.global.f64 	%fd119, [%rd99];
	fma.rn.f64 	%fd164, %fd118, %fd119, %fd116;
	add.s32 	%r190, %r190, 8;
	add.s32 	%r189, %r189, 8;
	shl.b32 	%r147, %r91, 3;
	add.s32 	%r188, %r188, %r147;
	add.s32 	%r187, %r187, %r147;
	add.s32 	%r186, %r186, %r147;
	add.s32 	%r185, %r185, %r147;
	add.s32 	%r184, %r184, %r147;
	add.s32 	%r183, %r183, %r147;
	add.s32 	%r182, %r182, %r147;
	add.s32 	%r181, %r181, %r147;
	add.s32 	%r180, %r180, 8;
	setp.ne.s32 	%p14, %r180, 0;
	@%p14 bra 	$L__BB11_16;
	add.s32 	%r192, %r190, -3;
$L__BB11_18:
	and.b32  	%r85, %r49, 7;
	setp.eq.s32 	%p15, %r85, 0;
	@%p15 bra 	$L__BB11_26;
	and.b32  	%r86, %r49, 3;
	setp.lt.u32 	%p16, %r85, 4;
	@%p16 bra 	$L__BB11_21;
	mad.lo.s32 	%r148, %r192, %r91, %r3;
	mul.wide.u32 	%rd100, %r148, 8;
	add.s64 	%rd101, %rd2, %rd100;
	ld.global.f64 	%fd121, [%rd101];
	sub.f64 	%fd122, %fd1, %fd121;
	add.s32 	%r149, %r192, %r48;
	mul.wide.u32 	%rd102, %r149, 8;
	add.s64 	%rd103, %rd1, %rd102;
	ld.global.f64 	%fd123, [%rd103];
	fma.rn.f64 	%fd124, %fd122, %fd123, %fd164;
	add.s32 	%r150, %r148, %r91;
	mul.wide.u32 	%rd104, %r150, 8;
	add.s64 	%rd105, %rd2, %rd104;
	ld.global.f64 	%fd125, [%rd105];
	sub.f64 	%fd126, %fd1, %fd125;
	add.s32 	%r151, %r149, 1;
	mul.wide.u32 	%rd106, %r151, 8;
	add.s64 	%rd107, %rd1, %rd106;
	ld.global.f64 	%fd127, [%rd107];
	fma.rn.f64 	%fd128, %fd126, %fd127, %fd124;
	add.s32 	%r152, %r150, %r91;
	mul.wide.u32 	%rd108, %r152, 8;
	add.s64 	%rd109, %rd2, %rd108;
	ld.global.f64 	%fd129, [%rd109];
	sub.f64 	%fd130, %fd1, %fd129;
	add.s32 	%r153, %r149, 2;
	mul.wide.u32 	%rd110, %r153, 8;
	add.s64 	%rd111, %rd1, %rd110;
	ld.global.f64 	%fd131, [%rd111];
	fma.rn.f64 	%fd132, %fd130, %fd131, %fd128;
	add.s32 	%r154, %r152, %r91;
	mul.wide.u32 	%rd112, %r154, 8;
	add.s64 	%rd113, %rd2, %rd112;
	ld.global.f64 	%fd133, [%rd113];
	sub.f64 	%fd134, %fd1, %fd133;
	add.s32 	%r155, %r149, 3;
	mul.wide.u32 	%rd114, %r155, 8;
	add.s64 	%rd115, %rd1, %rd114;
	ld.global.f64 	%fd135, [%rd115];
	fma.rn.f64 	%fd164, %fd134, %fd135, %fd132;
	add.s32 	%r192, %r192, 4;
$L__BB11_21:
	setp.eq.s32 	%p17, %r86, 0;
	@%p17 bra 	$L__BB11_26;
	setp.eq.s32 	%p18, %r86, 1;
	@%p18 bra 	$L__BB11_24;
	mad.lo.s32 	%r156, %r192, %r91, %r3;
	mul.wide.u32 	%rd116, %r156, 8;
	add.s64 	%rd117, %rd2, %rd116;
	ld.global.f64 	%fd137, [%rd117];
	sub.f64 	%fd138, %fd1, %fd137;
	add.s32 	%r157, %r192, %r48;
	mul.wide.u32 	%rd118, %r157, 8;
	add.s64 	%rd119, %rd1, %rd118;
	ld.global.f64 	%fd139, [%rd119];
	fma.rn.f64 	%fd140, %fd138, %fd139, %fd164;
	add.s32 	%r158, %r156, %r91;
	mul.wide.u32 	%rd120, %r158, 8;
	add.s64 	%rd121, %rd2, %rd120;
	ld.global.f64 	%fd141, [%rd121];
	sub.f64 	%fd142, %fd1, %fd141;
	add.s32 	%r159, %r157, 1;
	mul.wide.u32 	%rd122, %r159, 8;
	add.s64 	%rd123, %rd1, %rd122;
	ld.global.f64 	%fd143, [%rd123];
	fma.rn.f64 	%fd164, %fd142, %fd143, %fd140;
	add.s32 	%r192, %r192, 2;
$L__BB11_24:
	and.b32  	%r160, %r49, 1;
	setp.eq.b32 	%p19, %r160, 1;
	not.pred 	%p20, %p19;
	@%p20 bra 	$L__BB11_26;
	mad.lo.s32 	%r161, %r192, %r91, %r3;
	mul.wide.u32 	%rd124, %r161, 8;
	add.s64 	%rd125, %rd2, %rd124;
	ld.global.f64 	%fd144, [%rd125];
	sub.f64 	%fd145, %fd1, %fd144;
	add.s32 	%r162, %r192, %r48;
	mul.wide.u32 	%rd126, %r162, 8;
	add.s64 	%rd127, %rd1, %rd126;
	ld.global.f64 	%fd146, [%rd127];
	fma.rn.f64 	%fd164, %fd145, %fd146, %fd164;
$L__BB11_26:
	ld.param.u64 	%rd131, [_Z8NBodyMulPdS_S_S_jj_param_2];
	cvta.to.global.u64 	%rd128, %rd131;
	mul.wide.u32 	%rd129, %r5, 8;
	add.s64 	%rd130, %rd128, %rd129;
	ld.global.f64 	%fd147, [%rd130];
	add.f64 	%fd148, %fd164, %fd147;
	st.global.f64 	[%rd130], %fd148;
$L__BB11_27:
	ret;

}
	// .globl	_Z8NBodyMulPdS_S_S_jjj
.visible .entry _Z8NBodyMulPdS_S_S_jjj(
	.param .u64 .ptr .align 1 _Z8NBodyMulPdS_S_S_jjj_param_0,
	.param .u64 .ptr .align 1 _Z8NBodyMulPdS_S_S_jjj_param_1,
	.param .u64 .ptr .align 1 _Z8NBodyMulPdS_S_S_jjj_param_2,
	.param .u64 .ptr .align 1 _Z8NBodyMulPdS_S_S_jjj_param_3,
	.param .u32 _Z8NBodyMulPdS_S_S_jjj_param_4,
	.param .u32 _Z8NBodyMulPdS_S_S_jjj_param_5,
	.param .u32 _Z8NBodyMulPdS_S_S_jjj_param_6
)
{
	.reg .pred 	%p<22>;
	.reg .b32 	%r<78>;
	.reg .b64 	%rd<55>;
	.reg .b64 	%fd<349>;
	// demoted variable
	.shared .align 8 .b8 _ZZ8NBodyMulPdS_S_S_jjjE7NShared[4096];
	ld.param.u64 	%rd12, [_Z8NBodyMulPdS_S_S_jjj_param_0];
	ld.param.u64 	%rd11, [_Z8NBodyMulPdS_S_S_jjj_param_2];
	ld.param.u64 	%rd13, [_Z8NBodyMulPdS_S_S_jjj_param_3];
	ld.param.u32 	%r17, [_Z8NBodyMulPdS_S_S_jjj_param_4];
	ld.param.u32 	%r18, [_Z8NBodyMulPdS_S_S_jjj_param_5];
	ld.param.u32 	%r19, [_Z8NBodyMulPdS_S_S_jjj_param_6];
	cvta.to.global.u64 	%rd1, %rd13;
	cvta.to.global.u64 	%rd2, %rd12;
	mov.u32 	%r20, %ctaid.y;
	shl.b32 	%r1, %r20, 3;
	mov.u32 	%r21, %ctaid.x;
	shl.b32 	%r22, %r21, 10;
	mov.u32 	%r2, %tid.x;
	or.b32  	%r3, %r22, %r2;
	shr.u32 	%r4, %r2, 3;
	setp.ge.u32 	%p1, %r3, %r19;
	mov.f64 	%fd277, 0d0000000000000000;
	mov.f64 	%fd278, %fd277;
	mov.f64 	%fd279, %fd277;
	mov.f64 	%fd280, %fd277;
	mov.f64 	%fd281, %fd277;
	mov.f64 	%fd282, %fd277;
	mov.f64 	%fd283, %fd277;
	mov.f64 	%fd284, %fd277;
	@%p1 bra 	$L__BB12_2;
	mad.lo.s32 	%r23, %r18, %r3, %r1;
	mul.wide.u32 	%rd14, %r23, 8;
	add.s64 	%rd15, %rd2, %rd14;
	ld.global.f64 	%fd284, [%rd15];
	add.s32 	%r24, %r23, 1;
	mul.wide.u32 	%rd16, %r24, 8;
	add.s64 	%rd17, %rd2, %rd16;
	ld.global.f64 	%fd283, [%rd17];
	add.s32 	%r25, %r23, 2;
	mul.wide.u32 	%rd18, %r25, 8;
	add.s64 	%rd19, %rd2, %rd18;
	ld.global.f64 	%fd282, [%rd19];
	add.s32 	%r26, %r23, 3;
	mul.wide.u32 	%rd20, %r26, 8;
	add.s64 	%rd21, %rd2, %rd20;
	ld.global.f64 	%fd281, [%rd21];
	add.s32 	%r27, %r23, 4;
	mul.wide.u32 	%rd22, %r27, 8;
	add.s64 	%rd23, %rd2, %rd22;
	ld.global.f64 	%fd280, [%rd23];
	add.s32 	%r28, %r23, 5;
	mul.wide.u32 	%rd24, %r28, 8;
	add.s64 	%rd25, %rd2, %rd24;
	ld.global.f64 	%fd279, [%rd25];
	add.s32 	%r29, %r23, 6;
	mul.wide.u32 	%rd26, %r29, 8;
	add.s64 	%rd27, %rd2, %rd26;
	ld.global.f64 	%fd278, [%rd27];
	add.s32 	%r30, %r23, 7;
	mul.wide.u32 	%rd28, %r30, 8;
	add.s64 	%rd29, %rd2, %rd28;
	ld.global.f64 	%fd277, [%rd29];
$L__BB12_2:
	setp.eq.s32 	%p2, %r19, 0;
	@%p2 bra 	$L__BB12_33;
	cvta.to.global.u64 	%rd30, %rd11;
	and.b32  	%r32, %r2, 7;
	add.s32 	%r5, %r1, %r32;
	mad.lo.s32 	%r33, %r17, %r3, %r1;
	mul.wide.u32 	%rd31, %r33, 8;
	add.s64 	%rd3, %rd30, %rd31;
	add.s32 	%r34, %r33, 1;
	mul.wide.u32 	%rd32, %r34, 8;
	add.s64 	%rd4, %rd30, %rd32;
	add.s32 	%r35, %r33, 2;
	mul.wide.u32 	%rd33, %r35, 8;
	add.s64 	%rd5, %rd30, %rd33;
	add.s32 	%r36, %r33, 3;
	mul.wide.u32 	%rd34, %r36, 8;
	add.s64 	%rd6, %rd30, %rd34;
	add.s32 	%r37, %r33, 4;
	mul.wide.u32 	%rd35, %r37, 8;
	add.s64 	%rd7, %rd30, %rd35;
	add.s32 	%r38, %r33, 5;
	mul.wide.u32 	%rd36, %r38, 8;
	add.s64 	%rd8, %rd30, %rd36;
	add.s32 	%r39, %r33, 6;
	mul.wide.u32 	%rd37, %r39, 8;
	add.s64 	%rd9, %rd30, %rd37;
	add.s32 	%r40, %r33, 7;
	mul.wide.u32 	%rd38, %r40, 8;
	add.s64 	%rd10, %rd30, %rd38;
	mov.f64 	%fd340, 0d0000000000000000;
	mov.b32 	%r74, 0;
	mov.f64 	%fd339, %fd340;
	mov.f64 	%fd338, %fd340;
	mov.f64 	%fd337, %fd340;
	mov.f64 	%fd336, %fd340;
	mov.f64 	%fd335, %fd340;
	mov.f64 	%fd334, %fd340;
	mov.f64 	%fd333, %fd340;
$L__BB12_4:
	mov.u32 	%r6, %r74;
	add.s32 	%r74, %r6, 64;
	setp.gt.u32 	%p3, %r74, %r19;
	and.b32  	%r41, %r19, 63;
	selp.b32 	%r8, %r41, 64, %p3;
	bar.sync 	0;
	setp.ge.u32 	%p4, %r4, %r8;
	@%p4 bra 	$L__BB12_6;
	add.s32 	%r42, %r6, %r4;
	mad.lo.s32 	%r43, %r42, %r18, %r5;
	mul.wide.u32 	%rd39, %r43, 8;
	add.s64 	%rd40, %rd2, %rd39;
	ld.global.f64 	%fd107, [%rd40];
	mov.u32 	%r44, %tid.x;
	shl.b32 	%r45, %r44, 3;
	mov.u32 	%r46, _ZZ8NBodyMulPdS_S_S_jjjE7NShared;
	add.s32 	%r47, %r46, %r45;
	st.shared.f64 	[%r47], %fd107;
$L__BB12_6:
	setp.ge.u32 	%p5, %r3, %r19;
	bar.sync 	0;
	@%p5 bra 	$L__BB12_32;
	setp.eq.s32 	%p6, %r8, 0;
	@%p6 bra 	$L__BB12_16;
	mad.lo.s32 	%r9, %r19, %r3, %r6;
	setp.lt.u32 	%p7, %r8, 4;
	mov.b32 	%r77, 0;
	@%p7 bra 	$L__BB12_11;
	mov.b32 	%r75, 0;
$L__BB12_10:
	.pragma "nounroll";
	shl.b32 	%r50, %r75, 6;
	mov.u32 	%r51, _ZZ8NBodyMulPdS_S_S_jjjE7NShared;
	add.s32 	%r52, %r51, %r50;
	ld.shared.f64 	%fd109, [%r52];
	sub.f64 	%fd110, %fd284, %fd109;
	add.s32 	%r53, %r9, %r75;
	mul.wide.u32 	%rd41, %r53, 8;
	add.s64 	%rd42, %rd1, %rd41;
	ld.global.f64 	%fd111, [%rd42];
	fma.rn.f64 	%fd112, %fd110, %fd111, %fd333;
	ld.shared.f64 	%fd113, [%r52+8];
	sub.f64 	%fd114, %fd283, %fd113;
	fma.rn.f64 	%fd115, %fd114, %fd111, %fd334;
	ld.shared.f64 	%fd116, [%r52+16];
	sub.f64 	%fd117, %fd282, %fd116;
	fma.rn.f64 	%fd118, %fd117, %fd111, %fd335;
	ld.shared.f64 	%fd119, [%r52+24];
	sub.f64 	%fd120, %fd281, %fd119;
	fma.rn.f64 	%fd121, %fd120, %fd111, %fd336;
	ld.shared.f64 	%fd122, [%r52+32];
	sub.f64 	%fd123, %fd280, %fd122;
	fma.rn.f64 	%fd124, %fd123, %fd111, %fd337;
	ld.shared.f64 	%fd125, [%r52+40];
	sub.f64 	%fd126, %fd279, %fd125;
	fma.rn.f64 	%fd127, %fd126, %fd111, %fd338;
	ld.shared.f64 	%fd128, [%r52+48];
	sub.f64 	%fd129, %fd278, %fd128;
	fma.rn.f64 	%fd130, %fd129, %fd111, %fd339;
	ld.shared.f64 	%fd131, [%r52+56];
	sub.f64 	%fd132, %fd277, %fd131;
	fma.rn.f64 	%fd133, %fd132, %fd111, %fd340;
	ld.shared.f64 	%fd134, [%r52+64];
	sub.f64 	%fd135, %fd284, %fd134;
	add.s32 	%r54, %r53, 1;
	mul.wide.u32 	%rd43, %r54, 8;
	add.s64 	%rd44, %rd1, %rd43;
	ld.global.f64 	%fd136, [%rd44];
	fma.rn.f64 	%fd137, %fd135, %fd136, %fd112;
	ld.shared.f64 	%fd138, [%r52+72];
	sub.f64 	%fd139, %fd283, %fd138;
	fma.rn.f64 	%fd140, %fd139, %fd136, %fd115;
	ld.shared.f64 	%fd141, [%r52+80];
	sub.f64 	%fd142, %fd282, %fd141;
	fma.rn.f64 	%fd143, %fd142, %fd136, %fd118;
	ld.shared.f64 	%fd144, [%r52+88];
	sub.f64 	%fd145, %fd281, %fd144;
	fma.rn.f64 	%fd146, %fd145, %fd136, %fd121;
	ld.shared.f64 	%fd147, [%r52+96];
	sub.f64 	%fd148, %fd280, %fd147;
	fma.rn.f64 	%fd149, %fd148, %fd136, %fd124;
	ld.shared.f64 	%fd150, [%r52+104];
	sub.f64 	%fd151, %fd279, %fd150;
	fma.rn.f64 	%fd152, %fd151, %fd136, %fd127;
	ld.shared.f64 	%fd153, [%r52+112];
	sub.f64 	%fd154, %fd278, %fd153;
	fma.rn.f64 	%fd155, %fd154, %fd136, %fd130;
	ld.shared.f64 	%fd156, [%r52+120];
	sub.f64 	%fd157, %fd277, %fd156;
	fma.rn.f64 	%fd158, %fd157, %fd136, %fd133;
	ld.shared.f64 	%fd159, [%r52+128];
	sub.f64 	%fd160, %fd284, %fd159;
	add.s32 	%r55, %r53, 2;
	mul.wide.u32 	%rd45, %r55, 8;
	add.s64 	%rd46, %rd1, %rd45;
	ld.global.f64 	%fd161, [%rd46];
	fma.rn.f64 	%fd162, %fd160, %fd161, %fd137;
	ld.shared.f64 	%fd163, [%r52+136];
	sub.f64 	%fd164, %fd283, %fd163;
	fma.rn.f64 	%fd165, %fd164, %fd161, %fd140;
	ld.shared.f64 	%fd166, [%r52+144];
	sub.f64 	%fd167, %fd282, %fd166;
	fma.rn.f64 	%fd168, %fd167, %fd161, %fd143;
	ld.shared.f64 	%fd169, [%r52+152];
	sub.f64 	%fd170, %fd281, %fd169;
	fma.rn.f64 	%fd171, %fd170, %fd161, %fd146;
	ld.shared.f64 	%fd172, [%r52+160];
	sub.f64 	%fd173, %fd280, %fd172;
	fma.rn.f64 	%fd174, %fd173, %fd161, %fd149;
	ld.shared.f64 	%fd175, [%r52+168];
	sub.f64 	%fd176, %fd279, %fd175;
	fma.rn.f64 	%fd177, %fd176, %fd161, %fd152;
	ld.shared.f64 	%fd178, [%r52+176];
	sub.f64 	%fd179, %fd278, %fd178;
	fma.rn.f64 	%fd180, %fd179, %fd161, %fd155;
	ld.shared.f64 	%fd181, [%r52+184];
	sub.f64 	%fd182, %fd277, %fd181;
	fma.rn.f64 	%fd183, %fd182, %fd161, %fd158;
	ld.shared.f64 	%fd184, [%r52+192];
	sub.f64 	%fd185, %fd284, %fd184;
	add.s32 	%r56, %r53, 3;
	mul.wide.u32 	%rd47, %r56, 8;
	add.s64 	%rd48, %rd1, %rd47;
	ld.global.f64 	%fd186, [%rd48];
	fma.rn.f64 	%fd333, %fd185, %fd186, %fd162;
	ld.shared.f64 	%fd187, [%r52+200];
	sub.f64 	%fd188, %fd283, %fd187;
	fma.rn.f64 	%fd334, %fd188, %fd186, %fd165;
	ld.shared.f64 	%fd189, [%r52+208];
	sub.f64 	%fd190, %fd282, %fd189;
	fma.rn.f64 	%fd335, %fd190, %fd186, %fd168;
	ld.shared.f64 	%fd191, [%r52+216];
	sub.f64 	%fd192, %fd281, %fd191;
	fma.rn.f64 	%fd336, %fd192, %fd186, %fd171;
	ld.shared.f64 	%fd193, [%r52+224];
	sub.f64 	%fd194, %fd280, %fd193;
	fma.rn.f64 	%fd337, %fd194, %fd186, %fd174;
	ld.shared.f64 	%fd195, [%r52+232];
	sub.f64 	%fd196, %fd279, %fd195;
	fma.rn.f64 	%fd338, %fd196, %fd186, %fd177;
	ld.shared.f64 	%fd197, [%r52+240];
	sub.f64 	%fd198, %fd278, %fd197;
	fma.rn.f64 	%fd339, %fd198, %fd186, %fd180;
	ld.shared.f64 	%fd199, [%r52+248];
	sub.f64 	%fd200, %fd277, %fd199;
	fma.rn.f64 	%fd340, %fd200, %fd186, %fd183;
	add.s32 	%r75, %r75, 4;
	and.b32  	%r77, %r8, 124;
	setp.ne.s32 	%p8, %r75, %r77;
	@%p8 bra 	$L__BB12_10;
$L__BB12_11:
	and.b32  	%r14, %r8, 3;
	setp.eq.s32 	%p9, %r14, 0;
	@%p9 bra 	$L__BB12_16;
	setp.eq.s32 	%p10, %r14, 1;
	@%p10 bra 	$L__BB12_14;
	shl.b32 	%r57, %r77, 6;
	mov.u32 	%r58, _ZZ8NBodyMulPdS_S_S_jjjE7NShared;
	add.s32 	%r59, %r58, %r57;
	ld.shared.f64 	%fd202, [%r59];
	sub.f64 	%fd203, %fd284, %fd202;
	add.s32 	%r60, %r9, %r77;
	mul.wide.u32 	%rd49, %r60, 8;
	add.s64 	%rd50, %rd1, %rd49;
	ld.global.f64 	%fd204, [%rd50];
	fma.rn.f64 	%fd205, %fd203, %fd204, %fd333;
	ld.shared.f64 	%fd206, [%r59+8];
	sub.f64 	%fd207, %fd283, %fd206;
	fma.rn.f64 	%fd208, %fd207, %fd204, %fd334;
	ld.shared.f64 	%fd209, [%r59+16];
	sub.f64 	%fd210, %fd282, %fd209;
	fma.rn.f64 	%fd211, %fd210, %fd204, %fd335;
	ld.shared.f64 	%fd212, [%r59+24];
	sub.f64 	%fd213, %fd281, %fd212;
	fma.rn.f64 	%fd214, %fd213, %fd204, %fd336;
	ld.shared.f64 	%fd215, [%r59+32];
	sub.f64 	%fd216, %fd280, %fd215;
	fma.rn.f64 	%fd217, %fd216, %fd204, %fd337;
	ld.shared.f64 	%fd218, [%r59+40];
	sub.f64 	%fd219, %fd279, %fd218;
	fma.rn.f64 	%fd220, %fd219, %fd204, %fd338;
	ld.shared.f64 	%fd221, [%r59+48];
	sub.f64 	%fd222, %fd278, %fd221;
	fma.rn.f64 	%fd223, %fd222, %fd204, %fd339;
	ld.shared.f64 	%fd224, [%r59+56];
	sub.f64 	%fd225, %fd277, %fd224;
	fma.rn.f64 	%fd226, %fd225, %fd204, %fd340;
	ld.shared.f64 	%fd227, [%r59+64];
	sub.f64 	%fd228, %fd284, %fd227;
	add.s32 	%r61, %r60, 1;
	mul.wide.u32 	%rd51, %r61, 8;
	add.s64 	%rd52, %rd1, %rd51;
	ld.global.f64 	%fd229, [%rd52];
	fma.rn.f64 	%fd333, %fd228, %fd229, %fd205;
	ld.shared.f64 	%fd230, [%r59+72];
	sub.f64 	%fd231, %fd283, %fd230;
	fma.rn.f64 	%fd334, %fd231, %fd229, %fd208;
	ld.shared.f64 	%fd232, [%r59+80];
	sub.f64 	%fd233, %fd282, %fd232;
	fma.rn.f64 	%fd335, %fd233, %fd229, %fd211;
	ld.shared.f64 	%fd234, [%r59+88];
	sub.f64 	%fd235, %fd281, %fd234;
	fma.rn.f64 	%fd336, %fd235, %fd229, %fd214;
	ld.shared.f64 	%fd236, [%r59+96];
	sub.f64 	%fd237, %fd280, %fd236;
	fma.rn.f64 	%fd337, %fd237, %fd229, %fd217;
	ld.shared.f64 	%fd238, [%r59+104];
	sub.f64 	%fd239, %fd279, %fd238;
	fma.rn.f64 	%fd338, %fd239, %fd229, %fd220;
	ld.shared.f64 	%fd240, [%r59+112];
	sub.f64 	%fd241, %fd278, %fd240;
	fma.rn.f64 	%fd339, %fd241, %fd229, %fd223;
	ld.shared.f64 	%fd242, [%r59+120];
	sub.f64 	%fd243, %fd277, %fd242;
	fma.rn.f64 	%fd340, %fd243, %fd229, %fd226;
	add.s32 	%r77, %r77, 2;
$L__BB12_14:
	and.b32  	%r62, %r8, 1;
	setp.eq.b32 	%p11, %r62, 1;
	not.pred 	%p12, %p11;
	@%p12 bra 	$L__BB12_16;
	shl.b32 	%r63, %r77, 6;
	mov.u32 	%r64, _ZZ8NBodyMulPdS_S_S_jjjE7NShared;
	add.s32 	%r65, %r64, %r63;
	ld.shared.f64 	%fd244, [%r65];
	sub.f64 	%fd245, %fd284, %fd244;
	add.s32 	%r66, %r9, %r77;
	mul.wide.u32 	%rd53, %r66, 8;
	add.s64 	%rd54, %rd1, %rd53;
	ld.global.f64 	%fd246, [%rd54];
	fma.rn.f64 	%fd333, %fd245, %fd246, %fd333;
	ld.shared.f64 	%fd247, [%r65+8];
	sub.f64 	%fd248, %fd283, %fd247;
	fma.rn.f64 	%fd334, %fd248, %fd246, %fd334;
	ld.shared.f64 	%fd249, [%r65+16];
	sub.f64 	%fd250, %fd282, %fd249;
	fma.rn.f64 	%fd335, %fd250, %fd246, %fd335;
	ld.shared.f64 	%fd251, [%r65+24];
	sub.f64 	%fd252, %fd281, %fd251;
	fma.rn.f64 	%fd336, %fd252, %fd246, %fd336;
	ld.shared.f64 	%fd253, [%r65+32];
	sub.f64 	%fd254, %fd280, %fd253;
	fma.rn.f64 	%fd337, %fd254, %fd246, %fd337;
	ld.shared.f64 	%fd255, [%r65+40];
	sub.f64 	%fd256, %fd279, %fd255;
	fma.rn.f64 	%fd338, %fd256, %fd246, %fd338;
	ld.shared.f64 	%fd257, [%r65+48];
	sub.f64 	%fd258, %fd278, %fd257;
	fma.rn.f64 	%fd339, %fd258, %fd246, %fd339;
	ld.shared.f64 	%fd259, [%r65+56];
	sub.f64 	%fd260, %fd277, %fd259;
	fma.rn.f64 	%fd340, %fd260, %fd246, %fd340;
$L__BB12_16:
	setp.ge.u32 	%p13, %r1, %r17;
	@%p13 bra 	$L__BB12_18;
	ld.global.f64 	%fd261, [%rd3];
	add.f64 	%fd262, %fd333, %fd261;
	st.global.f64 	[%rd3], %fd262;
$L__BB12_18:
	add.s32 	%r67, %r1, 1;
	setp.ge.u32 	%p14, %r67, %r17;
	@%p14 bra 	$L__BB12_20;
	ld.global.f64 	%fd263, [%rd4];
	add.f64 	%fd264, %fd334, %fd263;
	st.global.f64 	[%rd4], %fd264;
$L__BB12_20:
	add.s32 	%r68, %r1, 2;
	setp.ge.u32 	%p15, %r68, %r17;
	@%p15 bra 	$L__BB12_22;
	ld.global.f64 	%fd265, [%rd5];
	add.f64 	%fd266, %fd335, %fd265;
	st.global.f64 	[%rd5], %fd266;
$L__BB12_22:
	add.s32 	%r69, %r1, 3;
	setp.ge.u32 	%p16, %r69, %r17;
	@%p16 bra 	$L__BB12_24;
	ld.global.f64 	%fd267, [%rd6];
	add.f64 	%fd268, %fd336, %fd267;
	st.global.f64 	[%rd6], %fd268;
$L__BB12_24:
	add.s32 	%r70, %r1, 4;
	setp.ge.u32 	%p17, %r70, %r17;
	@%p17 bra 	$L__BB12_26;
	ld.global.f64 	%fd269, [%rd7];
	add.f64 	%fd270, %fd337, %fd269;
	st.global.f64 	[%rd7], %fd270;
$L__BB12_26:
	add.s32 	%r71, %r1, 5;
	setp.ge.u32 	%p18, %r71, %r17;
	@%p18 bra 	$L__BB12_28;
	ld.global.f64 	%fd271, [%rd8];
	add.f64 	%fd272, %fd338, %fd271;
	st.global.f64 	[%rd8], %fd272;
$L__BB12_28:
	add.s32 	%r72, %r1, 6;
	setp.ge.u32 	%p19, %r72, %r17;
	@%p19 bra 	$L__BB12_30;
	ld.global.f64 	%fd273, [%rd9];
	add.f64 	%fd274, %fd339, %fd273;
	st.global.f64 	[%rd9], %fd274;
$L__BB12_30:
	add.s32 	%r73, %r1, 7;
	setp.ge.u32 	%p20, %r73, %r17;
	@%p20 bra 	$L__BB12_32;
	ld.global.f64 	%fd275, [%rd10];
	add.f64 	%fd276, %fd340, %fd275;
	st.global.f64 	[%rd10], %fd276;
$L__BB12_32:
	setp.lt.u32 	%p21, %r74, %r19;
	@%p21 bra 	$L__BB12_4;
$L__BB12_33:
	ret;

}
	// .globl	_Z12setup_kernelP17curandStateXORWOWii
.visible .entry _Z12setup_kernelP17curandStateXORWOWii(
	.param .u64 .ptr .align 1 _Z12setup_kernelP17curandStateXORWOWii_param_0,
	.param .u32 _Z12setup_kernelP17curandStateXORWOWii_param_1,
	.param .u32 _Z12setup_kernelP17curandStateXORWOWii_param_2
)
{
	.reg .pred 	%p<25>;
	.reg .b32 	%r<409>;
	.reg .b64 	%rd<18>;

	ld.param.u64 	%rd8, [_Z12setup_kernelP17curandStateXORWOWii_param_0];
	ld.param.u32 	%r183, [_Z12setup_kernelP17curandStateXORWOWii_param_1];
	ld.param.u32 	%r184, [_Z12setup_kernelP17curandStateXORWOWii_param_2];
	mov.u32 	%r185, %tid.x;
	mov.u32 	%r186, %ctaid.x;
	shl.b32 	%r187, %r186, 10;
	or.b32  	%r1, %r187, %r185;
	mul.lo.s32 	%r188, %r184, %r183;
	setp.ge.s32 	%p1, %r1, %r188;
	@%p1 bra 	$L__BB13_44;
	cvta.to.global.u64 	%rd9, %rd8;
	cvt.s64.s32 	%rd17, %r1;
	mul.wide.s32 	%rd10, %r1, 48;
	add.s64 	%rd2, %rd9, %rd10;
	mov.b32 	%r189, 656343365;
	mov.b32 	%r190, -105246648;
	st.global.v2.u32 	[%rd2], {%r190, %r189};
	mov.b32 	%r191, -123459836;
	mov.b32 	%r192, 173629909;
	st.global.v2.u32 	[%rd2+8], {%r192, %r191};
	mov.b32 	%r193, 538669897;
	mov.b32 	%r194, -589760388;
	st.global.v2.u32 	[%rd2+16], {%r194, %r193};
	setp.eq.s32 	%p2, %r1, 0;
	@%p2 bra 	$L__BB13_43;
	mov.b32 	%r315, 0;
	mov.u64 	%rd12, precalc_xorwow_matrix;
$L__BB13_3:
	and.b64  	%rd4, %rd17, 3;
	setp.eq.s64 	%p3, %rd4, 0;
	@%p3 bra 	$L__BB13_42;
	mul.wide.u32 	%rd11, %r315, 3200;
	add.s64 	%rd5, %rd12, %rd11;
	cvt.u32.u64 	%r3, %rd4;
	mov.b32 	%r316, 0;
$L__BB13_5:
	mov.b32 	%r329, 0;
	mov.u32 	%r330, %r329;
	mov.u32 	%r331, %r329;
	mov.u32 	%r332, %r329;
	mov.u32 	%r333, %r329;
	mov.u32 	%r322, %r329;
$L__BB13_6:
	mul.wide.u32 	%rd13, %r322, 4;
	add.s64 	%rd14, %rd2, %rd13;
	ld.global.u32 	%r11, [%rd14+4];
	shl.b32 	%r12, %r322, 5;
	mov.b32 	%r328, 0;
$L__BB13_7:
	.pragma "nounroll";
	shr.u32 	%r199, %r11, %r328;
	and.b32  	%r200, %r199, 1;
	setp.eq.b32 	%p4, %r200, 1;
	not.pred 	%p5, %p4;
	add.s32 	%r201, %r12, %r328;
	mul.lo.s32 	%r202, %r201, 5;
	mul.wide.u32 	%rd15, %r202, 4;
	add.s64 	%rd6, %rd5, %rd15;
	@%p5 bra 	$L__BB13_9;
	ld.global.u32 	%r203, [%rd6];
	xor.b32  	%r333, %r333, %r203;
	ld.global.u32 	%r204, [%rd6+4];
	xor.b32  	%r332, %r332, %r204;
	ld.global.u32 	%r205, [%rd6+8];
	xor.b32  	%r331, %r331, %r205;
	ld.global.u32 	%r206, [%rd6+12];
	xor.b32  	%r330, %r330, %r206;
	ld.global.u32 	%r207, [%rd6+16];
	xor.b32  	%r329, %r329, %r207;
$L__BB13_9:
	and.b32  	%r209, %r199, 2;
	setp.eq.s32 	%p6, %r209, 0;
	@%p6 bra 	$L__BB13_11;
	ld.global.u32 	%r210, [%rd6+20];
	xor.b32  	%r333, %r333, %r210;
	ld.global.u32 	%r211, [%rd6+24];
	xor.b32  	%r332, %r332, %r211;
	ld.global.u32 	%r212, [%rd6+28];
	xor.b32  	%r331, %r331, %r212;
	ld.global.u32 	%r213, [%rd6+32];
	xor.b32  	%r330, %r330, %r213;
	ld.global.u32 	%r214, [%rd6+36];
	xor.b32  	%r329, %r329, %r214;
$L__BB13_11:
	and.b32  	%r216, %r199, 4;
	setp.eq.s32 	%p7, %r216, 0;
	@%p7 bra 	$L__BB13_13;
	ld.global.u32 	%r217, [%rd6+40];
	xor.b32  	%r333, %r333, %r217;
	ld.global.u32 	%r218, [%rd6+44];
	xor.b32  	%r332, %r332, %r218;
	ld.global.u32 	%r219, [%rd6+48];
	xor.b32  	%r331, %r331, %r219;
	ld.global.u32 	%r220, [%rd6+52];
	xor.b32  	%r330, %r330, %r220;
	ld.global.u32 	%r221, [%rd6+56];
	xor.b32  	%r329, %r329, %r221;
$L__BB13_13:
	and.b32  	%r223, %r199, 8;
	setp.eq.s32 	%p8, %r223, 0;
	@%p8 bra 	$L__BB13_15;
	ld.global.u32 	%r224, [%rd6+60];
	xor.b32  	%r333, %r333, %r224;
	ld.global.u32 	%r225, [%rd6+64];
	xor.b32  	%r332, %r332, %r225;
	ld.global.u32 	%r226, [%rd6+68];
	xor.b32  	%r331, %r331, %r226;
	ld.global.u32 	%r227, [%rd6+72];
	xor.b32  	%r330, %r330, %r227;
	ld.global.u32 	%r228, [%rd6+76];
	xor.b32  	%r329, %r329, %r228;
$L__BB13_15:
	and.b32  	%r230, %r199, 16;
	setp.eq.s32 	%p9, %r230, 0;
	@%p9 bra 	$L__BB13_17;
	ld.global.u32 	%r231, [%rd6+80];
	xor.b32  	%r333, %r333, %r231;
	ld.global.u32 	%r232, [%rd6+84];
	xor.b32  	%r332, %r332, %r232;
	ld.global.u32 	%r233, [%rd6+88];
	xor.b32  	%r331, %r331, %r233;
	ld.global.u32 	%r234, [%rd6+92];
	xor.b32  	%r330, %r330, %r234;
	ld.global.u32 	%r235, [%rd6+96];
	xor.b32  	%r329, %r329, %r235;
$L__BB13_17:
	and.b32  	%r237, %r199, 32;
	setp.eq.s32 	%p10, %r237, 0;
	@%p10 bra 	$L__BB13_19;
	ld.global.u32 	%r238, [%rd6+100];
	xor.b32  	%r333, %r333, %r238;
	ld.global.u32 	%r239, [%rd6+104];
	xor.b32  	%r332, %r332, %r239;
	ld.global.u32 	%r240, [%rd6+108];
	xor.b32  	%r331, %r331, %r240;
	ld.global.u32 	%r241, [%rd6+112];
	xor.b32  	%r330, %r330, %r241;
	ld.global.u32 	%r242, [%rd6+116];
	xor.b32  	%r329, %r329, %r242;
$L__BB13_19:
	and.b32  	%r244, %r199, 64;
	setp.eq.s32 	%p11, %r244, 0;
	@%p11 bra 	$L__BB13_21;
	ld.global.u32 	%r245, [%rd6+120];
	xor.b32  	%r333, %r333, %r245;
	ld.global.u32 	%r246, [%rd6+124];
	xor.b32  	%r332, %r332, %r246;
	ld.global.u32 	%r247, [%rd6+128];
	xor.b32  	%r331, %r331, %r247;
	ld.global.u32 	%r248, [%rd6+132];
	xor.b32  	%r330, %r330, %r248;
	ld.global.u32 	%r249, [%rd6+136];
	xor.b32  	%r329, %r329, %r249;
$L__BB13_21:
	and.b32  	%r251, %r199, 128;
	setp.eq.s32 	%p12, %r251, 0;
	@%p12 bra 	$L__BB13_23;
	ld.global.u32 	%r252, [%rd6+140];
	xor.b32  	%r333, %r333, %r252;
	ld.global.u32 	%r253, [%rd6+144];
	xor.b32  	%r332, %r332, %r253;
	ld.global.u32 	%r254, [%rd6+148];
	xor.b32  	%r331, %r331, %r254;
	ld.global.u32 	%r255, [%rd6+152];
	xor.b32  	%r330, %r330, %r255;
	ld.global.u32 	%r256, [%rd6+156];
	xor.b32  	%r329, %r329, %r256;
$L__BB13_23:
	and.b32  	%r258, %r199, 256;
	setp.eq.s32 	%p13, %r258, 0;
	@%p13 bra 	$L__BB13_25;
	ld.global.u32 	%r259, [%rd6+160];
	xor.b32  	%r333, %r333, %r259;
	ld.global.u32 	%r260, [%rd6+164];
	xor.b32  	%r332, %r332, %r260;
	ld.global.u32 	%r261, [%rd6+168];
	xor.b32  	%r331, %r331, %r261;
	ld.global.u32 	%r262, [%rd6+172];
	xor.b32  	%r330, %r330, %r262;
	ld.global.u32 	%r263, [%rd6+176];
	xor.b32  	%r329, %r329, %r263;
$L__BB13_25:
	and.b32  	%r265, %r199, 512;
	setp.eq.s32 	%p14, %r265, 0;
	@%p14 bra 	$L__BB13_27;
	ld.global.u32 	%r266, [%rd6+180];
	xor.b32  	%r333, %r333, %r266;
	ld.global.u32 	%r267, [%rd6+184];
	xor.b32  	%r332, %r332, %r267;
	ld.global.u32 	%r268, [%rd6+188];
	xor.b32  	%r331, %r331, %r268;
	ld.global.u32 	%r269, [%rd6+192];
	xor.b32  	%r330, %r330, %r269;
	ld.global.u32 	%r270, [%rd6+196];
	xor.b32  	%r329, %r329, %r270;
$L__BB13_27:
	and.b32  	%r272, %r199, 1024;
	setp.eq.s32 	%p15, %r272, 0;
	@%p15 bra 	$L__BB13_29;
	ld.global.u32 	%r273, [%rd6+200];
	xor.b32  	%r333, %r333, %r273;
	ld.global.u32 	%r274, [%rd6+204];
	xor.b32  	%r332, %r332, %r274;
	ld.global.u32 	%r275, [%rd6+208];
	xor.b32  	%r331, %r331, %r275;
	ld.global.u32 	%r276, [%rd6+212];
	xor.b32  	%r330, %r330, %r276;
	ld.global.u32 	%r277, [%rd6+216];
	xor.b32  	%r329, %r329, %r277;
$L__BB13_29:
	and.b32  	%r279, %r199, 2048;
	setp.eq.s32 	%p16, %r279, 0;
	@%p16 bra 	$L__BB13_31;
	ld.global.u32 	%r280, [%rd6+220];
	xor.b32  	%r333, %r333, %r280;
	ld.global.u32 	%r281, [%rd6+224];
	xor.b32  	%r332, %r332, %r281;
	ld.global.u32 	%r282, [%rd6+228];
	xor.b32  	%r331, %r331, %r282;
	ld.global.u32 	%r283, [%rd6+232];
	xor.b32  	%r330, %r330, %r283;
	ld.global.u32 	%r284, [%rd6+236];
	xor.b32  	%r329, %r329, %r284;
$L__BB13_31:
	and.b32  	%r286, %r199, 4096;
	setp.eq.s32 	%p17, %r286, 0;
	@%p17 bra 	$L__BB13_33;
	ld.global.u32 	%r287, [%rd6+240];
	xor.b32  	%r333, %r333, %r287;
	ld.global.u32 	%r288, [%rd6+244];
	xor.b32  	%r332, %r332, %r288;
	ld.global.u32 	%r289, [%rd6+248];
	xor.b32  	%r331, %r331, %r289;
	ld.global.u32 	%r290, [%rd6+252];
	xor.b32  	%r330, %r330, %r290;
	ld.global.u32 	%r291, [%rd6+256];
	xor.b32  	%r329, %r329, %r291;
$L__BB13_33:
	and.b32  	%r293, %r199, 8192;
	setp.eq.s32 	%p18, %r293, 0;
	@%p18 bra 	$L__BB13_35;
	ld.global.u32 	%r294, [%rd6+260];
	xor.b32  	%r333, %r333, %r294;
	ld.global.u32 	%r295, [%rd6+264];
	xor.b32  	%r332, %r332, %r295;
	ld.global.u32 	%r296, [%rd6+268];
	xor.b32  	%r331, %r331, %r296;
	ld.global.u32 	%r297, [%rd6+272];
	xor.b32  	%r330, %r330, %r297;
	ld.global.u32 	%r298, [%rd6+276];
	xor.b32  	%r329, %r329, %r298;
$L__BB13_35:
	and.b32  	%r300, %r199, 16384;
	setp.eq.s32 	%p19, %r300, 0;
	@%p19 bra 	$L__BB13_37;
	ld.global.u32 	%r301, [%rd6+280];
	xor.b32  	%r333, %r333, %r301;
	ld.global.u32 	%r302, [%rd6+284];
	xor.b32  	%r332, %r332, %r302;
	ld.global.u32 	%r303, [%rd6+288];
	xor.b32  	%r331, %r331, %r303;
	ld.global.u32 	%r304, [%rd6+292];
	xor.b32  	%r330, %r330, %r304;
	ld.global.u32 	%r305, [%rd6+296];
	xor.b32  	%r329, %r329, %r305;
$L__BB13_37:
	and.b32  	%r307, %r199, 32768;
	setp.eq.s32 	%p20, %r307, 0;
	@%p20 bra 	$L__BB13_39;
	ld.global.u32 	%r308, [%rd6+300];
	xor.b32  	%r333, %r333, %r308;
	ld.global.u32 	%r309, [%rd6+304];
	xor.b32  	%r332, %r332, %r309;
	ld.global.u32 	%r310, [%rd6+308];
	xor.b32  	%r331, %r331, %r310;
	ld.global.u32 	%r311, [%rd6+312];
	xor.b32  	%r330, %r330, %r311;
	ld.global.u32 	%r312, [%rd6+316];
	xor.b32  	%r329, %r329, %r312;
$L__BB13_39:
	add.s32 	%r328, %r328, 16;
	setp.ne.s32 	%p21, %r328, 32;
	@%p21 bra 	$L__BB13_7;
	mad.lo.s32 	%r313, %r322, -31, %r12;
	add.s32 	%r322, %r313, 1;
	setp.ne.s32 	%p22, %r322, 5;
	@%p22 bra 	$L__BB13_6;
	st.global.u32 	[%rd2+4], %r333;
	st.global.u32 	[%rd2+8], %r332;
	st.global.u32 	[%rd2+12], %r331;
	st.global.u32 	[%rd2+16], %r330;
	st.global.u32 	[%rd2+20], %r329;
	add.s32 	%r316, %r316, 1;
	setp.lt.u32 	%p23, %r316, %r3;
	@%p23 bra 	$L__BB13_5;
$L__BB13_42:
	shr.u64 	%rd7, %rd17, 2;
	add.s32 	%r315, %r315, 1;
	setp.gt.u64 	%p24, %rd17, 3;
	mov.u64 	%rd17, %rd7;
	@%p24 bra 	$L__BB13_3;
$L__BB13_43:
	mov.b32 	%r314, 0;
	st.global.v2.u32 	[%rd2+24], {%r314, %r314};
	st.global.u32 	[%rd2+32], %r314;
	mov.b64 	%rd16, 0;
	st.global.u64 	[%rd2+40], %rd16;
$L__BB13_44:
	ret;

}
	// .globl	_Z22generate_normal_kernelP17curandStateXORWOWiiPd
.visible .entry _Z22generate_normal_kernelP17curandStateXORWOWiiPd(
	.param .u64 .ptr .align 1 _Z22generate_normal_kernelP17curandStateXORWOWiiPd_param_0,
	.param .u32 _Z22generate_normal_kernelP17curandStateXORWOWiiPd_param_1,
	.param .u32 _Z22generate_normal_kernelP17curandStateXORWOWiiPd_param_2,
	.param .u64 .ptr .align 1 _Z22generate_normal_kernelP17curandStateXORWOWiiPd_param_3
)
{
	.reg .pred 	%p<2>;
	.reg .b32 	%r<23>;
	.reg .b32 	%f<3>;
	.reg .b64 	%rd<9>;
	.reg .b64 	%fd<2>;

	ld.param.u64 	%rd1, [_Z22generate_normal_kernelP17curandStateXORWOWiiPd_param_0];
	ld.param.u32 	%r2, [_Z22generate_normal_kernelP17curandStateXORWOWiiPd_param_1];
	ld.param.u32 	%r3, [_Z22generate_normal_kernelP17curandStateXORWOWiiPd_param_2];
	ld.param.u64 	%rd2, [_Z22generate_normal_kernelP17curandStateXORWOWiiPd_param_3];
	mov.u32 	%r4, %tid.x;
	mov.u32 	%r5, %ctaid.x;
	shl.b32 	%r6, %r5, 10;
	or.b32  	%r1, %r6, %r4;
	mul.lo.s32 	%r7, %r3, %r2;
	setp.ge.s32 	%p1, %r1, %r7;
	@%p1 bra 	$L__BB14_2;
	cvta.to.global.u64 	%rd3, %rd1;
	cvta.to.global.u64 	%rd4, %rd2;
	mul.wide.s32 	%rd5, %r1, 48;
	add.s64 	%rd6, %rd3, %rd5;
	ld.global.v2.u32 	{%r8, %r9}, [%rd6];
	ld.global.v2.u32 	{%r10, %r11}, [%rd6+8];
	ld.global.v2.u32 	{%r12, %r13}, [%rd6+16];
	shr.u32 	%r14, %r9, 2;
	xor.b32  	%r15, %r14, %r9;
	shl.b32 	%r16, %r13, 4;
	shl.b32 	%r17, %r15, 1;
	xor.b32  	%r18, %r16, %r17;
	xor.b32  	%r19, %r18, %r13;
	xor.b32  	%r20, %r19, %r15;
	add.s32 	%r21, %r8, 362437;
	add.s32 	%r22, %r20, %r21;
	cvt.rn.f32.u32 	%f1, %r22;
	fma.rn.f32 	%f2, %f1, 0f2F800000, 0f2F000000;
	cvt.f64.f32 	%fd1, %f2;
	st.global.v2.u32 	[%rd6], {%r21, %r10};
	st.global.v2.u32 	[%rd6+8], {%r11, %r12};
	st.global.v2.u32 	[%rd6+16], {%r13, %r20};
	mul.wide.s32 	%rd7, %r1, 8;
	add.s64 	%rd8, %rd4, %rd7;
	st.global.f64 	[%rd8], %fd1;
$L__BB14_2:
	ret;

}
	// .globl	_Z6addVelPdS_ddjjjS_
.visible .entry _Z6addVelPdS_ddjjjS_(
	.param .u64 .ptr .align 1 _Z6addVelPdS_ddjjjS__param_0,
	.param .u64 .ptr .align 1 _Z6addVelPdS_ddjjjS__param_1,
	.param .f64 _Z6addVelPdS_ddjjjS__param_2,
	.param .f64 _Z6addVelPdS_ddjjjS__param_3,
	.param .u32 _Z6addVelPdS_ddjjjS__param_4,
	.param .u32 _Z6addVelPdS_ddjjjS__param_5,
	.param .u32 _Z6addVelPdS_ddjjjS__param_6,
	.param .u64 .ptr .align 1 _Z6addVelPdS_ddjjjS__param_7
)
{
	.reg .pred 	%p<5>;
	.reg .b32 	%r<10>;
	.reg .b64 	%rd<8>;
	.reg .b64 	%fd<8>;

	ld.param.u64 	%rd2, [_Z6addVelPdS_ddjjjS__param_0];
	ld.param.u64 	%rd3, [_Z6addVelPdS_ddjjjS__param_1];
	ld.param.f64 	%fd2, [_Z6addVelPdS_ddjjjS__param_2];
	ld.param.f64 	%fd3, [_Z6addVelPdS_ddjjjS__param_3];
	ld.param.u32 	%r3, [_Z6addVelPdS_ddjjjS__param_4];
	ld.param.u32 	%r4, [_Z6addVelPdS_ddjjjS__param_5];
	ld.param.u32 	%r5, [_Z6addVelPdS_ddjjjS__param_6];
	mov.u32 	%r6, %tid.x;
	mov.u32 	%r7, %ctaid.y;
	shl.b32 	%r8, %r7, 10;
	or.b32  	%r1, %r8, %r6;
	mov.u32 	%r2, %ctaid.x;
	setp.ge.u32 	%p1, %r1, %r4;
	setp.ge.u32 	%p2, %r2, %r5;
	or.pred  	%p3, %p1, %p2;
	@%p3 bra 	$L__BB15_3;
	cvta.to.global.u64 	%rd4, %rd2;
	cvta.to.global.u64 	%rd5, %rd3;
	mad.lo.s32 	%r9, %r4, %r2, %r1;
	mul.wide.u32 	%rd6, %r9, 8;
	add.s64 	%rd7, %rd5, %rd6;
	ld.global.f64 	%fd4, [%rd7];
	mul.f64 	%fd5, %fd2, %fd4;
	st.global.f64 	[%rd7], %fd5;
	add.s64 	%rd1, %rd4, %rd6;
	ld.global.f64 	%fd6, [%rd1];
	fma.rn.f64 	%fd1, %fd3, %fd4, %fd6;
	st.global.f64 	[%rd1], %fd1;
	setp.lt.u32 	%p4, %r1, %r3;
	@%p4 bra 	$L__BB15_3;
	mul.f64 	%fd7, %fd1, 0d3FEFF7CED916872B;
	st.global.f64 	[%rd1], %fd7;
$L__BB15_3:
	ret;

}
	// .globl	_Z15addDisplacementPdS_djj
.visible .entry _Z15addDisplacementPdS_djj(
	.param .u64 .ptr .align 1 _Z15addDisplacementPdS_djj_param_0,
	.param .u64 .ptr .align 1 _Z15addDisplacementPdS_djj_param_1,
	.param .f64 _Z15addDisplacementPdS_djj_param_2,
	.param .u32 _Z15addDisplacementPdS_djj_param_3,
	.param .u32 _Z15addDisplacementPdS_djj_param_4
)
{
	.reg .pred 	%p<11>;
	.reg .b32 	%r<64>;
	.reg .b64 	%rd<65>;
	.reg .b64 	%fd<86>;

	ld.param.u64 	%rd2, [_Z15addDisplacementPdS_djj_param_0];
	ld.param.u64 	%rd3, [_Z15addDisplacementPdS_djj_param_1];
	ld.param.u32 	%r24, [_Z15addDisplacementPdS_djj_param_3];
	ld.param.u32 	%r25, [_Z15addDisplacementPdS_djj_param_4];
	cvta.to.global.u64 	%rd1, %rd3;
	mov.u32 	%r26, %tid.x;
	mov.u32 	%r27, %ctaid.x;
	shl.b32 	%r28, %r27, 10;
	or.b32  	%r1, %r28, %r26;
	setp.ge.u32 	%p1, %r1, %r25;
	@%p1 bra 	$L__BB16_15;
	setp.eq.s32 	%p2, %r24, 0;
	mov.f64 	%fd85, 0d0000000000000000;
	@%p2 bra 	$L__BB16_14;
	mul.lo.s32 	%r2, %r24, %r1;
	and.b32  	%r3, %r24, 15;
	setp.lt.u32 	%p3, %r24, 16;
	mov.f64 	%fd85, 0d0000000000000000;
	mov.b32 	%r60, 0;
	@%p3 bra 	$L__BB16_5;
	and.b32  	%r60, %r24, -16;
	neg.s32 	%r58, %r60;
	add.s32 	%r57, %r2, 7;
	mov.f64 	%fd85, 0d0000000000000000;
$L__BB16_4:
	.pragma "nounroll";
	add.s32 	%r30, %r57, -7;
	mul.wide.u32 	%rd4, %r30, 8;
	add.s64 	%rd5, %rd1, %rd4;
	ld.global.f64 	%fd18, [%rd5];
	fma.rn.f64 	%fd19, %fd18, %fd18, %fd85;
	add.s32 	%r31, %r57, -6;
	mul.wide.u32 	%rd6, %r31, 8;
	add.s64 	%rd7, %rd1, %rd6;
	ld.global.f64 	%fd20, [%rd7];
	fma.rn.f64 	%fd21, %fd20, %fd20, %fd19;
	add.s32 	%r32, %r57, -5;
	mul.wide.u32 	%rd8, %r32, 8;
	add.s64 	%rd9, %rd1, %rd8;
	ld.global.f64 	%fd22, [%rd9];
	fma.rn.f64 	%fd23, %fd22, %fd22, %fd21;
	add.s32 	%r33, %r57, -4;
	mul.wide.u32 	%rd10, %r33, 8;
	add.s64 	%rd11, %rd1, %rd10;
	ld.global.f64 	%fd24, [%rd11];
	fma.rn.f64 	%fd25, %fd24, %fd24, %fd23;
	add.s32 	%r34, %r57, -3;
	mul.wide.u32 	%rd12, %r34, 8;
	add.s64 	%rd13, %rd1, %rd12;
	ld.global.f64 	%fd26, [%rd13];
	fma.rn.f64 	%fd27, %fd26, %fd26, %fd25;
	add.s32 	%r35, %r57, -2;
	mul.wide.u32 	%rd14, %r35, 8;
	add.s64 	%rd15, %rd1, %rd14;
	ld.global.f64 	%fd28, [%rd15];
	fma.rn.f64 	%fd29, %fd28, %fd28, %fd27;
	add.s32 	%r36, %r57, -1;
	mul.wide.u32 	%rd16, %r36, 8;
	add.s64 	%rd17, %rd1, %rd16;
	ld.global.f64 	%fd30, [%rd17];
	fma.rn.f64 	%fd31, %fd30, %fd30, %fd29;
	add.s32 	%r37, %r57, 8;
	mul.wide.u32 	%rd18, %r57, 8;
	add.s64 	%rd19, %rd1, %rd18;
	ld.global.f64 	%fd32, [%rd19];
	fma.rn.f64 	%fd33, %fd32, %fd32, %fd31;
	add.s32 	%r38, %r57, 1;
	mul.wide.u32 	%rd20, %r38, 8;
	add.s64 	%rd21, %rd1, %rd20;
	ld.global.f64 	%fd34, [%rd21];
	fma.rn.f64 	%fd35, %fd34, %fd34, %fd33;
	add.s32 	%r39, %r57, 2;
	mul.wide.u32 	%rd22, %r39, 8;
	add.s64 	%rd23, %rd1, %rd22;
	ld.global.f64 	%fd36, [%rd23];
	fma.rn.f64 	%fd37, %fd36, %fd36, %fd35;
	add.s32 	%r40, %r57, 3;
	mul.wide.u32 	%rd24, %r40, 8;
	add.s64 	%rd25, %rd1, %rd24;
	ld.global.f64 	%fd38, [%rd25];
	fma.rn.f64 	%fd39, %fd38, %fd38, %fd37;
	add.s32 	%r41, %r57, 4;
	mul.wide.u32 	%rd26, %r41, 8;
	add.s64 	%rd27, %rd1, %rd26;
	ld.global.f64 	%fd40, [%rd27];
	fma.rn.f64 	%fd41, %fd40, %fd40, %fd39;
	add.s32 	%r42, %r57, 5;
	mul.wide.u32 	%rd28, %r42, 8;
	add.s64 	%rd29, %rd1, %rd28;
	ld.global.f64 	%fd42, [%rd29];
	fma.rn.f64 	%fd43, %fd42, %fd42, %fd41;
	add.s32 	%r43, %r57, 6;
	mul.wide.u32 	%rd30, %r43, 8;
	add.s64 	%rd31, %rd1, %rd30;
	ld.global.f64 	%fd44, [%rd31];
	fma.rn.f64 	%fd45, %fd44, %fd44, %fd43;
	add.s32 	%r44, %r57, 7;
	mul.wide.u32 	%rd32, %r44, 8;
	add.s64 	%rd33, %rd1, %rd32;
	ld.global.f64 	%fd46, [%rd33];
	fma.rn.f64 	%fd47, %fd46, %fd46, %fd45;
	mul.wide.u32 	%rd34, %r37, 8;
	add.s64 	%rd35, %rd1, %rd34;
	ld.global.f64 	%fd48, [%rd35];
	fma.rn.f64 	%fd85, %fd48, %fd48, %fd47;
	add.s32 	%r58, %r58, 16;
	add.s32 	%r57, %r57, 16;
	setp.ne.s32 	%p4, %r58, 0;
	@%p4 bra 	$L__BB16_4;
$L__BB16_5:
	setp.eq.s32 	%p5, %r3, 0;
	@%p5 bra 	$L__BB16_14;
	and.b32  	%r12, %r24, 7;
	setp.lt.u32 	%p6, %r3, 8;
	@%p6 bra 	$L__BB16_8;
	add.s32 	%r45, %r60, %r2;
	mul.wide.u32 	%rd36, %r45, 8;
	add.s64 	%rd37, %rd1, %rd36;
	ld.global.f64 	%fd50, [%rd37];
	fma.rn.f64 	%fd51, %fd50, %fd50, %fd85;
	add.s32 	%r46, %r45, 1;
	mul.wide.u32 	%rd38, %r46, 8;
	add.s64 	%rd39, %rd1, %rd38;
	ld.global.f64 	%fd52, [%rd39];
	fma.rn.f64 	%fd53, %fd52, %fd52, %fd51;
	add.s32 	%r47, %r45, 2;
	mul.wide.u32 	%rd40, %r47, 8;
	add.s64 	%rd41, %rd1, %rd40;
	ld.global.f64 	%fd54, [%rd41];
	fma.rn.f64 	%fd55, %fd54, %fd54, %fd53;
	add.s32 	%r48, %r45, 3;
	mul.wide.u32 	%rd42, %r48, 8;
	add.s64 	%rd43, %rd1, %rd42;
	ld.global.f64 	%fd56, [%rd43];
	fma.rn.f64 	%fd57, %fd56, %fd56, %fd55;
	add.s32 	%r49, %r45, 4;
	mul.wide.u32 	%rd44, %r49, 8;
	add.s64 	%rd45, %rd1, %rd44;
	ld.global.f64 	%fd58, [%rd45];
	fma.rn.f64 	%fd59, %fd58, %fd58, %fd57;
	add.s32 	%r50, %r45, 5;
	mul.wide.u32 	%rd46, %r50, 8;
	add.s64 	%rd47, %rd1, %rd46;
	ld.global.f64 	%fd60, [%rd47];
	fma.rn.f64 	%fd61, %fd60, %fd60, %fd59;
	add.s32 	%r51, %r45, 6;
	mul.wide.u32 	%rd48, %r51, 8;
	add.s64 	%rd49, %rd1, %rd48;
	ld.global.f64 	%fd62, [%rd49];
	fma.rn.f64 	%fd63, %fd62, %fd62, %fd61;
	add.s32 	%r52, %r45, 7;
	mul.wide.u32 	%rd50, %r52, 8;
	add.s64 	%rd51, %rd1, %rd50;
	ld.global.f64 	%fd64, [%rd51];
	fma.rn.f64 	%fd85, %fd64, %fd64, %fd63;
	add.s32 	%r60, %r60, 8;
$L__BB16_8:
	setp.eq.s32 	%p7, %r12, 0;
	@%p7 bra 	$L__BB16_14;
	and.b32  	%r15, %r24, 3;
	setp.lt.u32 	%p8, %r12, 4;
	@%p8 bra 	$L__BB16_11;
	add.s32 	%r53, %r60, %r2;
	mul.wide.u32 	%rd52, %r53, 8;
	add.s64 	%rd53, %rd1, %rd52;
	ld.global.f64 	%fd66, [%rd53];
	fma.rn.f64 	%fd67, %fd66, %fd66, %fd85;
	add.s32 	%r54, %r53, 1;
	mul.wide.u32 	%rd54, %r54, 8;
	add.s64 	%rd55, %rd1, %rd54;
	ld.global.f64 	%fd68, [%rd55];
	fma.rn.f64 	%fd69, %fd68, %fd68, %fd67;
	add.s32 	%r55, %r53, 2;
	mul.wide.u32 	%rd56, %r55, 8;
	add.s64 	%rd57, %rd1, %rd56;
	ld.global.f64 	%fd70, [%rd57];
	fma.rn.f64 	%fd71, %fd70, %fd70, %fd69;
	add.s32 	%r56, %r53, 3;
	mul.wide.u32 	%rd58, %r56, 8;
	add.s64 	%rd59, %rd1, %rd58;
	ld.global.f64 	%fd72, [%rd59];
	fma.rn.f64 	%fd85, %fd72, %fd72, %fd71;
	add.s32 	%r60, %r60, 4;
$L__BB16_11:
	setp.eq.s32 	%p9, %r15, 0;
	@%p9 bra 	$L__BB16_14;
	add.s32 	%r63, %r60, %r2;
	neg.s32 	%r62, %r15;
$L__BB16_13:
	.pragma "nounroll";
	mul.wide.u32 	%rd60, %r63, 8;
	add.s64 	%rd61, %rd1, %rd60;
	ld.global.f64 	%fd73, [%rd61];
	fma.rn.f64 	%fd85, %fd73, %fd73, %fd85;
	add.s32 	%r63, %r63, 1;
	add.s32 	%r62, %r62, 1;
	setp.ne.s32 	%p10, %r62, 0;
	@%p10 bra 	$L__BB16_13;
$L__BB16_14:
	sqrt.rn.f64 	%fd74, %fd85;
	cvta.to.global.u64 	%rd62, %rd2;
	mul.wide.s32 	%rd63, %r1, 8;
	add.s64 	%rd64, %rd62, %rd63;
	ld.global.f64 	%fd75, [%rd64];
	add.f64 	%fd76, %fd74, %fd75;
	st.global.f64 	[%rd64], %fd76;
$L__BB16_15:
	ret;

}
	// .globl	_Z14getErrorEnergyPdS_S_S_j
.visible .entry _Z14getErrorEnergyPdS_S_S_j(
	.param .u64 .ptr .align 1 _Z14getErrorEnergyPdS_S_S_j_param_0,
	.param .u64 .ptr .align 1 _Z14getErrorEnergyPdS_S_S_j_param_1,
	.param .u64 .ptr .align 1 _Z14getErrorEnergyPdS_S_S_j_param_2,
	.param .u64 .ptr .align 1 _Z14getErrorEnergyPdS_S_S_j_param_3,
	.param .u32 _Z14getErrorEnergyPdS_S_S_j_param_4
)
{
	.reg .pred 	%p<5>;
	.reg .b32 	%r<12>;
	.reg .b64 	%rd<12>;
	.reg .b64 	%fd<7>;

	ld.param.u64 	%rd1, [_Z14getErrorEnergyPdS_S_S_j_param_0];
	ld.param.u64 	%rd2, [_Z14getErrorEnergyPdS_S_S_j_param_1];
	ld.param.u64 	%rd3, [_Z14getErrorEnergyPdS_S_S_j_param_2];
	ld.param.u64 	%rd4, [_Z14getErrorEnergyPdS_S_S_j_param_3];
	ld.param.u32 	%r3, [_Z14getErrorEnergyPdS_S_S_j_param_4];
	mov.u32 	%r4, %tid.x;
	mov.u32 	%r5, %ctaid.x;
	shl.b32 	%r6, %r5, 5;
	add.s32 	%r1, %r6, %r4;
	mov.u32 	%r7, %tid.y;
	mov.u32 	%r8, %ctaid.y;
	shl.b32 	%r9, %r8, 5;
	add.s32 	%r2, %r9, %r7;
	max.u32 	%r10, %r1, %r2;
	setp.ge.u32 	%p1, %r10, %r3;
	setp.le.s32 	%p2, %r2, %r1;
	or.pred  	%p3, %p2, %p1;
	@%p3 bra 	$L__BB17_3;
	cvta.to.global.u64 	%rd5, %rd3;
	cvta.to.global.u64 	%rd6, %rd4;
	cvta.to.global.u64 	%rd7, %rd2;
	mad.lo.s32 	%r11, %r3, %r2, %r1;
	mul.wide.u32 	%rd8, %r11, 8;
	add.s64 	%rd9, %rd6, %rd8;
	ld.global.f64 	%fd1, [%rd9];
	atom.global.add.f64 	%fd3, [%rd7], %fd1;
	add.s64 	%rd10, %rd5, %rd8;
	ld.global.f64 	%fd2, [%rd10];
	setp.nan.f64 	%p4, %fd2, %fd2;
	@%p4 bra 	$L__BB17_3;
	sub.f64 	%fd4, %fd1, %fd2;
	abs.f64 	%fd5, %fd4;
	cvta.to.global.u64 	%rd11, %rd1;
	atom.global.add.f64 	%fd6, [%rd11], %fd5;
$L__BB17_3:
	ret;

}
	// .globl	_Z15getMaxEdgeErrorPdS_S_jjS_
.visible .entry _Z15getMaxEdgeErrorPdS_S_jjS_(
	.param .u64 .ptr .align 1 _Z15getMaxEdgeErrorPdS_S_jjS__param_0,
	.param .u64 .ptr .align 1 _Z15getMaxEdgeErrorPdS_S_jjS__param_1,
	.param .u64 .ptr .align 1 _Z15getMaxEdgeErrorPdS_S_jjS__param_2,
	.param .u32 _Z15getMaxEdgeErrorPdS_S_jjS__param_3,
	.param .u32 _Z15getMaxEdgeErrorPdS_S_jjS__param_4,
	.param .u64 .ptr .align 1 _Z15getMaxEdgeErrorPdS_S_jjS__param_5
)
{
	.reg .pred 	%p<70>;
	.reg .b32 	%r<80>;
	.reg .b64 	%rd<69>;
	.reg .b64 	%fd<125>;

	ld.param.u64 	%rd3, [_Z15getMaxEdgeErrorPdS_S_jjS__param_0];
	ld.param.u64 	%rd4, [_Z15getMaxEdgeErrorPdS_S_jjS__param_1];
	ld.param.u64 	%rd5, [_Z15getMaxEdgeErrorPdS_S_jjS__param_2];
	ld.param.u32 	%r48, [_Z15getMaxEdgeErrorPdS_S_jjS__param_4];
	cvta.to.global.u64 	%rd1, %rd5;
	cvta.to.global.u64 	%rd2, %rd4;
	mov.u32 	%r1, %tid.x;
	mov.u32 	%r49, %ctaid.x;
	shl.b32 	%r2, %r49, 5;
	add.s32 	%r3, %r2, %r1;
	setp.ge.u32 	%p1, %r3, %r48;
	@%p1 bra 	$L__BB18_42;
	and.b32  	%r4, %r48, 7;
	setp.lt.u32 	%p2, %r48, 8;
	mov.f64 	%fd104, 0d0000000000000000;
	mov.b32 	%r78, 0;
	@%p2 bra 	$L__BB18_20;
	and.b32  	%r78, %r48, -8;
	add.s32 	%r52, %r1, %r2;
	neg.s32 	%r75, %r52;
	add.s32 	%r74, %r52, %r48;
	shl.b32 	%r8, %r48, 3;
	shl.b32 	%r53, %r48, 1;
	add.s32 	%r73, %r3, %r53;
	mad.lo.s32 	%r72, %r48, 3, %r3;
	shl.b32 	%r54, %r48, 2;
	add.s32 	%r71, %r3, %r54;
	mad.lo.s32 	%r70, %r48, 5, %r3;
	mad.lo.s32 	%r69, %r48, 6, %r3;
	mad.lo.s32 	%r68, %r48, 7, %r3;
	mov.f64 	%fd104, 0d0000000000000000;
	mov.b32 	%r76, 0;
	mov.u32 	%r67, %r3;
$L__BB18_3:
	.pragma "nounroll";
	mul.wide.u32 	%rd6, %r67, 8;
	add.s64 	%rd7, %rd2, %rd6;
	ld.global.f64 	%fd2, [%rd7];
	setp.nan.f64 	%p3, %fd2, %fd2;
	setp.eq.s32 	%p4, %r75, 0;
	or.pred  	%p5, %p4, %p3;
	@%p5 bra 	$L__BB18_5;
	add.s64 	%rd9, %rd1, %rd6;
	ld.global.f64 	%fd56, [%rd9];
	sub.f64 	%fd57, %fd56, %fd2;
	abs.f64 	%fd58, %fd57;
	setp.gt.f64 	%p6, %fd58, %fd104;
	selp.f64 	%fd104, %fd58, %fd104, %p6;
$L__BB18_5:
	add.s32 	%r55, %r76, 1;
	mul.wide.u32 	%rd10, %r74, 8;
	add.s64 	%rd11, %rd2, %rd10;
	ld.global.f64 	%fd5, [%rd11];
	setp.nan.f64 	%p7, %fd5, %fd5;
	setp.eq.s32 	%p8, %r3, %r55;
	or.pred  	%p9, %p8, %p7;
	@%p9 bra 	$L__BB18_7;
	add.s64 	%rd13, %rd1, %rd10;
	ld.global.f64 	%fd59, [%rd13];
	sub.f64 	%fd60, %fd59, %fd5;
	abs.f64 	%fd61, %fd60;
	setp.gt.f64 	%p10, %fd61, %fd104;
	selp.f64 	%fd104, %fd61, %fd104, %p10;
$L__BB18_7:
	add.s32 	%r56, %r76, 2;
	mul.wide.u32 	%rd14, %r73, 8;
	add.s64 	%rd15, %rd2, %rd14;
	ld.global.f64 	%fd8, [%rd15];
	setp.nan.f64 	%p11, %fd8, %fd8;
	setp.eq.s32 	%p12, %r3, %r56;
	or.pred  	%p13, %p12, %p11;
	@%p13 bra 	$L__BB18_9;
	add.s64 	%rd17, %rd1, %rd14;
	ld.global.f64 	%fd62, [%rd17];
	sub.f64 	%fd63, %fd62, %fd8;
	abs.f64 	%fd64, %fd63;
	setp.gt.f64 	%p14, %fd64, %fd104;
	selp.f64 	%fd104, %fd64, %fd104, %p14;
$L__BB18_9:
	add.s32 	%r57, %r76, 3;
	mul.wide.u32 	%rd18, %r72, 8;
	add.s64 	%rd19, %rd2, %rd18;
	ld.global.f64 	%fd11, [%rd19];
	setp.nan.f64 	%p15, %fd11, %fd11;
	setp.eq.s32 	%p16, %r3, %r57;
	or.pred  	%p17, %p16, %p15;
	@%p17 bra 	$L__BB18_11;
	add.s64 	%rd21, %rd1, %rd18;
	ld.global.f64 	%fd65, [%rd21];
	sub.f64 	%fd66, %fd65, %fd11;
	abs.f64 	%fd67, %fd66;
	setp.gt.f64 	%p18, %fd67, %fd104;
	selp.f64 	%fd104, %fd67, %fd104, %p18;
$L__BB18_11:
	add.s32 	%r58, %r76, 4;
	mul.wide.u32 	%rd22, %r71, 8;
	add.s64 	%rd23, %rd2, %rd22;
	ld.global.f64 	%fd14, [%rd23];
	setp.nan.f64 	%p19, %fd14, %fd14;
	setp.eq.s32 	%p20, %r3, %r58;
	or.pred  	%p21, %p20, %p19;
	@%p21 bra 	$L__BB18_13;
	add.s64 	%rd25, %rd1, %rd22;
	ld.global.f64 	%fd68, [%rd25];
	sub.f64 	%fd69, %fd68, %fd14;
	abs.f64 	%fd70, %fd69;
	setp.gt.f64 	%p22, %fd70, %fd104;
	selp.f64 	%fd104, %fd70, %fd104, %p22;
$L__BB18_13:
	add.s32 	%r59, %r76, 5;
	mul.wide.u32 	%rd26, %r70, 8;
	add.s64 	%rd27, %rd2, %rd26;
	ld.global.f64 	%fd17, [%rd27];
	setp.nan.f64 	%p23, %fd17, %fd17;
	setp.eq.s32 	%p24, %r3, %r59;
	or.pred  	%p25, %p24, %p23;
	@%p25 bra 	$L__BB18_15;
	add.s64 	%rd29, %rd1, %rd26;
	ld.global.f64 	%fd71, [%rd29];
	sub.f64 	%fd72, %fd71, %fd17;
	abs.f64 	%fd73, %fd72;
	setp.gt.f64 	%p26, %fd73, %fd104;
	selp.f64 	%fd104, %fd73, %fd104, %p26;
$L__BB18_15:
	add.s32 	%r60, %r76, 6;
	mul.wide.u32 	%rd30, %r69, 8;
	add.s64 	%rd31, %rd2, %rd30;
	ld.global.f64 	%fd20, [%rd31];
	setp.nan.f64 	%p27, %fd20, %fd20;
	setp.eq.s32 	%p28, %r3, %r60;
	or.pred  	%p29, %p28, %p27;
	@%p29 bra 	$L__BB18_17;
	add.s64 	%rd33, %rd1, %rd30;
	ld.global.f64 	%fd74, [%rd33];
	sub.f64 	%fd75, %fd74, %fd20;
	abs.f64 	%fd76, %fd75;
	setp.gt.f64 	%p30, %fd76, %fd104;
	selp.f64 	%fd104, %fd76, %fd104, %p30;
$L__BB18_17:
	add.s32 	%r61, %r76, 7;
	mul.wide.u32 	%rd34, %r68, 8;
	add.s64 	%rd35, %rd2, %rd34;
	ld.global.f64 	%fd23, [%rd35];
	setp.nan.f64 	%p31, %fd23, %fd23;
	setp.eq.s32 	%p32, %r3, %r61;
	or.pred  	%p33, %p32, %p31;
	@%p33 bra 	$L__BB18_19;
	add.s64 	%rd37, %rd1, %rd34;
	ld.global.f64 	%fd77, [%rd37];
	sub.f64 	%fd78, %fd77, %fd23;
	abs.f64 	%fd79, %fd78;
	setp.gt.f64 	%p34, %fd79, %fd104;
	selp.f64 	%fd104, %fd79, %fd104, %p34;
$L__BB18_19:
	add.s32 	%r76, %r76, 8;
	add.s32 	%r75, %r75, 8;
	add.s32 	%r74, %r74, %r8;
	add.s32 	%r73, %r73, %r8;
	add.s32 	%r72, %r72, %r8;
	add.s32 	%r71, %r71, %r8;
	add.s32 	%r70, %r70, %r8;
	add.s32 	%r69, %r69, %r8;
	add.s32 	%r68, %r68, %r8;
	add.s32 	%r67, %r67, %r8;
	setp.ne.s32 	%p35, %r76, %r78;
	@%p35 bra 	$L__BB18_3;
$L__BB18_20:
	setp.eq.s32 	%p36, %r4, 0;
	@%p36 bra 	$L__BB18_41;
	and.b32  	%r36, %r48, 3;
	setp.lt.u32 	%p37, %r4, 4;
	@%p37 bra 	$L__BB18_31;
	mad.lo.s32 	%r37, %r78, %r48, %r3;
	mul.wide.u32 	%rd38, %r37, 8;
	add.s64 	%rd39, %rd2, %rd38;
	ld.global.f64 	%fd28, [%rd39];
	setp.nan.f64 	%p38, %fd28, %fd28;
	setp.eq.s32 	%p39, %r3, %r78;
	or.pred  	%p40, %p39, %p38;
	@%p40 bra 	$L__BB18_24;
	add.s64 	%rd41, %rd1, %rd38;
	ld.global.f64 	%fd81, [%rd41];
	sub.f64 	%fd82, %fd81, %fd28;
	abs.f64 	%fd83, %fd82;
	setp.gt.f64 	%p41, %fd83, %fd104;
	selp.f64 	%fd104, %fd83, %fd104, %p41;
$L__BB18_24:
	add.s32 	%r62, %r78, 1;
	add.s32 	%r38, %r37, %r48;
	mul.wide.u32 	%rd42, %r38, 8;
	add.s64 	%rd43, %rd2, %rd42;
	ld.global.f64 	%fd31, [%rd43];
	setp.nan.f64 	%p42, %fd31, %fd31;
	setp.eq.s32 	%p43, %r3, %r62;
	or.pred  	%p44, %p43, %p42;
	@%p44 bra 	$L__BB18_26;
	add.s64 	%rd45, %rd1, %rd42;
	ld.global.f64 	%fd84, [%rd45];
	sub.f64 	%fd85, %fd84, %fd31;
	abs.f64 	%fd86, %fd85;
	setp.gt.f64 	%p45, %fd86, %fd104;
	selp.f64 	%fd104, %fd86, %fd104, %p45;
$L__BB18_26:
	add.s32 	%r63, %r78, 2;
	add.s32 	%r39, %r38, %r48;
	mul.wide.u32 	%rd46, %r39, 8;
	add.s64 	%rd47, %rd2, %rd46;
	ld.global.f64 	%fd34, [%rd47];
	setp.nan.f64 	%p46, %fd34, %fd34;
	setp.eq.s32 	%p47, %r3, %r63;
	or.pred  	%p48, %p47, %p46;
	@%p48 bra 	$L__BB18_28;
	add.s64 	%rd49, %rd1, %rd46;
	ld.global.f64 	%fd87, [%rd49];
	sub.f64 	%fd88, %fd87, %fd34;
	abs.f64 	%fd89, %fd88;
	setp.gt.f64 	%p49, %fd89, %fd104;
	selp.f64 	%fd104, %fd89, %fd104, %p49;
$L__BB18_28:
	add.s32 	%r64, %r78, 3;
	add.s32 	%r40, %r39, %r48;
	mul.wide.u32 	%rd50, %r40, 8;
	add.s64 	%rd51, %rd2, %rd50;
	ld.global.f64 	%fd37, [%rd51];
	setp.nan.f64 	%p50, %fd37, %fd37;
	setp.eq.s32 	%p51, %r3, %r64;
	or.pred  	%p52, %p51, %p50;
	@%p52 bra 	$L__BB18_30;
	add.s64 	%rd53, %rd1, %rd50;
	ld.global.f64 	%fd90, [%rd53];
	sub.f64 	%fd91, %fd90, %fd37;
	abs.f64 	%fd92, %fd91;
	setp.gt.f64 	%p53, %fd92, %fd104;
	selp.f64 	%fd104, %fd92, %fd104, %p53;
$L__BB18_30:
	add.s32 	%r78, %r78, 4;
$L__BB18_31:
	setp.eq.s32 	%p54, %r36, 0;
	@%p54 bra 	$L__BB18_41;
	setp.eq.s32 	%p55, %r36, 1;
	@%p55 bra 	$L__BB18_38;
	mad.lo.s32 	%r43, %r78, %r48, %r3;
	mul.wide.u32 	%rd54, %r43, 8;
	add.s64 	%rd55, %rd2, %rd54;
	ld.global.f64 	%fd42, [%rd55];
	setp.nan.f64 	%p56, %fd42, %fd42;
	setp.eq.s32 	%p57, %r3, %r78;
	or.pred  	%p58, %p57, %p56;
	@%p58 bra 	$L__BB18_35;
	add.s64 	%rd57, %rd1, %rd54;
	ld.global.f64 	%fd94, [%rd57];
	sub.f64 	%fd95, %fd94, %fd42;
	abs.f64 	%fd96, %fd95;
	setp.gt.f64 	%p59, %fd96, %fd104;
	selp.f64 	%fd104, %fd96, %fd104, %p59;
$L__BB18_35:
	add.s32 	%r65, %r78, 1;
	add.s32 	%r44, %r43, %r48;
	mul.wide.u32 	%rd58, %r44, 8;
	add.s64 	%rd59, %rd2, %rd58;
	ld.global.f64 	%fd45, [%rd59];
	setp.nan.f64 	%p60, %fd45, %fd45;
	setp.eq.s32 	%p61, %r3, %r65;
	or.pred  	%p62, %p61, %p60;
	@%p62 bra 	$L__BB18_37;
	add.s64 	%rd61, %rd1, %rd58;
	ld.global.f64 	%fd97, [%rd61];
	sub.f64 	%fd98, %fd97, %fd45;
	abs.f64 	%fd99, %fd98;
	setp.gt.f64 	%p63, %fd99, %fd104;
	selp.f64 	%fd104, %fd99, %fd104, %p63;
$L__BB18_37:
	add.s32 	%r78, %r78, 2;
$L__BB18_38:
	and.b32  	%r66, %r48, 1;
	setp.eq.b32 	%p64, %r66, 1;
	not.pred 	%p65, %p64;
	@%p65 bra 	$L__BB18_41;
	mad.lo.s32 	%r47, %r78, %r48, %r3;
	mul.wide.u32 	%rd62, %r47, 8;
	add.s64 	%rd63, %rd2, %rd62;
	ld.global.f64 	%fd50, [%rd63];
	setp.nan.f64 	%p66, %fd50, %fd50;
	setp.eq.s32 	%p67, %r3, %r78;
	or.pred  	%p68, %p67, %p66;
	@%p68 bra 	$L__BB18_41;
	add.s64 	%rd65, %rd1, %rd62;
	ld.global.f64 	%fd100, [%rd65];
	sub.f64 	%fd101, %fd100, %fd50;
	abs.f64 	%fd102, %fd101;
	setp.gt.f64 	%p69, %fd102, %fd104;
	selp.f64 	%fd104, %fd102, %fd104, %p69;
$L__BB18_41:
	cvta.to.global.u64 	%rd66, %rd3;
	mul.wide.s32 	%rd67, %r3, 8;
	add.s64 	%rd68, %rd66, %rd67;
	st.global.f64 	[%rd68], %fd104;
$L__BB18_42:
	ret;

}
.func  (.param .b64 func_retval0) __internal_accurate_pow(
	.param .b64 __internal_accurate_pow_param_0
)
{
	.reg .pred 	%p<8>;
	.reg .b32 	%r<49>;
	.reg .b32 	%f<3>;
	.reg .b64 	%fd<109>;

	ld.param.f64 	%fd10, [__internal_accurate_pow_param_0];
	{
	.reg .b32 %temp; 
	mov.b64 	{%temp, %r46}, %fd10;
	}
	{
	.reg .b32 %temp; 
	mov.b64 	{%r45, %temp}, %fd10;
	}
	shr.u32 	%r47, %r46, 20;
	setp.gt.u32 	%p1, %r46, 1048575;
	@%p1 bra 	$L__BB19_2;
	mul.f64 	%fd11, %fd10, 0d4350000000000000;
	{
	.reg .b32 %temp; 
	mov.b64 	{%temp, %r46}, %fd11;
	}
	{
	.reg .b32 %temp; 
	mov.b64 	{%r45, %temp}, %fd11;
	}
	shr.u32 	%r16, %r46, 20;
	add.s32 	%r47, %r16, -54;
$L__BB19_2:
	add.s32 	%r48, %r47, -1023;
	and.b32  	%r17, %r46, -2146435073;
	or.b32  	%r18, %r17, 1072693248;
	mov.b64 	%fd107, {%r45, %r18};
	setp.lt.u32 	%p2, %r18, 1073127583;
	@%p2 bra 	$L__BB19_4;
	{
	.reg .b32 %temp; 
	mov.b64 	{%r19, %temp}, %fd107;
	}
	{
	.reg .b32 %temp; 
	mov.b64 	{%temp, %r20}, %fd107;
	}
	add.s32 	%r21, %r20, -1048576;
	mov.b64 	%fd107, {%r19, %r21};
	add.s32 	%r48, %r47, -1022;
$L__BB19_4:
	add.f64 	%fd12, %fd107, 0dBFF0000000000000;
	add.f64 	%fd13, %fd107, 0d3FF0000000000000;
	rcp.approx.ftz.f64 	%fd14, %fd13;
	neg.f64 	%fd15, %fd13;
	fma.rn.f64 	%fd16, %fd15, %fd14, 0d3FF0000000000000;
	fma.rn.f64 	%fd17, %fd16, %fd16, %fd16;
	fma.rn.f64 	%fd18, %fd17, %fd14, %fd14;
	mul.f64 	%fd19, %fd12, %fd18;
	fma.rn.f64 	%fd20, %fd12, %fd18, %fd19;
	mul.f64 	%fd21, %fd20, %fd20;
	fma.rn.f64 	%fd22, %fd21, 0d3EB0F5FF7D2CAFE2, 0d3ED0F5D241AD3B5A;
	fma.rn.f64 	%fd23, %fd22, %fd21, 0d3EF3B20A75488A3F;
	fma.rn.f64 	%fd24, %fd23, %fd21, 0d3F1745CDE4FAECD5;
	fma.rn.f64 	%fd25, %fd24, %fd21, 0d3F3C71C7258A578B;
	fma.rn.f64 	%fd26, %fd25, %fd21, 0d3F6249249242B910;
	fma.rn.f64 	%fd27, %fd26, %fd21, 0d3F89999999999DFB;
	sub.f64 	%fd28, %fd12, %fd20;
	add.f64 	%fd29, %fd28, %fd28;
	neg.f64 	%fd30, %fd20;
	fma.rn.f64 	%fd31, %fd30, %fd12, %fd29;
	mul.f64 	%fd32, %fd18, %fd31;
	fma.rn.f64 	%fd33, %fd21, %fd27, 0d3FB5555555555555;
	mov.f64 	%fd34, 0d3FB5555555555555;
	sub.f64 	%fd35, %fd34, %fd33;
	fma.rn.f64 	%fd36, %fd21, %fd27, %fd35;
	add.f64 	%fd37, %fd36, 0dBC46A4CB00B9E7B0;
	add.f64 	%fd38, %fd33, %fd37;
	sub.f64 	%fd39, %fd33, %fd38;
	add.f64 	%fd40, %fd37, %fd39;
	mul.rn.f64 	%fd41, %fd20, %fd20;
	neg.f64 	%fd42, %fd41;
	fma.rn.f64 	%fd43, %fd20, %fd20, %fd42;
	{
	.reg .b32 %temp; 
	mov.b64 	{%r22, %temp}, %fd32;
	}
	{
	.reg .b32 %temp; 
	mov.b64 	{%temp, %r23}, %fd32;
	}
	add.s32 	%r24, %r23, 1048576;
	mov.b64 	%fd44, {%r22, %r24};
	fma.rn.f64 	%fd45, %fd20, %fd44, %fd43;
	mul.rn.f64 	%fd46, %fd41, %fd20;
	neg.f64 	%fd47, %fd46;
	fma.rn.f64 	%fd48, %fd41, %fd20, %fd47;
	fma.rn.f64 	%fd49, %fd41, %fd32, %fd48;
	fma.rn.f64 	%fd50, %fd45, %fd20, %fd49;
	mul.rn.f64 	%fd51, %fd38, %fd46;
	neg.f64 	%fd52, %fd51;
	fma.rn.f64 	%fd53, %fd38, %fd46, %fd52;
	fma.rn.f64 	%fd54, %fd38, %fd50, %fd53;
	fma.rn.f64 	%fd55, %fd40, %fd46, %fd54;
	add.f64 	%fd56, %fd51, %fd55;
	sub.f64 	%fd57, %fd51, %fd56;
	add.f64 	%fd58, %fd55, %fd57;
	add.f64 	%fd59, %fd20, %fd56;
	sub.f64 	%fd60, %fd20, %fd59;
	add.f64 	%fd61, %fd56, %fd60;
	add.f64 	%fd62, %fd58, %fd61;
	add.f64 	%fd63, %fd32, %fd62;
	add.f64 	%fd64, %fd59, %fd63;
	sub.f64 	%fd65, %fd59, %fd64;
	add.f64 	%fd66, %fd63, %fd65;
	xor.b32  	%r25, %r48, -2147483648;
	mov.b32 	%r26, 1127219200;
	mov.b64 	%fd67, {%r25, %r26};
	mov.b32 	%r27, -2147483648;
	mov.b64 	%fd68, {%r27, %r26};
	sub.f64 	%fd69, %fd67, %fd68;
	fma.rn.f64 	%fd70, %fd69, 0d3FE62E42FEFA39EF, %fd64;
	fma.rn.f64 	%fd71, %fd69, 0dBFE62E42FEFA39EF, %fd70;
	sub.f64 	%fd72, %fd71, %fd64;
	sub.f64 	%fd73, %fd66, %fd72;
	fma.rn.f64 	%fd74, %fd69, 0d3C7ABC9E3B39803F, %fd73;
	add.f64 	%fd75, %fd70, %fd74;
	sub.f64 	%fd76, %fd70, %fd75;
	add.f64 	%fd77, %fd74, %fd76;
	mov.f64 	%fd78, 0d3FD51EB851EB851F;
	{
	.reg .b32 %temp; 
	mov.b64 	{%temp, %r28}, %fd78;
	}
	{
	.reg .b32 %temp; 
	mov.b64 	{%r29, %temp}, %fd78;
	}
	shl.b32 	%r30, %r28, 1;
	setp.gt.u32 	%p3, %r30, -33554433;
	and.b32  	%r31, %r28, -15728641;
	selp.b32 	%r32, %r31, %r28, %p3;
	mov.b64 	%fd79, {%r29, %r32};
	mul.rn.f64 	%fd80, %fd75, %fd79;
	neg.f64 	%fd81, %fd80;
	fma.rn.f64 	%fd82, %fd75, %fd79, %fd81;
	fma.rn.f64 	%fd83, %fd77, %fd79, %fd82;
	add.f64 	%fd4, %fd80, %fd83;
	sub.f64 	%fd84, %fd80, %fd4;
	add.f64 	%fd5, %fd83, %fd84;
	fma.rn.f64 	%fd85, %fd4, 0d3FF71547652B82FE, 0d4338000000000000;
	{
	.reg .b32 %temp; 
	mov.b64 	{%r13, %temp}, %fd85;
	}
	mov.f64 	%fd86, 0dC338000000000000;
	add.rn.f64 	%fd87, %fd85, %fd86;
	fma.rn.f64 	%fd88, %fd87, 0dBFE62E42FEFA39EF, %fd4;
	fma.rn.f64 	%fd89, %fd87, 0dBC7ABC9E3B39803F, %fd88;
	fma.rn.f64 	%fd90, %fd89, 0d3E5ADE1569CE2BDF, 0d3E928AF3FCA213EA;
	fma.rn.f64 	%fd91, %fd90, %fd89, 0d3EC71DEE62401315;
	fma.rn.f64 	%fd92, %fd91, %fd89, 0d3EFA01997C89EB71;
	fma.rn.f64 	%fd93, %fd92, %fd89, 0d3F2A01A014761F65;
	fma.rn.f64 	%fd94, %fd93, %fd89, 0d3F56C16C1852B7AF;
	fma.rn.f64 	%fd95, %fd94, %fd89, 0d3F81111111122322;
	fma.rn.f64 	%fd96, %fd95, %fd89, 0d3FA55555555502A1;
	fma.rn.f64 	%fd97, %fd96, %fd89, 0d3FC5555555555511;
	fma.rn.f64 	%fd98, %fd97, %fd89, 0d3FE000000000000B;
	fma.rn.f64 	%fd99, %fd98, %fd89, 0d3FF0000000000000;
	fma.rn.f64 	%fd100, %fd99, %fd89, 0d3FF0000000000000;
	{
	.reg .b32 %temp; 
	mov.b64 	{%r14, %temp}, %fd100;
	}
	{
	.reg .b32 %temp; 
	mov.b64 	{%temp, %r15}, %fd100;
	}
	shl.b32 	%r33, %r13, 20;
	add.s32 	%r34, %r33, %r15;
	mov.b64 	%fd108, {%r14, %r34};
	{
	.reg .b32 %temp; 
	mov.b64 	{%temp, %r35}, %fd4;
	}
	mov.b32 	%f2, %r35;
	abs.f32 	%f1, %f2;
	setp.lt.f32 	%p4, %f1, 0f4086232B;
	@%p4 bra 	$L__BB19_7;
	setp.lt.f64 	%p5, %fd4, 0d0000000000000000;
	add.f64 	%fd101, %fd4, 0d7FF0000000000000;
	selp.f64 	%fd108, 0d0000000000000000, %fd101, %p5;
	setp.geu.f32 	%p6, %f1, 0f40874800;
	@%p6 bra 	$L__BB19_7;
	shr.u32 	%r36, %r13, 31;
	add.s32 	%r37, %r13, %r36;
	shr.s32 	%r38, %r37, 1;
	shl.b32 	%r39, %r38, 20;
	add.s32 	%r40, %r15, %r39;
	mov.b64 	%fd102, {%r14, %r40};
	sub.s32 	%r41, %r13, %r38;
	shl.b32 	%r42, %r41, 20;
	add.s32 	%r43, %r42, 1072693248;
	mov.b32 	%r44, 0;
	mov.b64 	%fd103, {%r44, %r43};
	mul.f64 	%fd108, %fd103, %fd102;
$L__BB19_7:
	abs.f64 	%fd104, %fd108;
	setp.eq.f64 	%p7, %fd104, 0d7FF0000000000000;
	fma.rn.f64 	%fd105, %fd108, %fd5, %fd108;
	selp.f64 	%fd106, %fd108, %fd105, %p7;
	st.param.f64 	[func_retval0], %fd106;
	ret;

}


// ===== COMPILED SASS (sm_100) =====

	.target	sm_100

	.elftype	@"ET_EXEC"


//--------------------- .note.nv.tkinfo           --------------------------
	.section	.note.nv.tkinfo,"",@"SHT_NOTE"
	.sectionflags	@"SHF_NOTE_NV_TKINFO"
	.tkinfo
        /*0018*/ 	.word	0x00000002
        /*0030*/ 	.string	""
        /*0030*/ 	.string	"ptxas"
        /*0030*/ 	.string	"Cuda compilation tools, release 13.0, V13.0.88"
        /*0030*/ 	.string	"Build cuda_13.0.r13.0/compiler.36424714_0"
        /*0030*/ 	.string	"-arch sm_100 -m 64 "



//--------------------- .note.nv.cuinfo           --------------------------
	.section	.note.nv.cuinfo,"",@"SHT_NOTE"
	.sectionflags	@"SHF_NOTE_NV_CUINFO"
        /*0018*/ 	.short	0x0002
        /*001a*/ 	.short	0x0064
        /*001c*/ 	.short	0x0082
	.zero		2


//--------------------- .nv.info                  --------------------------
	.section	.nv.info,"",@"SHT_CUDA_INFO"
	.align	4


	//----- nvinfo : EIATTR_REGCOUNT
	.align		4
        /*0000*/ 	.byte	0x04, 0x2f
        /*0002*/ 	.short	(.L_10 - .L_9)
	.align		4
.L_9:
        /*0004*/ 	.word	index@(_Z9transposePdS_jj)
        /*0008*/ 	.word	0x0000000a


	//----- nvinfo : EIATTR_FRAME_SIZE
	.align		4
.L_10:
        /*000c*/ 	.byte	0x04, 0x11
        /*000e*/ 	.short	(.L_12 - .L_11)
	.align		4
.L_11:
        /*0010*/ 	.word	index@(_Z9transposePdS_jj)
        /*0014*/ 	.word	0x00000000


	//----- nvinfo : EIATTR_REGCOUNT
	.align		4
.L_12:
        /*0018*/ 	.byte	0x04, 0x2f
        /*001a*/ 	.short	(.L_14 - .L_13)
	.align		4
.L_13:
        /*001c*/ 	.word	index@(_Z9findDistsPdS_S_jjd)
        /*0020*/ 	.word	0x00000020


	//----- nvinfo : EIATTR_FRAME_SIZE
	.align		4
.L_14:
        /*0024*/ 	.byte	0x04, 0x11
        /*0026*/ 	.short	(.L_16 - .L_15)
	.align		4
.L_15:
        /*0028*/ 	.word	index@($__internal_9_$__cuda_sm20_dsqrt_rn_f64_mediumpath_v1)
        /*002c*/ 	.word	0x00000000


	//----- nvinfo : EIATTR_FRAME_SIZE
	.align		4
.L_16:
        /*0030*/ 	.byte	0x04, 0x11
        /*0032*/ 	.short	(.L_18 - .L_17)
	.align		4
.L_17:
        /*0034*/ 	.word	index@(_Z9findDistsPdS_S_jjd)
        /*0038*/ 	.word	0x00000000


	//----- nvinfo : EIATTR_REGCOUNT
	.align		4
.L_18:
        /*003c*/ 	.byte	0x04, 0x2f
        /*003e*/ 	.short	(.L_20 - .L_19)
	.align		4
.L_19:
        /*0040*/ 	.word	index@(_Z11NBodyForcesPdS_S_S_jjd)
        /*0044*/ 	.word	0x00000026


	//----- nvinfo : EIATTR_FRAME_SIZE
	.align		4
.L_20:
        /*0048*/ 	.byte	0x04, 0x11
        /*004a*/ 	.short	(.L_22 - .L_21)
	.align		4
.L_21:
        /*004c*/ 	.word	index@($__internal_8_$__cuda_sm20_div_rn_f64_full)
        /*0050*/ 	.word	0x00000000


	//----- nvinfo : EIATTR_FRAME_SIZE
	.align		4
.L_22:
        /*0054*/ 	.byte	0x04, 0x11
        /*0056*/ 	.short	(.L_24 - .L_23)
	.align		4
.L_23:
        /*0058*/ 	.word	index@($__internal_7_$__cuda_sm20_dblrcp_rn_slowpath_v3)
        /*005c*/ 	.word	0x00000000


	//----- nvinfo : EIATTR_FRAME_SIZE
	.align		4
.L_24:
        /*0060*/ 	.byte	0x04, 0x11
        /*0062*/ 	.short	(.L_26 - .L_25)
	.align		4
.L_25:
        /*0064*/ 	.word	index@(_Z11NBodyForcesPdS_S_S_jjd)
        /*0068*/ 	.word	0x00000000


	//----- nvinfo : EIATTR_REGCOUNT
	.align		4
.L_26:
        /*006c*/ 	.byte	0x04, 0x2f
        /*006e*/ 	.short	(.L_28 - .L_27)
	.align		4
.L_27:
        /*0070*/ 	.word	index@(_Z10edgeForcesPdS_S_S_S_jjdd)
        /*0074*/ 	.word	0x00000030


	//----- nvinfo : EIATTR_FRAME_SIZE
	.align		4
.L_28:
        /*0078*/ 	.byte	0x04, 0x11
        /*007a*/ 	.short	(.L_30 - .L_29)
	.align		4
.L_29:
        /*007c*/ 	.word	index@($_Z10edgeForcesPdS_S_S_S_jjdd$__internal_accurate_pow)
        /*0080*/ 	.word	0x00000000


	//----- nvinfo : EIATTR_FRAME_SIZE
	.align		4
.L_30:
        /*0084*/ 	.byte	0x04, 0x11
        /*0086*/ 	.short	(.L_32 - .L_31)
	.align		4
.L_31:
        /*0088*/ 	.word	index@($__internal_6_$__cuda_sm20_div_rn_f64_full)
        /*008c*/ 	.word	0x00000000


	//----- nvinfo : EIATTR_FRAME_SIZE
	.align		4
.L_32:
        /*0090*/ 	.byte	0x04, 0x11
        /*0092*/ 	.short	(.L_34 - .L_33)
	.align		4
.L_33:
        /*0094*/ 	.word	index@(_Z10edgeForcesPdS_S_S_S_jjdd)
        /*0098*/ 	.word	0x00000000


	//----- nvinfo : EIATTR_REGCOUNT
	.align		4
.L_34:
        /*009c*/ 	.byte	0x04, 0x2f
        /*009e*/ 	.short	(.L_36 - .L_35)
	.align		4
.L_35:
        /*00a0*/ 	.word	index@(_Z14nBodyIterationPdS_jjd)
        /*00a4*/ 	.word	0x00000020


	//----- nvinfo : EIATTR_FRAME_SIZE
	.align		4
.L_36:
        /*00a8*/ 	.byte	0x04, 0x11
        /*00aa*/ 	.short	(.L_38 - .L_37)
	.align		4
.L_37:
        /*00ac*/ 	.word	index@($__internal_5_$__cuda_sm20_dsqrt_rn_f64_mediumpath_v1)
        /*00b0*/ 	.word	0x00000000


	//----- nvinfo : EIATTR_FRAME_SIZE
	.align		4
.L_38:
        /*00b4*/ 	.byte	0x04, 0x11
        /*00b6*/ 	.short	(.L_40 - .L_39)
	.align		4
.L_39:
        /*00b8*/ 	.word	index@($__internal_4_$__cuda_sm20_div_rn_f64_full)
        /*00bc*/ 	.word	0x00000000


	//----- nvinfo : EIATTR_FRAME_SIZE
	.align		4
.L_40:
        /*00c0*/ 	.byte	0x04, 0x11
        /*00c2*/ 	.short	(.L_42 - .L_41)
	.align		4
.L_41:
        /*00c4*/ 	.word	index@($__internal_3_$__cuda_sm20_dblrcp_rn_slowpath_v3)
        /*00c8*/ 	.word	0x00000000


	//----- nvinfo : EIATTR_FRAME_SIZE
	.align		4
.L_42:
        /*00cc*/ 	.byte	0x04, 0x11
        /*00ce*/ 	.short	(.L_44 - .L_43)
	.align		4
.L_43:
        /*00d0*/ 	.word	index@(_Z14nBodyIterationPdS_jjd)
        /*00d4*/ 	.word	0x00000000


	//----- nvinfo : EIATTR_REGCOUNT
	.align		4
.L_44:
        /*00d8*/ 	.byte	0x04, 0x2f
        /*00da*/ 	.short	(.L_46 - .L_45)
	.align		4
.L_45:
        /*00dc*/ 	.word	index@(_Z12copyToPaddedPdS_jjj)
        /*00e0*/ 	.word	0x0000000a


	//----- nvinfo : EIATTR_FRAME_SIZE
	.align		4
.L_46:
        /*00e4*/ 	.byte	0x04, 0x11
        /*00e6*/ 	.short	(.L_48 - .L_47)
	.align		4
.L_47:
        /*00e8*/ 	.word	index@(_Z12copyToPaddedPdS_jjj)
        /*00ec*/ 	.word	0x00000000


	//----- nvinfo : EIATTR_REGCOUNT
	.align		4
.L_48:
        /*00f0*/ 	.byte	0x04, 0x2f
        /*00f2*/ 	.short	(.L_50 - .L_49)
	.align		4
.L_49:
        /*00f4*/ 	.word	index@(_Z13copyToPaddedTPdS_jjj)
        /*00f8*/ 	.word	0x0000000a


	//----- nvinfo : EIATTR_FRAME_SIZE
	.align		4
.L_50:
        /*00fc*/ 	.byte	0x04, 0x11
        /*00fe*/ 	.short	(.L_52 - .L_51)
	.align		4
.L_51:
        /*0100*/ 	.word	index@(_Z13copyToPaddedTPdS_jjj)
        /*0104*/ 	.word	0x00000000


	//----- nvinfo : EIATTR_REGCOUNT
	.align		4
.L_52:
        /*0108*/ 	.byte	0x04, 0x2f
        /*010a*/ 	.short	(.L_54 - .L_53)
	.align		4
.L_53:
        /*010c*/ 	.word	index@(_Z9ptwSquarePdS_jj)
        /*0110*/ 	.word	0x0000000c


	//----- nvinfo : EIATTR_FRAME_SIZE
	.align		4
.L_54:
        /*0114*/ 	.byte	0x04, 0x11
        /*0116*/ 	.short	(.L_56 - .L_55)
	.align		4
.L_55:
        /*0118*/ 	.word	index@(_Z9ptwSquarePdS_jj)
        /*011c*/ 	.word	0x00000000


	//----- nvinfo : EIATTR_REGCOUNT
	.align		4
.L_56:
        /*0120*/ 	.byte	0x04, 0x2f
        /*0122*/ 	.short	(.L_58 - .L_57)
	.align		4
.L_57:
        /*0124*/ 	.word	index@(_Z12squareReducePdS_jj)
        /*0128*/ 	.word	0x0000001e


	//----- nvinfo : EIATTR_FRAME_SIZE
	.align		4
.L_58:
        /*012c*/ 	.byte	0x04, 0x11
        /*012e*/ 	.short	(.L_60 - .L_59)
	.align		4
.L_59:
        /*0130*/ 	.word	index@(_Z12squareReducePdS_jj)
        /*0134*/ 	.word	0x00000000


	//----- nvinfo : EIATTR_REGCOUNT
	.align		4
.L_60:
        /*0138*/ 	.byte	0x04, 0x2f
        /*013a*/ 	.short	(.L_62 - .L_61)
	.align		4
.L_61:
        /*013c*/ 	.word	index@(_Z8distSumsPdS_S_j)
        /*0140*/ 	.word	0x00000012


	//----- nvinfo : EIATTR_FRAME_SIZE
	.align		4
.L_62:
        /*0144*/ 	.byte	0x04, 0x11
        /*0146*/ 	.short	(.L_64 - .L_63)
	.align		4
.L_63:
        /*0148*/ 	.word	index@($__internal_2_$__cuda_sm20_dsqrt_rn_f64_mediumpath_v1)
        /*014c*/ 	.word	0x00000000


	//----- nvinfo : EIATTR_FRAME_SIZE
	.align		4
.L_64:
        /*0150*/ 	.byte	0x04, 0x11
        /*0152*/ 	.short	(.L_66 - .L_65)
	.align		4
.L_65:
        /*0154*/ 	.word	index@(_Z8distSumsPdS_S_j)
        /*0158*/ 	.word	0x00000000


	//----- nvinfo : EIATTR_REGCOUNT
	.align		4
.L_66:
        /*015c*/ 	.byte	0x04, 0x2f
        /*015e*/ 	.short	(.L_68 - .L_67)
	.align		4
.L_67:
        /*0160*/ 	.word	index@(_Z11partialCompPdS_dj)
        /*0164*/ 	.word	0x0000001b


	//----- nvinfo : EIATTR_FRAME_SIZE
	.align		4
.L_68:
        /*0168*/ 	.byte	0x04, 0x11
        /*016a*/ 	.short	(.L_70 - .L_69)
	.align		4
.L_69:
        /*016c*/ 	.word	index@($__internal_1_$__cuda_sm20_div_rn_f64_full)
        /*0170*/ 	.word	0x00000000


	//----- nvinfo : EIATTR_FRAME_SIZE
	.align		4
.L_70:
        /*0174*/ 	.byte	0x04, 0x11
        /*0176*/ 	.short	(.L_72 - .L_71)
	.align		4
.L_71:
        /*0178*/ 	.word	index@(_Z11partialCompPdS_dj)
        /*017c*/ 	.word	0x00000000


	//----- nvinfo : EIATTR_REGCOUNT
	.align		4
.L_72:
        /*0180*/ 	.byte	0x04, 0x2f
        /*0182*/ 	.short	(.L_74 - .L_73)
	.align		4
.L_73:
        /*0184*/ 	.word	index@(_Z8NBodyMulPdS_S_S_jj)
        /*0188*/ 	.word	0x00000028


	//----- nvinfo : EIATTR_FRAME_SIZE
	.align		4
.L_74:
        /*018c*/ 	.byte	0x04, 0x11
        /*018e*/ 	.short	(.L_76 - .L_75)
	.align		4
.L_75:
        /*0190*/ 	.word	index@(_Z8NBodyMulPdS_S_S_jj)
        /*0194*/ 	.word	0x00000000


	//----- nvinfo : EIATTR_REGCOUNT
	.align		4
.L_76:
        /*0198*/ 	.byte	0x04, 0x2f
        /*019a*/ 	.short	(.L_78 - .L_77)
	.align		4
.L_77:
        /*019c*/ 	.word	index@(_Z8NBodyMulPdS_S_S_jjj)
        /*01a0*/ 	.word	0x00000048


	//----- nvinfo : EIATTR_FRAME_SIZE
	.align		4
.L_78:
        /*01a4*/ 	.byte	0x04, 0x11
        /*01a6*/ 	.short	(.L_80 - .L_79)
	.align		4
.L_79:
        /*01a8*/ 	.word	index@(_Z8NBodyMulPdS_S_S_jjj)
        /*01ac*/ 	.word	0x00000000


	//----- nvinfo : EIATTR_REGCOUNT
	.align		4
.L_80:
        /*01b0*/ 	.byte	0x04, 0x2f
        /*01b2*/ 	.short	(.L_82 - .L_81)
	.align		4
.L_81:
        /*01b4*/ 	.word	index@(_Z12setup_kernelP17curandStateXORWOWii)
        /*01b8*/ 	.word	0x0000001f


	//----- nvinfo : EIATTR_FRAME_SIZE
	.align		4
.L_82:
        /*01bc*/ 	.byte	0x04, 0x11
        /*01be*/ 	.short	(.L_84 - .L_83)
	.align		4
.L_83:
        /*01c0*/ 	.word	index@(_Z12setup_kernelP17curandStateXORWOWii)
        /*01c4*/ 	.word	0x00000000


	//----- nvinfo : EIATTR_REGCOUNT
	.align		4
.L_84:
        /*01c8*/ 	.byte	0x04, 0x2f
        /*01ca*/ 	.short	(.L_86 - .L_85)
	.align		4
.L_85:
        /*01cc*/ 	.word	index@(_Z22generate_normal_kernelP17curandStateXORWOWiiPd)
        /*01d0*/ 	.word	0x00000014


	//----- nvinfo : EIATTR_FRAME_SIZE
	.align		4
.L_86:
        /*01d4*/ 	.byte	0x04, 0x11
        /*01d6*/ 	.short	(.L_88 - .L_87)
	.align		4
.L_87:
        /*01d8*/ 	.word	index@(_Z22generate_normal_kernelP17curandStateXORWOWiiPd)
        /*01dc*/ 	.word	0x00000000


	//----- nvinfo : EIATTR_REGCOUNT
	.align		4
.L_88:
        /*01e0*/ 	.byte	0x04, 0x2f
        /*01e2*/ 	.short	(.L_90 - .L_89)
	.align		4
.L_89:
        /*01e4*/ 	.word	index@(_Z6addVelPdS_ddjjjS_)
        /*01e8*/ 	.word	0x0000000e


	//----- nvinfo : EIATTR_FRAME_SIZE
	.align		4
.L_90:
        /*01ec*/ 	.byte	0x04, 0x11
        /*01ee*/ 	.short	(.L_92 - .L_91)
	.align		4
.L_91:
        /*01f0*/ 	.word	index@(_Z6addVelPdS_ddjjjS_)
        /*01f4*/ 	.word	0x00000000


	//----- nvinfo : EIATTR_REGCOUNT
	.align		4
.L_92:
        /*01f8*/ 	.byte	0x04, 0x2f
        /*01fa*/ 	.short	(.L_94 - .L_93)
	.align		4
.L_93:
        /*01fc*/ 	.word	index@(_Z15addDisplacementPdS_djj)
        /*0200*/ 	.word	0x0000001e


	//----- nvinfo : EIATTR_FRAME_SIZE
	.align		4
.L_94:
        /*0204*/ 	.byte	0x04, 0x11
        /*0206*/ 	.short	(.L_96 - .L_95)
	.align		4
.L_95:
        /*0208*/ 	.word	index@($__internal_0_$__cuda_sm20_dsqrt_rn_f64_mediumpath_v1)
        /*020c*/ 	.word	0x00000000


	//----- nvinfo : EIATTR_FRAME_SIZE
	.align		4
.L_96:
        /*0210*/ 	.byte	0x04, 0x11
        /*0212*/ 	.short	(.L_98 - .L_97)
	.align		4
.L_97:
        /*0214*/ 	.word	index@(_Z15addDisplacementPdS_djj)
        /*0218*/ 	.word	0x00000000


	//----- nvinfo : EIATTR_REGCOUNT
	.align		4
.L_98:
        /*021c*/ 	.byte	0x04, 0x2f
        /*021e*/ 	.short	(.L_100 - .L_99)
	.align		4
.L_99:
        /*0220*/ 	.word	index@(_Z14getErrorEnergyPdS_S_S_j)
        /*0224*/ 	.word	0x0000000c


	//----- nvinfo : EIATTR_FRAME_SIZE
	.align		4
.L_100:
        /*0228*/ 	.byte	0x04, 0x11
        /*022a*/ 	.short	(.L_102 - .L_101)
	.align		4
.L_101:
        /*022c*/ 	.word	index@(_Z14getErrorEnergyPdS_S_S_j)
        /*0230*/ 	.word	0x00000000


	//----- nvinfo : EIATTR_REGCOUNT
	.align		4
.L_102:
        /*0234*/ 	.byte	0x04, 0x2f
        /*0236*/ 	.short	(.L_104 - .L_103)
	.align		4
.L_103:
        /*0238*/ 	.word	index@(_Z15getMaxEdgeErrorPdS_S_jjS_)
        /*023c*/ 	.word	0x00000020


	//----- nvinfo : EIATTR_FRAME_SIZE
	.align		4
.L_104:
        /*0240*/ 	.byte	0x04, 0x11
        /*0242*/ 	.short	(.L_106 - .L_105)
	.align		4
.L_105:
        /*0244*/ 	.word	index@(_Z15getMaxEdgeErrorPdS_S_jjS_)
        /*0248*/ 	.word	0x00000000


	//----- nvinfo : EIATTR_MIN_STACK_SIZE
	.align		4
.L_106:
        /*024c*/ 	.byte	0x04, 0x12
        /*024e*/ 	.short	(.L_108 - .L_107)
	.align		4
.L_107:
        /*0250*/ 	.word	index@(_Z15getMaxEdgeErrorPdS_S_jjS_)
        /*0254*/ 	.word	0x00000000


	//----- nvinfo : EIATTR_MIN_STACK_SIZE
	.align		4
.L_108:
        /*0258*/ 	.byte	0x04, 0x12
        /*025a*/ 	.short	(.L_110 - .L_109)
	.align		4
.L_109:
        /*025c*/ 	.word	index@(_Z14getErrorEnergyPdS_S_S_j)
        /*0260*/ 	.word	0x00000000


	//----- nvinfo : EIATTR_MIN_STACK_SIZE
	.align		4
.L_110:
        /*0264*/ 	.byte	0x04, 0x12
        /*0266*/ 	.short	(.L_112 - .L_111)
	.align		4
.L_111:
        /*0268*/ 	.word	index@(_Z15addDisplacementPdS_djj)
        /*026c*/ 	.word	0x00000000


	//----- nvinfo : EIATTR_MIN_STACK_SIZE
	.align		4
.L_112:
        /*0270*/ 	.byte	0x04, 0x12
        /*0272*/ 	.short	(.L_114 - .L_113)
	.align		4
.L_113:
        /*0274*/ 	.word	index@(_Z6addVelPdS_ddjjjS_)
        /*0278*/ 	.word	0x00000000


	//----- nvinfo : EIATTR_MIN_STACK_SIZE
	.align		4
.L_114:
        /*027c*/ 	.byte	0x04, 0x12
        /*027e*/ 	.short	(.L_116 - .L_115)
	.align		4
.L_115:
        /*0280*/ 	.word	index@(_Z22generate_normal_kernelP17curandStateXORWOWiiPd)
        /*0284*/ 	.word	0x00000000


	//----- nvinfo : EIATTR_MIN_STACK_SIZE
	.align		4
.L_116:
        /*0288*/ 	.byte	0x04, 0x12
        /*028a*/ 	.short	(.L_118 - .L_117)
	.align		4
.L_117:
        /*028c*/ 	.word	index@(_Z12setup_kernelP17curandStateXORWOWii)
        /*0290*/ 	.word	0x00000000


	//----- nvinfo : EIATTR_MIN_STACK_SIZE
	.align		4
.L_118:
        /*0294*/ 	.byte	0x04, 0x12
        /*0296*/ 	.short	(.L_120 - .L_119)
	.align		4
.L_119:
        /*0298*/ 	.word	index@(_Z8NBodyMulPdS_S_S_jjj)
        /*029c*/ 	.word	0x00000000


	//----- nvinfo : EIATTR_MIN_STACK_SIZE
	.align		4
.L_120:
        /*02a0*/ 	.byte	0x04, 0x12
        /*02a2*/ 	.short	(.L_122 - .L_121)
	.align		4
.L_121:
        /*02a4*/ 	.word	index@(_Z8NBodyMulPdS_S_S_jj)
        /*02a8*/ 	.word	0x00000000


	//----- nvinfo : EIATTR_MIN_STACK_SIZE
	.align		4
.L_122:
        /*02ac*/ 	.byte	0x04, 0x12
        /*02ae*/ 	.short	(.L_124 - .L_123)
	.align		4
.L_123:
        /*02b0*/ 	.word	index@(_Z11partialCompPdS_dj)
        /*02b4*/ 	.word	0x00000000


	//----- nvinfo : EIATTR_MIN_STACK_SIZE
	.align		4
.L_124:
        /*02b8*/ 	.byte	0x04, 0x12
        /*02ba*/ 	.short	(.L_126 - .L_125)
	.align		4
.L_125:
        /*02bc*/ 	.word	index@(_Z8distSumsPdS_S_j)
        /*02c0*/ 	.word	0x00000000


	//----- nvinfo : EIATTR_MIN_STACK_SIZE
	.align		4
.L_126:
        /*02c4*/ 	.byte	0x04, 0x12
        /*02c6*/ 	.short	(.L_128 - .L_127)
	.align		4
.L_127:
        /*02c8*/ 	.word	index@(_Z12squareReducePdS_jj)
        /*02cc*/ 	.word	0x00000000


	//----- nvinfo : EIATTR_MIN_STACK_SIZE
	.align		4
.L_128:
        /*02d0*/ 	.byte	0x04, 0x12
        /*02d2*/ 	.short	(.L_130 - .L_129)
	.align		4
.L_129:
        /*02d4*/ 	.word	index@(_Z9ptwSquarePdS_jj)
        /*02d8*/ 	.word	0x00000000


	//----- nvinfo : EIATTR_MIN_STACK_SIZE
	.align		4
.L_130:
        /*02dc*/ 	.byte	0x04, 0x12
        /*02de*/ 	.short	(.L_132 - .L_131)
	.align		4
.L_131:
        /*02e0*/ 	.word	index@(_Z13copyToPaddedTPdS_jjj)
        /*02e4*/ 	.word	0x00000000


	//----- nvinfo : EIATTR_MIN_STACK_SIZE
	.align		4
.L_132:
        /*02e8*/ 	.byte	0x04, 0x12
        /*02ea*/ 	.short	(.L_134 - .L_133)
	.align		4
.L_133:
        /*02ec*/ 	.word	index@(_Z12copyToPaddedPdS_jjj)
        /*02f0*/ 	.word	0x00000000


	//----- nvinfo : EIATTR_MIN_STACK_SIZE
	.align		4
.L_134:
        /*02f4*/ 	.byte	0x04, 0x12
        /*02f6*/ 	.short	(.L_136 - .L_135)
	.align		4
.L_135:
        /*02f8*/ 	.word	index@(_Z14nBodyIterationPdS_jjd)
        /*02fc*/ 	.word	0x00000000


	//----- nvinfo : EIATTR_MIN_STACK_SIZE
	.align		4
.L_136:
        /*0300*/ 	.byte	0x04, 0x12
        /*0302*/ 	.short	(.L_138 - .L_137)
	.align		4
.L_137:
        /*0304*/ 	.word	index@(_Z10edgeForcesPdS_S_S_S_jjdd)
        /*0308*/ 	.word	0x00000000


	//----- nvinfo : EIATTR_MIN_STACK_SIZE
	.align		4
.L_138:
        /*030c*/ 	.byte	0x04, 0x12
        /*030e*/ 	.short	(.L_140 - .L_139)
	.align		4
.L_139:
        /*0310*/ 	.word	index@(_Z11NBodyForcesPdS_S_S_jjd)
        /*0314*/ 	.word	0x00000000


	//----- nvinfo : EIATTR_MIN_STACK_SIZE
	.align		4
.L_140:
        /*0318*/ 	.byte	0x04, 0x12
        /*031a*/ 	.short	(.L_142 - .L_141)
	.align		4
.L_141:
        /*031c*/ 	.word	index@(_Z9findDistsPdS_S_jjd)
        /*0320*/ 	.word	0x00000000


	//----- nvinfo : EIATTR_MIN_STACK_SIZE
	.align		4
.L_142:
        /*0324*/ 	.byte	0x04, 0x12
        /*0326*/ 	.short	(.L_144 - .L_143)
	.align		4
.L_143:
        /*0328*/ 	.word	index@(_Z9transposePdS_jj)
        /*032c*/ 	.word	0x00000000
.L_144:


//--------------------- .nv.compat                --------------------------
	.section	.nv.compat,"",@"SHT_CUDA_COMPAT_INFO"
	.align	4
        /*0000*/ 	.byte	0x02, 0x09, 0x00, 0x00, 0x02, 0x02, 0x01, 0x00, 0x02, 0x05, 0x05, 0x00, 0x03, 0x07, 0x01, 0x01
        /*0010*/ 	.byte	0x02, 0x03, 0x00, 0x00, 0x02, 0x06, 0x01, 0x00, 0x04, 0x0b, 0x08, 0x00, 0x01, 0x00, 0x00, 0x00
        /*0020*/ 	.byte	0x00, 0x00, 0x00, 0x00


//--------------------- .nv.info._Z15getMaxEdgeErrorPdS_S_jjS_ --------------------------
	.section	.nv.info._Z15getMaxEdgeErrorPdS_S_jjS_,"",@"SHT_CUDA_INFO"
	.sectionflags	@""
	.align	4


	//----- nvinfo : EIATTR_CUDA_API_VERSION
	.align		4
        /*0000*/ 	.byte	0x04, 0x37
        /*0002*/ 	.short	(.L_146 - .L_145)
.L_145:
        /*0004*/ 	.word	0x00000082


	//----- nvinfo : EIATTR_KPARAM_INFO
	.align		4
.L_146:
        /*0008*/ 	.byte	0x04, 0x17
        /*000a*/ 	.short	(.L_148 - .L_147)
.L_147:
        /*000c*/ 	.word	0x00000000
        /*0010*/ 	.short	0x0005
        /*0012*/ 	.short	0x0020
        /*0014*/ 	.byte	0x00, 0xf5, 0x21, 0x00


	//----- nvinfo : EIATTR_KPARAM_INFO
	.align		4
.L_148:
        /*0018*/ 	.byte	0x04, 0x17
        /*001a*/ 	.short	(.L_150 - .L_149)
.L_149:
        /*001c*/ 	.word	0x00000000
        /*0020*/ 	.short	0x0004
        /*0022*/ 	.short	0x001c
        /*0024*/ 	.byte	0x00, 0xf0, 0x11, 0x00


	//----- nvinfo : EIATTR_KPARAM_INFO
	.align		4
.L_150:
        /*0028*/ 	.byte	0x04, 0x17
        /*002a*/ 	.short	(.L_152 - .L_151)
.L_151:
        /*002c*/ 	.word	0x00000000
        /*0030*/ 	.short	0x0003
        /*0032*/ 	.short	0x0018
        /*0034*/ 	.byte	0x00, 0xf0, 0x11, 0x00


	//----- nvinfo : EIATTR_KPARAM_INFO
	.align		4
.L_152:
        /*0038*/ 	.byte	0x04, 0x17
        /*003a*/ 	.short	(.L_154 - .L_153)
.L_153:
        /*003c*/ 	.word	0x00000000
        /*0040*/ 	.short	0x0002
        /*0042*/ 	.short	0x0010
        /*0044*/ 	.byte	0x00, 0xf5, 0x21, 0x00


	//----- nvinfo : EIATTR_KPARAM_INFO
	.align		4
.L_154:
        /*0048*/ 	.byte	0x04, 0x17
        /*004a*/ 	.short	(.L_156 - .L_155)
.L_155:
        /*004c*/ 	.word	0x00000000
        /*0050*/ 	.short	0x0001
        /*0052*/ 	.short	0x0008
        /*0054*/ 	.byte	0x00, 0xf5, 0x21, 0x00


	//----- nvinfo : EIATTR_KPARAM_INFO
	.align		4
.L_156:
        /*0058*/ 	.byte	0x04, 0x17
        /*005a*/ 	.short	(.L_158 - .L_157)
.L_157:
        /*005c*/ 	.word	0x00000000
        /*0060*/ 	.short	0x0000
        /*0062*/ 	.short	0x0000
        /*0064*/ 	.byte	0x00, 0xf5, 0x21, 0x00


	//----- nvinfo : EIATTR_SPARSE_MMA_MASK
	.align		4
.L_158:
        /*0068*/ 	.byte	0x03, 0x50
        /*006a*/ 	.short	0x0000


	//----- nvinfo : EIATTR_MAXREG_COUNT
	.align		4
        /*006c*/ 	.byte	0x03, 0x1b
        /*006e*/ 	.short	0x00ff


	//----- nvinfo : EIATTR_MERCURY_ISA_VERSION
	.align		4
        /*0070*/ 	.byte	0x03, 0x5f
        /*0072*/ 	.short	0x0101


	//----- nvinfo : EIATTR_VRC_CTA_INIT_COUNT
	.align		4
        /*0074*/ 	.byte	0x02, 0x4a
	.zero		1
	.zero		1


	//----- nvinfo : EIATTR_EXIT_INSTR_OFFSETS
	.align		4
        /*0078*/ 	.byte	0x04, 0x1c
        /*007a*/ 	.short	(.L_160 - .L_159)


	//   ....[0]....
.L_159:
        /*007c*/ 	.word	0x00000070


	//   ....[1]....
        /*0080*/ 	.word	0x00001220


	//----- nvinfo : EIATTR_CRS_STACK_SIZE
	.align		4
.L_160:
        /*0084*/ 	.byte	0x04, 0x1e
        /*0086*/ 	.short	(.L_162 - .L_161)
.L_161:
        /*0088*/ 	.word	0x00000000


	//----- nvinfo : EIATTR_CBANK_PARAM_SIZE
	.align		4
.L_162:
        /*008c*/ 	.byte	0x03, 0x19
        /*008e*/ 	.short	0x0028


	//----- nvinfo : EIATTR_PARAM_CBANK
	.align		4
        /*0090*/ 	.byte	0x04, 0x0a
        /*0092*/ 	.short	(.L_164 - .L_163)
	.align		4
.L_163:
        /*0094*/ 	.word	index@(.nv.constant0._Z15getMaxEdgeErrorPdS_S_jjS_)
        /*0098*/ 	.short	0x0380
        /*009a*/ 	.short	0x0028


	//----- nvinfo : EIATTR_SW_WAR
	.align		4
.L_164:
        /*009c*/ 	.byte	0x04, 0x36
        /*009e*/ 	.short	(.L_166 - .L_165)
.L_165:
        /*00a0*/ 	.word	0x00000008
.L_166:


//--------------------- .nv.info._Z14getErrorEnergyPdS_S_S_j --------------------------
	.section	.nv.info._Z14getErrorEnergyPdS_S_S_j,"",@"SHT_CUDA_INFO"
	.sectionflags	@""
	.align	4


	//----- nvinfo : EIATTR_CUDA_API_VERSION
	.align		4
        /*0000*/ 	.byte	0x04, 0x37
        /*0002*/ 	.short	(.L_168 - .L_167)
.L_167:
        /*0004*/ 	.word	0x00000082


	//----- nvinfo : EIATTR_KPARAM_INFO
	.align		4
.L_168:
        /*0008*/ 	.byte	0x04, 0x17
        /*000a*/ 	.short	(.L_170 - .L_169)
.L_169:
        /*000c*/ 	.word	0x00000000
        /*0010*/ 	.short	0x0004
        /*0012*/ 	.short	0x0020
        /*0014*/ 	.byte	0x00, 0xf0, 0x11, 0x00


	//----- nvinfo : EIATTR_KPARAM_INFO
	.align		4
.L_170:
        /*0018*/ 	.byte	0x04, 0x17
        /*001a*/ 	.short	(.L_172 - .L_171)
.L_171:
        /*001c*/ 	.word	0x00000000
        /*0020*/ 	.short	0x0003
        /*0022*/ 	.short	0x0018
        /*0024*/ 	.byte	0x00, 0xf5, 0x21, 0x00


	//----- nvinfo : EIATTR_KPARAM_INFO
	.align		4
.L_172:
        /*0028*/ 	.byte	0x04, 0x17
        /*002a*/ 	.short	(.L_174 - .L_173)
.L_173:
        /*002c*/ 	.word	0x00000000
        /*0030*/ 	.short	0x0002
        /*0032*/ 	.short	0x0010
        /*0034*/ 	.byte	0x00, 0xf5, 0x21, 0x00


	//----- nvinfo : EIATTR_KPARAM_INFO
	.align		4
.L_174:
        /*0038*/ 	.byte	0x04, 0x17
        /*003a*/ 	.short	(.L_176 - .L_175)
.L_175:
        /*003c*/ 	.word	0x00000000
        /*0040*/ 	.short	0x0001
        /*0042*/ 	.short	0x0008
        /*0044*/ 	.byte	0x00, 0xf5, 0x21, 0x00


	//----- nvinfo : EIATTR_KPARAM_INFO
	.align		4
.L_176:
        /*0048*/ 	.byte	0x04, 0x17
        /*004a*/ 	.short	(.L_178 - .L_177)
.L_177:
        /*004c*/ 	.word	0x00000000
        /*0050*/ 	.short	0x0000
        /*0052*/ 	.short	0x0000
        /*0054*/ 	.byte	0x00, 0xf5, 0x21, 0x00


	//----- nvinfo : EIATTR_SPARSE_MMA_MASK
	.align		4
.L_178:
        /*0058*/ 	.byte	0x03, 0x50
        /*005a*/ 	.short	0x0000


	//----- nvinfo : EIATTR_MAXREG_COUNT
	.align		4
        /*005c*/ 	.byte	0x03, 0x1b
        /*005e*/ 	.short	0x00ff


	//----- nvinfo : EIATTR_MERCURY_ISA_VERSION
	.align		4
        /*0060*/ 	.byte	0x03, 0x5f
        /*0062*/ 	.short	0x0101


	//----- nvinfo : EIATTR_VRC_CTA_INIT_COUNT
	.align		4
        /*0064*/ 	.byte	0x02, 0x4a
	.zero		1
	.zero		1


	//----- nvinfo : EIATTR_EXIT_INSTR_OFFSETS
	.align		4
        /*0068*/ 	.byte	0x04, 0x1c
        /*006a*/ 	.short	(.L_180 - .L_179)


	//   ....[0]....
.L_179:
        /*006c*/ 	.word	0x000000b0


	//   ....[1]....
        /*0070*/ 	.word	0x00000170


	//   ....[2]....
        /*0074*/ 	.word	0x000001c0


	//----- nvinfo : EIATTR_CBANK_PARAM_SIZE
	.align		4
.L_180:
        /*0078*/ 	.byte	0x03, 0x19
        /*007a*/ 	.short	0x0024


	//----- nvinfo : EIATTR_PARAM_CBANK
	.align		4
        /*007c*/ 	.byte	0x04, 0x0a
        /*007e*/ 	.short	(.L_182 - .L_181)
	.align		4
.L_181:
        /*0080*/ 	.word	index@(.nv.constant0._Z14getErrorEnergyPdS_S_S_j)
        /*0084*/ 	.short	0x0380
        /*0086*/ 	.short	0x0024


	//----- nvinfo : EIATTR_SW_WAR
	.align		4
.L_182:
        /*0088*/ 	.byte	0x04, 0x36
        /*008a*/ 	.short	(.L_184 - .L_183)
.L_183:
        /*008c*/ 	.word	0x00000008
.L_184:


//--------------------- .nv.info._Z15addDisplacementPdS_djj --------------------------
	.section	.nv.info._Z15addDisplacementPdS_djj,"",@"SHT_CUDA_INFO"
	.sectionflags	@""
	.align	4


	//----- nvinfo : EIATTR_CUDA_API_VERSION
	.align		4
        /*0000*/ 	.byte	0x04, 0x37
        /*0002*/ 	.short	(.L_186 - .L_185)
.L_185:
        /*0004*/ 	.word	0x00000082


	//----- nvinfo : EIATTR_KPARAM_INFO
	.align		4
.L_186:
        /*0008*/ 	.byte	0x04, 0x17
        /*000a*/ 	.short	(.L_188 - .L_187)
.L_187:
        /*000c*/ 	.word	0x00000000
        /*0010*/ 	.short	0x0004
        /*0012*/ 	.short	0x001c
        /*0014*/ 	.byte	0x00, 0xf0, 0x11, 0x00


	//----- nvinfo : EIATTR_KPARAM_INFO
	.align		4
.L_188:
        /*0018*/ 	.byte	0x04, 0x17
        /*001a*/ 	.short	(.L_190 - .L_189)
.L_189:
        /*001c*/ 	.word	0x00000000
        /*0020*/ 	.short	0x0003
        /*0022*/ 	.short	0x0018
        /*0024*/ 	.byte	0x00, 0xf0, 0x11, 0x00


	//----- nvinfo : EIATTR_KPARAM_INFO
	.align		4
.L_190:
        /*0028*/ 	.byte	0x04, 0x17
        /*002a*/ 	.short	(.L_192 - .L_191)
.L_191:
        /*002c*/ 	.word	0x00000000
        /*0030*/ 	.short	0x0002
        /*0032*/ 	.short	0x0010
        /*0034*/ 	.byte	0x00, 0xf0, 0x21, 0x00


	//----- nvinfo : EIATTR_KPARAM_INFO
	.align		4
.L_192:
        /*0038*/ 	.byte	0x04, 0x17
        /*003a*/ 	.short	(.L_194 - .L_193)
.L_193:
        /*003c*/ 	.word	0x00000000
        /*0040*/ 	.short	0x0001
        /*0042*/ 	.short	0x0008
        /*0044*/ 	.byte	0x00, 0xf5, 0x21, 0x00


	//----- nvinfo : EIATTR_KPARAM_INFO
	.align		4
.L_194:
        /*0048*/ 	.byte	0x04, 0x17
        /*004a*/ 	.short	(.L_196 - .L_195)
.L_195:
        /*004c*/ 	.word	0x00000000
        /*0050*/ 	.short	0x0000
        /*0052*/ 	.short	0x0000
        /*0054*/ 	.byte	0x00, 0xf5, 0x21, 0x00


	//----- nvinfo : EIATTR_SPARSE_MMA_MASK
	.align		4
.L_196:
        /*0058*/ 	.byte	0x03, 0x50
        /*005a*/ 	.short	0x0000


	//----- nvinfo : EIATTR_MAXREG_COUNT
	.align		4
        /*005c*/ 	.byte	0x03, 0x1b
        /*005e*/ 	.short	0x00ff


	//----- nvinfo : EIATTR_MERCURY_ISA_VERSION
	.align		4
        /*0060*/ 	.byte	0x03, 0x5f
        /*0062*/ 	.short	0x0101


	//----- nvinfo : EIATTR_VRC_CTA_INIT_COUNT
	.align		4
        /*0064*/ 	.byte	0x02, 0x4a
	.zero		1
	.zero		1


	//----- nvinfo : EIATTR_EXIT_INSTR_OFFSETS
	.align		4
        /*0068*/ 	.byte	0x04, 0x1c
        /*006a*/ 	.short	(.L_198 - .L_197)


	//   ....[0]....
.L_197:
        /*006c*/ 	.word	0x00000070


	//   ....[1]....
        /*0070*/ 	.word	0x00000bf0


	//----- nvinfo : EIATTR_CRS_STACK_SIZE
	.align		4
.L_198:
        /*0074*/ 	.byte	0x04, 0x1e
        /*0076*/ 	.short	(.L_200 - .L_199)
.L_199:
        /*0078*/ 	.word	0x00000000


	//----- nvinfo : EIATTR_CBANK_PARAM_SIZE
	.align		4
.L_200:
        /*007c*/ 	.byte	0x03, 0x19
        /*007e*/ 	.short	0x0020


	//----- nvinfo : EIATTR_PARAM_CBANK
	.align		4
        /*0080*/ 	.byte	0x04, 0x0a
        /*0082*/ 	.short	(.L_202 - .L_201)
	.align		4
.L_201:
        /*0084*/ 	.word	index@(.nv.constant0._Z15addDisplacementPdS_djj)
        /*0088*/ 	.short	0x0380
        /*008a*/ 	.short	0x0020


	//----- nvinfo : EIATTR_SW_WAR
	.align		4
.L_202:
        /*008c*/ 	.byte	0x04, 0x36
        /*008e*/ 	.short	(.L_204 - .L_203)
.L_203:
        /*0090*/ 	.word	0x00000008
.L_204:


//--------------------- .nv.info._Z6addVelPdS_ddjjjS_ --------------------------
	.section	.nv.info._Z6addVelPdS_ddjjjS_,"",@"SHT_CUDA_INFO"
	.sectionflags	@""
	.align	4


	//----- nvinfo : EIATTR_CUDA_API_VERSION
	.align		4
        /*0000*/ 	.byte	0x04, 0x37
        /*0002*/ 	.short	(.L_206 - .L_205)
.L_205:
        /*0004*/ 	.word	0x00000082


	//----- nvinfo : EIATTR_KPARAM_INFO
	.align		4
.L_206:
        /*0008*/ 	.byte	0x04, 0x17
        /*000a*/ 	.short	(.L_208 - .L_207)
.L_207:
        /*000c*/ 	.word	0x00000000
        /*0010*/ 	.short	0x0007
        /*0012*/ 	.short	0x0030
        /*0014*/ 	.byte	0x00, 0xf5, 0x21, 0x00


	//----- nvinfo : EIATTR_KPARAM_INFO
	.align		4
.L_208:
        /*0018*/ 	.byte	0x04, 0x17
        /*001a*/ 	.short	(.L_210 - .L_209)
.L_209:
        /*001c*/ 	.word	0x00000000
        /*0020*/ 	.short	0x0006
        /*0022*/ 	.short	0x0028
        /*0024*/ 	.byte	0x00, 0xf0, 0x11, 0x00


	//----- nvinfo : EIATTR_KPARAM_INFO
	.align		4
.L_210:
        /*0028*/ 	.byte	0x04, 0x17
        /*002a*/ 	.short	(.L_212 - .L_211)
.L_211:
        /*002c*/ 	.word	0x00000000
        /*0030*/ 	.short	0x0005
        /*0032*/ 	.short	0x0024
        /*0034*/ 	.byte	0x00, 0xf0, 0x11, 0x00


	//----- nvinfo : EIATTR_KPARAM_INFO
	.align		4
.L_212:
        /*0038*/ 	.byte	0x04, 0x17
        /*003a*/ 	.short	(.L_214 - .L_213)
.L_213:
        /*003c*/ 	.word	0x00000000
        /*0040*/ 	.short	0x0004
        /*0042*/ 	.short	0x0020
        /*0044*/ 	.byte	0x00, 0xf0, 0x11, 0x00


	//----- nvinfo : EIATTR_KPARAM_INFO
	.align		4
.L_214:
        /*0048*/ 	.byte	0x04, 0x17
        /*004a*/ 	.short	(.L_216 - .L_215)
.L_215:
        /*004c*/ 	.word	0x00000000
        /*0050*/ 	.short	0x0003
        /*0052*/ 	.short	0x0018
        /*0054*/ 	.byte	0x00, 0xf0, 0x21, 0x00


	//----- nvinfo : EIATTR_KPARAM_INFO
	.align		4
.L_216:
        /*0058*/ 	.byte	0x04, 0x17
        /*005a*/ 	.short	(.L_218 - .L_217)
.L_217:
        /*005c*/ 	.word	0x00000000
        /*0060*/ 	.short	0x0002
        /*0062*/ 	.short	0x0010
        /*0064*/ 	.byte	0x00, 0xf0, 0x21, 0x00


	//----- nvinfo : EIATTR_KPARAM_INFO
	.align		4
.L_218:
        /*0068*/ 	.byte	0x04, 0x17
        /*006a*/ 	.short	(.L_220 - .L_219)
.L_219:
        /*006c*/ 	.word	0x00000000
        /*0070*/ 	.short	0x0001
        /*0072*/ 	.short	0x0008
        /*0074*/ 	.byte	0x00, 0xf5, 0x21, 0x00


	//----- nvinfo : EIATTR_KPARAM_INFO
	.align		4
.L_220:
        /*0078*/ 	.byte	0x04, 0x17
        /*007a*/ 	.short	(.L_222 - .L_221)
.L_221:
        /*007c*/ 	.word	0x00000000
        /*0080*/ 	.short	0x0000
        /*0082*/ 	.short	0x0000
        /*0084*/ 	.byte	0x00, 0xf5, 0x21, 0x00


	//----- nvinfo : EIATTR_SPARSE_MMA_MASK
	.align		4
.L_222:
        /*0088*/ 	.byte	0x03, 0x50
        /*008a*/ 	.short	0x0000


	//----- nvinfo : EIATTR_MAXREG_COUNT
	.align		4
        /*008c*/ 	.byte	0x03, 0x1b
        /*008e*/ 	.short	0x00ff


	//----- nvinfo : EIATTR_MERCURY_ISA_VERSION
	.align		4
        /*0090*/ 	.byte	0x03, 0x5f
        /*0092*/ 	.short	0x0101


	//----- nvinfo : EIATTR_VRC_CTA_INIT_COUNT
	.align		4
        /*0094*/ 	.byte	0x02, 0x4a
	.zero		1
	.zero		1


	//----- nvinfo : EIATTR_EXIT_INSTR_OFFSETS
	.align		4
        /*0098*/ 	.byte	0x04, 0x1c
        /*009a*/ 	.short	(.L_224 - .L_223)


	//   ....[0]....
.L_223:
        /*009c*/ 	.word	0x000000a0


	//   ....[1]....
        /*00a0*/ 	.word	0x000001a0


	//   ....[2]....
        /*00a4*/ 	.word	0x000001f0


	//----- nvinfo : EIATTR_CBANK_PARAM_SIZE
	.align		4
.L_224:
        /*00a8*/ 	.byte	0x03, 0x19
        /*00aa*/ 	.short	0x0038


	//----- nvinfo : EIATTR_PARAM_CBANK
	.align		4
        /*00ac*/ 	.byte	0x04, 0x0a
        /*00ae*/ 	.short	(.L_226 - .L_225)
	.align		4
.L_225:
        /*00b0*/ 	.word	index@(.nv.constant0._Z6addVelPdS_ddjjjS_)
        /*00b4*/ 	.short	0x0380
        /*00b6*/ 	.short	0x0038


	//----- nvinfo : EIATTR_SW_WAR
	.align		4
.L_226:
        /*00b8*/ 	.byte	0x04, 0x36
        /*00ba*/ 	.short	(.L_228 - .L_227)
.L_227:
        /*00bc*/ 	.word	0x00000008
.L_228:


//--------------------- .nv.info._Z22generate_normal_kernelP17curandStateXORWOWiiPd --------------------------
	.section	.nv.info._Z22generate_normal_kernelP17curandStateXORWOWiiPd,"",@"SHT_CUDA_INFO"
	.sectionflags	@""
	.align	4


	//----- nvinfo : EIATTR_CUDA_API_VERSION
	.align		4
        /*0000*/ 	.byte	0x04, 0x37
        /*0002*/ 	.short	(.L_230 - .L_229)
.L_229:
        /*0004*/ 	.word	0x00000082


	//----- nvinfo : EIATTR_KPARAM_INFO
	.align		4
.L_230:
        /*0008*/ 	.byte	0x04, 0x17
        /*000a*/ 	.short	(.L_232 - .L_231)
.L_231:
        /*000c*/ 	.word	0x00000000
        /*0010*/ 	.short	0x0003
        /*0012*/ 	.short	0x0010
        /*0014*/ 	.byte	0x00, 0xf5, 0x21, 0x00


	//----- nvinfo : EIATTR_KPARAM_INFO
	.align		4
.L_232:
        /*0018*/ 	.byte	0x04, 0x17
        /*001a*/ 	.short	(.L_234 - .L_233)
.L_233:
        /*001c*/ 	.word	0x00000000
        /*0020*/ 	.short	0x0002
        /*0022*/ 	.short	0x000c
        /*0024*/ 	.byte	0x00, 0xf0, 0x11, 0x00


	//----- nvinfo : EIATTR_KPARAM_INFO
	.align		4
.L_234:
        /*0028*/ 	.byte	0x04, 0x17
        /*002a*/ 	.short	(.L_236 - .L_235)
.L_235:
        /*002c*/ 	.word	0x00000000
        /*0030*/ 	.short	0x0001
        /*0032*/ 	.short	0x0008
        /*0034*/ 	.byte	0x00, 0xf0, 0x11, 0x00


	//----- nvinfo : EIATTR_KPARAM_INFO
	.align		4
.L_236:
        /*0038*/ 	.byte	0x04, 0x17
        /*003a*/ 	.short	(.L_238 - .L_237)
.L_237:
        /*003c*/ 	.word	0x00000000
        /*0040*/ 	.short	0x0000
        /*0042*/ 	.short	0x0000
        /*0044*/ 	.byte	0x00, 0xf5, 0x21, 0x00


	//----- nvinfo : EIATTR_SPARSE_MMA_MASK
	.align		4
.L_238:
        /*0048*/ 	.byte	0x03, 0x50
        /*004a*/ 	.short	0x0000


	//----- nvinfo : EIATTR_MAXREG_COUNT
	.align		4
        /*004c*/ 	.byte	0x03, 0x1b
        /*004e*/ 	.short	0x00ff


	//----- nvinfo : EIATTR_MERCURY_ISA_VERSION
	.align		4
        /*0050*/ 	.byte	0x03, 0x5f
        /*0052*/ 	.short	0x0101


	//----- nvinfo : EIATTR_VRC_CTA_INIT_COUNT
	.align		4
        /*0054*/ 	.byte	0x02, 0x4a
	.zero		1
	.zero		1


	//----- nvinfo : EIATTR_EXIT_INSTR_OFFSETS
	.align		4
        /*0058*/ 	.byte	0x04, 0x1c
        /*005a*/ 	.short	(.L_240 - .L_239)


	//   ....[0]....
.L_239:
        /*005c*/ 	.word	0x00000080


	//   ....[1]....
        /*0060*/ 	.word	0x00000250


	//----- nvinfo : EIATTR_CBANK_PARAM_SIZE
	.align		4
.L_240:
        /*0064*/ 	.byte	0x03, 0x19
        /*0066*/ 	.short	0x0018


	//----- nvinfo : EIATTR_PARAM_CBANK
	.align		4
        /*0068*/ 	.byte	0x04, 0x0a
        /*006a*/ 	.short	(.L_242 - .L_241)
	.align		4
.L_241:
        /*006c*/ 	.word	index@(.nv.constant0._Z22generate_normal_kernelP17curandStateXORWOWiiPd)
        /*0070*/ 	.short	0x0380
        /*0072*/ 	.short	0x0018


	//----- nvinfo : EIATTR_SW_WAR
	.align		4
.L_242:
        /*0074*/ 	.byte	0x04, 0x36
        /*0076*/ 	.short	(.L_244 - .L_243)
.L_243:
        /*0078*/ 	.word	0x00000008
.L_244:


//--------------------- .nv.info._Z12setup_kernelP17curandStateXORWOWii --------------------------
	.section	.nv.info._Z12setup_kernelP17curandStateXORWOWii,"",@"SHT_CUDA_INFO"
	.sectionflags	@""
	.align	4


	//----- nvinfo : EIATTR_CUDA_API_VERSION
	.align		4
        /*0000*/ 	.byte	0x04, 0x37
        /*0002*/ 	.short	(.L_246 - .L_245)
.L_245:
        /*0004*/ 	.word	0x00000082


	//----- nvinfo : EIATTR_KPARAM_INFO
	.align		4
.L_246:
        /*0008*/ 	.byte	0x04, 0x17
        /*000a*/ 	.short	(.L_248 - .L_247)
.L_247:
        /*000c*/ 	.word	0x00000000
        /*0010*/ 	.short	0x0002
        /*0012*/ 	.short	0x000c
        /*0014*/ 	.byte	0x00, 0xf0, 0x11, 0x00


	//----- nvinfo : EIATTR_KPARAM_INFO
	.align		4
.L_248:
        /*0018*/ 	.byte	0x04, 0x17
        /*001a*/ 	.short	(.L_250 - .L_249)
.L_249:
        /*001c*/ 	.word	0x00000000
        /*0020*/ 	.short	0x0001
        /*0022*/ 	.short	0x0008
        /*0024*/ 	.byte	0x00, 0xf0, 0x11, 0x00


	//----- nvinfo : EIATTR_KPARAM_INFO
	.align		4
.L_250:
        /*0028*/ 	.byte	0x04, 0x17
        /*002a*/ 	.short	(.L_252 - .L_251)
.L_251:
        /*002c*/ 	.word	0x00000000
        /*0030*/ 	.short	0x0000
        /*0032*/ 	.short	0x0000
        /*0034*/ 	.byte	0x00, 0xf5, 0x21, 0x00


	//----- nvinfo : EIATTR_SPARSE_MMA_MASK
	.align		4
.L_252:
        /*0038*/ 	.byte	0x03, 0x50
        /*003a*/ 	.short	0x0000


	//----- nvinfo : EIATTR_MAXREG_COUNT
	.align		4
        /*003c*/ 	.byte	0x03, 0x1b
        /*003e*/ 	.short	0x00ff


	//----- nvinfo : EIATTR_MERCURY_ISA_VERSION
	.align		4
        /*0040*/ 	.byte	0x03, 0x5f
        /*0042*/ 	.short	0x0101


	//----- nvinfo : EIATTR_VRC_CTA_INIT_COUNT
	.align		4
        /*0044*/ 	.byte	0x02, 0x4a
	.zero		1
	.zero		1


	//----- nvinfo : EIATTR_EXIT_INSTR_OFFSETS
	.align		4
        /*0048*/ 	.byte	0x04, 0x1c
        /*004a*/ 	.short	(.L_254 - .L_253)


	//   ....[0]....
.L_253:
        /*004c*/ 	.word	0x00000080


	//   ....[1]....
        /*0050*/ 	.word	0x00000fa0


	//----- nvinfo : EIATTR_CRS_STACK_SIZE
	.align		4
.L_254:
        /*0054*/ 	.byte	0x04, 0x1e
        /*0056*/ 	.short	(.L_256 - .L_255)
.L_255:
        /*0058*/ 	.word	0x00000000


	//----- nvinfo : EIATTR_CBANK_PARAM_SIZE
	.align		4
.L_256:
        /*005c*/ 	.byte	0x03, 0x19
        /*005e*/ 	.short	0x0010


	//----- nvinfo : EIATTR_PARAM_CBANK
	.align		4
        /*0060*/ 	.byte	0x04, 0x0a
        /*0062*/ 	.short	(.L_258 - .L_257)
	.align		4
.L_257:
        /*0064*/ 	.word	index@(.nv.constant0._Z12setup_kernelP17curandStateXORWOWii)
        /*0068*/ 	.short	0x0380
        /*006a*/ 	.short	0x0010


	//----- nvinfo : EIATTR_SW_WAR
	.align		4
.L_258:
        /*006c*/ 	.byte	0x04, 0x36
        /*006e*/ 	.short	(.L_260 - .L_259)
.L_259:
        /*0070*/ 	.word	0x00000008
.L_260:


//--------------------- .nv.info._Z8NBodyMulPdS_S_S_jjj --------------------------
	.section	.nv.info._Z8NBodyMulPdS_S_S_jjj,"",@"SHT_CUDA_INFO"
	.sectionflags	@""
	.align	4


	//----- nvinfo : EIATTR_CUDA_API_VERSION
	.align		4
        /*0000*/ 	.byte	0x04, 0x37
        /*0002*/ 	.short	(.L_262 - .L_261)
.L_261:
        /*0004*/ 	.word	0x00000082


	//----- nvinfo : EIATTR_KPARAM_INFO
	.align		4
.L_262:
        /*0008*/ 	.byte	0x04, 0x17
        /*000a*/ 	.short	(.L_264 - .L_263)
.L_263:
        /*000c*/ 	.word	0x00000000
        /*0010*/ 	.short	0x0006
        /*0012*/ 	.short	0x0028
        /*0014*/ 	.byte	0x00, 0xf0, 0x11, 0x00


	//----- nvinfo : EIATTR_KPARAM_INFO
	.align		4
.L_264:
        /*0018*/ 	.byte	0x04, 0x17
        /*001a*/ 	.short	(.L_266 - .L_265)
.L_265:
        /*001c*/ 	.word	0x00000000
        /*0020*/ 	.short	0x0005
        /*0022*/ 	.short	0x0024
        /*0024*/ 	.byte	0x00, 0xf0, 0x11, 0x00


	//----- nvinfo : EIATTR_KPARAM_INFO
	.align		4
.L_266:
        /*0028*/ 	.byte	0x04, 0x17
        /*002a*/ 	.short	(.L_268 - .L_267)
.L_267:
        /*002c*/ 	.word	0x00000000
        /*0030*/ 	.short	0x0004
        /*0032*/ 	.short	0x0020
        /*0034*/ 	.byte	0x00, 0xf0, 0x11, 0x00


	//----- nvinfo : EIATTR_KPARAM_INFO
	.align		4
.L_268:
        /*0038*/ 	.byte	0x04, 0x17
        /*003a*/ 	.short	(.L_270 - .L_269)
.L_269:
        /*003c*/ 	.word	0x00000000
        /*0040*/ 	.short	0x0003
        /*0042*/ 	.short	0x0018
        /*0044*/ 	.byte	0x00, 0xf5, 0x21, 0x00


	//----- nvinfo : EIATTR_KPARAM_INFO
	.align		4
.L_270:
        /*0048*/ 	.byte	0x04, 0x17
        /*004a*/ 	.short	(.L_272 - .L_271)
.L_271:
        /*004c*/ 	.word	0x00000000
        /*0050*/ 	.short	0x0002
        /*0052*/ 	.short	0x0010
        /*0054*/ 	.byte	0x00, 0xf5, 0x21, 0x00


	//----- nvinfo : EIATTR_KPARAM_INFO
	.align		4
.L_272:
        /*0058*/ 	.byte	0x04, 0x17
        /*005a*/ 	.short	(.L_274 - .L_273)
.L_273:
        /*005c*/ 	.word	0x00000000
        /*0060*/ 	.short	0x0001
        /*0062*/ 	.short	0x0008
        /*0064*/ 	.byte	0x00, 0xf5, 0x21, 0x00


	//----- nvinfo : EIATTR_KPARAM_INFO
	.align		4
.L_274:
        /*0068*/ 	.byte	0x04, 0x17
        /*006a*/ 	.short	(.L_276 - .L_275)
.L_275:
        /*006c*/ 	.word	0x00000000
        /*0070*/ 	.short	0x0000
        /*0072*/ 	.short	0x0000
        /*0074*/ 	.byte	0x00, 0xf5, 0x21, 0x00


	//----- nvinfo : EIATTR_SPARSE_MMA_MASK
	.align		4
.L_276:
        /*0078*/ 	.byte	0x03, 0x50
        /*007a*/ 	.short	0x0000


	//----- nvinfo : EIATTR_MAXREG_COUNT
	.align		4
        /*007c*/ 	.byte	0x03, 0x1b
        /*007e*/ 	.short	0x00ff


	//----- nvinfo : EIATTR_NUM_BARRIERS
	.align		4
        /*0080*/ 	.byte	0x02, 0x4c
        /*0082*/ 	.byte	0x01
	.zero		1


	//----- nvinfo : EIATTR_MERCURY_ISA_VERSION
	.align		4
        /*0084*/ 	.byte	0x03, 0x5f
        /*0086*/ 	.short	0x0101


	//----- nvinfo : EIATTR_VRC_CTA_INIT_COUNT
	.align		4
        /*0088*/ 	.byte	0x02, 0x4a
	.zero		1
	.zero		1


	//----- nvinfo : EIATTR_EXIT_INSTR_OFFSETS
	.align		4
        /*008c*/ 	.byte	0x04, 0x1c
        /*008e*/ 	.short	(.L_278 - .L_277)


	//   ....[0]....
.L_277:
        /*0090*/ 	.word	0x00000300


	//   ....[1]....
        /*0094*/ 	.word	0x00001640


	//----- nvinfo : EIATTR_CRS_STACK_SIZE
	.align		4
.L_278:
        /*0098*/ 	.byte	0x04, 0x1e
        /*009a*/ 	.short	(.L_280 - .L_279)
.L_279:
        /*009c*/ 	.word	0x00000000


	//----- nvinfo : EIATTR_CBANK_PARAM_SIZE
	.align		4
.L_280:
        /*00a0*/ 	.byte	0x03, 0x19
        /*00a2*/ 	.short	0x002c


	//----- nvinfo : EIATTR_PARAM_CBANK
	.align		4
        /*00a4*/ 	.byte	0x04, 0x0a
        /*00a6*/ 	.short	(.L_282 - .L_281)
	.align		4
.L_281:
        /*00a8*/ 	.word	index@(.nv.constant0._Z8NBodyMulPdS_S_S_jjj)
        /*00ac*/ 	.short	0x0380
        /*00ae*/ 	.short	0x002c


	//----- nvinfo : EIATTR_SW_WAR
	.align		4
.L_282:
        /*00b0*/ 	.byte	0x04, 0x36
        /*00b2*/ 	.short	(.L_284 - .L_283)
.L_283:
        /*00b4*/ 	.word	0x00000008
.L_284:


//--------------------- .nv.info._Z8NBodyMulPdS_S_S_jj --------------------------
	.section	.nv.info._Z8NBodyMulPdS_S_S_jj,"",@"SHT_CUDA_INFO"
	.sectionflags	@""
	.align	4


	//----- nvinfo : EIATTR_CUDA_API_VERSION
	.align		4
        /*0000*/ 	.byte	0x04, 0x37
        /*0002*/ 	.short	(.L_286 - .L_285)
.L_285:
        /*0004*/ 	.word	0x00000082


	//----- nvinfo : EIATTR_KPARAM_INFO
	.align		4
.L_286:
        /*0008*/ 	.byte	0x04, 0x17
        /*000a*/ 	.short	(.L_288 - .L_287)
.L_287:
        /*000c*/ 	.word	0x00000000
        /*0010*/ 	.short	0x0005
        /*0012*/ 	.short	0x0024
        /*0014*/ 	.byte	0x00, 0xf0, 0x11, 0x00


	//----- nvinfo : EIATTR_KPARAM_INFO
	.align		4
.L_288:
        /*0018*/ 	.byte	0x04, 0x17
        /*001a*/ 	.short	(.L_290 - .L_289)
.L_289:
        /*001c*/ 	.word	0x00000000
        /*0020*/ 	.short	0x0004
        /*0022*/ 	.short	0x0020
        /*0024*/ 	.byte	0x00, 0xf0, 0x11, 0x00


	//----- nvinfo : EIATTR_KPARAM_INFO
	.align		4
.L_290:
        /*0028*/ 	.byte	0x04, 0x17
        /*002a*/ 	.short	(.L_292 - .L_291)
.L_291:
        /*002c*/ 	.word	0x00000000
        /*0030*/ 	.short	0x0003
        /*0032*/ 	.short	0x0018
        /*0034*/ 	.byte	0x00, 0xf5, 0x21, 0x00


	//----- nvinfo : EIATTR_KPARAM_INFO
	.align		4
.L_292:
        /*0038*/ 	.byte	0x04, 0x17
        /*003a*/ 	.short	(.L_294 - .L_293)
.L_293:
        /*003c*/ 	.word	0x00000000
        /*0040*/ 	.short	0x0002
        /*0042*/ 	.short	0x0010
        /*0044*/ 	.byte	0x00, 0xf5, 0x21, 0x00


	//----- nvinfo : EIATTR_KPARAM_INFO
	.align		4
.L_294:
        /*0048*/ 	.byte	0x04, 0x17
        /*004a*/ 	.short	(.L_296 - .L_295)
.L_295:
        /*004c*/ 	.word	0x00000000
        /*0050*/ 	.short	0x0001
        /*0052*/ 	.short	0x0008
        /*0054*/ 	.byte	0x00, 0xf5, 0x21, 0x00


	//----- nvinfo : EIATTR_KPARAM_INFO
	.align		4
.L_296:
        /*0058*/ 	.byte	0x04, 0x17
        /*005a*/ 	.short	(.L_298 - .L_297)
.L_297:
        /*005c*/ 	.word	0x00000000
        /*0060*/ 	.short	0x0000
        /*0062*/ 	.short	0x0000
        /*0064*/ 	.byte	0x00, 0xf5, 0x21, 0x00


	//----- nvinfo : EIATTR_SPARSE_MMA_MASK
	.align		4
.L_298:
        /*0068*/ 	.byte	0x03, 0x50
        /*006a*/ 	.short	0x0000


	//----- nvinfo : EIATTR_MAXREG_COUNT
	.align		4
        /*006c*/ 	.byte	0x03, 0x1b
        /*006e*/ 	.short	0x00ff


	//----- nvinfo : EIATTR_MERCURY_ISA_VERSION
	.align		4
        /*0070*/ 	.byte	0x03, 0x5f
        /*0072*/ 	.short	0x0101


	//----- nvinfo : EIATTR_VRC_CTA_INIT_COUNT
	.align		4
        /*0074*/ 	.byte	0x02, 0x4a
	.zero		1
	.zero		1


	//----- nvinfo : EIATTR_EXIT_INSTR_OFFSETS
	.align		4
        /*0078*/ 	.byte	0x04, 0x1c
        /*007a*/ 	.short	(.L_300 - .L_299)


	//   ....[0]....
.L_299:
        /*007c*/ 	.word	0x00000070


	//   ....[1]....
        /*0080*/ 	.word	0x00001640


	//----- nvinfo : EIATTR_CBANK_PARAM_SIZE
	.align		4
.L_300:
        /*0084*/ 	.byte	0x03, 0x19
        /*0086*/ 	.short	0x0028


	//----- nvinfo : EIATTR_PARAM_CBANK
	.align		4
        /*0088*/ 	.byte	0x04, 0x0a
        /*008a*/ 	.short	(.L_302 - .L_301)
	.align		4
.L_301:
        /*008c*/ 	.word	index@(.nv.constant0._Z8NBodyMulPdS_S_S_jj)
        /*0090*/ 	.short	0x0380
        /*0092*/ 	.short	0x0028


	//----- nvinfo : EIATTR_SW_WAR
	.align		4
.L_302:
        /*0094*/ 	.byte	0x04, 0x36
        /*0096*/ 	.short	(.L_304 - .L_303)
.L_303:
        /*0098*/ 	.word	0x00000008
.L_304:


//--------------------- .nv.info._Z11partialCompPdS_dj --------------------------
	.section	.nv.info._Z11partialCompPdS_dj,"",@"SHT_CUDA_INFO"
	.sectionflags	@""
	.align	4


	//----- nvinfo : EIATTR_CUDA_API_VERSION
	.align		4
        /*0000*/ 	.byte	0x04, 0x37
        /*0002*/ 	.short	(.L_306 - .L_305)
.L_305:
        /*0004*/ 	.word	0x00000082


	//----- nvinfo : EIATTR_KPARAM_INFO
	.align		4
.L_306:
        /*0008*/ 	.byte	0x04, 0x17
        /*000a*/ 	.short	(.L_308 - .L_307)
.L_307:
        /*000c*/ 	.word	0x00000000
        /*0010*/ 	.short	0x0003
        /*0012*/ 	.short	0x0018
        /*0014*/ 	.byte	0x00, 0xf0, 0x11, 0x00


	//----- nvinfo : EIATTR_KPARAM_INFO
	.align		4
.L_308:
        /*0018*/ 	.byte	0x04, 0x17
        /*001a*/ 	.short	(.L_310 - .L_309)
.L_309:
        /*001c*/ 	.word	0x00000000
        /*0020*/ 	.short	0x0002
        /*0022*/ 	.short	0x0010
        /*0024*/ 	.byte	0x00, 0xf0, 0x21, 0x00


	//----- nvinfo : EIATTR_KPARAM_INFO
	.align		4
.L_310:
        /*0028*/ 	.byte	0x04, 0x17
        /*002a*/ 	.short	(.L_312 - .L_311)
.L_311:
        /*002c*/ 	.word	0x00000000
        /*0030*/ 	.short	0x0001
        /*0032*/ 	.short	0x0008
        /*0034*/ 	.byte	0x00, 0xf5, 0x21, 0x00


	//----- nvinfo : EIATTR_KPARAM_INFO
	.align		4
.L_312:
        /*0038*/ 	.byte	0x04, 0x17
        /*003a*/ 	.short	(.L_314 - .L_313)
.L_313:
        /*003c*/ 	.word	0x00000000
        /*0040*/ 	.short	0x0000
        /*0042*/ 	.short	0x0000
        /*0044*/ 	.byte	0x00, 0xf5, 0x21, 0x00


	//----- nvinfo : EIATTR_SPARSE_MMA_MASK
	.align		4
.L_314:
        /*0048*/ 	.byte	0x03, 0x50
        /*004a*/ 	.short	0x0000


	//----- nvinfo : EIATTR_MAXREG_COUNT
	.align		4
        /*004c*/ 	.byte	0x03, 0x1b
        /*004e*/ 	.short	0x00ff


	//----- nvinfo : EIATTR_MERCURY_ISA_VERSION
	.align		4
        /*0050*/ 	.byte	0x03, 0x5f
        /*0052*/ 	.short	0x0101


	//----- nvinfo : EIATTR_VRC_CTA_INIT_COUNT
	.align		4
        /*0054*/ 	.byte	0x02, 0x4a
	.zero		1
	.zero		1


	//----- nvinfo : EIATTR_EXIT_INSTR_OFFSETS
	.align		4
        /*0058*/ 	.byte	0x04, 0x1c
        /*005a*/ 	.short	(.L_316 - .L_315)


	//   ....[0]....
.L_315:
        /*005c*/ 	.word	0x000000a0


	//   ....[1]....
        /*0060*/ 	.word	0x000002a0


	//   ....[2]....
        /*0064*/ 	.word	0x000002f0


	//----- nvinfo : EIATTR_CRS_STACK_SIZE
	.align		4
.L_316:
        /*0068*/ 	.byte	0x04, 0x1e
        /*006a*/ 	.short	(.L_318 - .L_317)
.L_317:
        /*006c*/ 	.word	0x00000000


	//----- nvinfo : EIATTR_CBANK_PARAM_SIZE
	.align		4
.L_318:
        /*0070*/ 	.byte	0x03, 0x19
        /*0072*/ 	.short	0x001c


	//----- nvinfo : EIATTR_PARAM_CBANK
	.align		4
        /*0074*/ 	.byte	0x04, 0x0a
        /*0076*/ 	.short	(.L_320 - .L_319)
	.align		4
.L_319:
        /*0078*/ 	.word	index@(.nv.constant0._Z11partialCompPdS_dj)
        /*007c*/ 	.short	0x0380
        /*007e*/ 	.short	0x001c


	//----- nvinfo : EIATTR_SW_WAR
	.align		4
.L_320:
        /*0080*/ 	.byte	0x04, 0x36
        /*0082*/ 	.short	(.L_322 - .L_321)
.L_321:
        /*0084*/ 	.word	0x00000008
.L_322:


//--------------------- .nv.info._Z8distSumsPdS_S_j --------------------------
	.section	.nv.info._Z8distSumsPdS_S_j,"",@"SHT_CUDA_INFO"
	.sectionflags	@""
	.align	4


	//----- nvinfo : EIATTR_CUDA_API_VERSION
	.align		4
        /*0000*/ 	.byte	0x04, 0x37
        /*0002*/ 	.short	(.L_324 - .L_323)
.L_323:
        /*0004*/ 	.word	0x00000082


	//----- nvinfo : EIATTR_KPARAM_INFO
	.align		4
.L_324:
        /*0008*/ 	.byte	0x04, 0x17
        /*000a*/ 	.short	(.L_326 - .L_325)
.L_325:
        /*000c*/ 	.word	0x00000000
        /*0010*/ 	.short	0x0003
        /*0012*/ 	.short	0x0018
        /*0014*/ 	.byte	0x00, 0xf0, 0x11, 0x00


	//----- nvinfo : EIATTR_KPARAM_INFO
	.align		4
.L_326:
        /*0018*/ 	.byte	0x04, 0x17
        /*001a*/ 	.short	(.L_328 - .L_327)
.L_327:
        /*001c*/ 	.word	0x00000000
        /*0020*/ 	.short	0x0002
        /*0022*/ 	.short	0x0010
        /*0024*/ 	.byte	0x00, 0xf5, 0x21, 0x00


	//----- nvinfo : EIATTR_KPARAM_INFO
	.align		4
.L_328:
        /*0028*/ 	.byte	0x04, 0x17
        /*002a*/ 	.short	(.L_330 - .L_329)
.L_329:
        /*002c*/ 	.word	0x00000000
        /*0030*/ 	.short	0x0001
        /*0032*/ 	.short	0x0008
        /*0034*/ 	.byte	0x00, 0xf5, 0x21, 0x00


	//----- nvinfo : EIATTR_KPARAM_INFO
	.align		4
.L_330:
        /*0038*/ 	.byte	0x04, 0x17
        /*003a*/ 	.short	(.L_332 - .L_331)
.L_331:
        /*003c*/ 	.word	0x00000000
        /*0040*/ 	.short	0x0000
        /*0042*/ 	.short	0x0000
        /*0044*/ 	.byte	0x00, 0xf5, 0x21, 0x00


	//----- nvinfo : EIATTR_SPARSE_MMA_MASK
	.align		4
.L_332:
        /*0048*/ 	.byte	0x03, 0x50
        /*004a*/ 	.short	0x0000


	//----- nvinfo : EIATTR_MAXREG_COUNT
	.align		4
        /*004c*/ 	.byte	0x03, 0x1b
        /*004e*/ 	.short	0x00ff


	//----- nvinfo : EIATTR_MERCURY_ISA_VERSION
	.align		4
        /*0050*/ 	.byte	0x03, 0x5f
        /*0052*/ 	.short	0x0101


	//----- nvinfo : EIATTR_VRC_CTA_INIT_COUNT
	.align		4
        /*0054*/ 	.byte	0x02, 0x4a
	.zero		1
	.zero		1


	//----- nvinfo : EIATTR_EXIT_INSTR_OFFSETS
	.align		4
        /*0058*/ 	.byte	0x04, 0x1c
        /*005a*/ 	.short	(.L_334 - .L_333)


	//   ....[0]....
.L_333:
        /*005c*/ 	.word	0x000000a0


	//   ....[1]....
        /*0060*/ 	.word	0x00000300


	//----- nvinfo : EIATTR_CRS_STACK_SIZE
	.align		4
.L_334:
        /*0064*/ 	.byte	0x04, 0x1e
        /*0066*/ 	.short	(.L_336 - .L_335)
.L_335:
        /*0068*/ 	.word	0x00000000


	//----- nvinfo : EIATTR_CBANK_PARAM_SIZE
	.align		4
.L_336:
        /*006c*/ 	.byte	0x03, 0x19
        /*006e*/ 	.short	0x001c


	//----- nvinfo : EIATTR_PARAM_CBANK
	.align		4
        /*0070*/ 	.byte	0x04, 0x0a
        /*0072*/ 	.short	(.L_338 - .L_337)
	.align		4
.L_337:
        /*0074*/ 	.word	index@(.nv.constant0._Z8distSumsPdS_S_j)
        /*0078*/ 	.short	0x0380
        /*007a*/ 	.short	0x001c


	//----- nvinfo : EIATTR_SW_WAR
	.align		4
.L_338:
        /*007c*/ 	.byte	0x04, 0x36
        /*007e*/ 	.short	(.L_340 - .L_339)
.L_339:
        /*0080*/ 	.word	0x00000008
.L_340:


//--------------------- .nv.info._Z12squareReducePdS_jj --------------------------
	.section	.nv.info._Z12squareReducePdS_jj,"",@"SHT_CUDA_INFO"
	.sectionflags	@""
	.align	4


	//----- nvinfo : EIATTR_CUDA_API_VERSION
	.align		4
        /*0000*/ 	.byte	0x04, 0x37
        /*0002*/ 	.short	(.L_342 - .L_341)
.L_341:
        /*0004*/ 	.word	0x00000082


	//----- nvinfo : EIATTR_KPARAM_INFO
	.align		4
.L_342:
        /*0008*/ 	.byte	0x04, 0x17
        /*000a*/ 	.short	(.L_344 - .L_343)
.L_343:
        /*000c*/ 	.word	0x00000000
        /*0010*/ 	.short	0x0003
        /*0012*/ 	.short	0x0014
        /*0014*/ 	.byte	0x00, 0xf0, 0x11, 0x00


	//----- nvinfo : EIATTR_KPARAM_INFO
	.align		4
.L_344:
        /*0018*/ 	.byte	0x04, 0x17
        /*001a*/ 	.short	(.L_346 - .L_345)
.L_345:
        /*001c*/ 	.word	0x00000000
        /*0020*/ 	.short	0x0002
        /*0022*/ 	.short	0x0010
        /*0024*/ 	.byte	0x00, 0xf0, 0x11, 0x00


	//----- nvinfo : EIATTR_KPARAM_INFO
	.align		4
.L_346:
        /*0028*/ 	.byte	0x04, 0x17
        /*002a*/ 	.short	(.L_348 - .L_347)
.L_347:
        /*002c*/ 	.word	0x00000000
        /*0030*/ 	.short	0x0001
        /*0032*/ 	.short	0x0008
        /*0034*/ 	.byte	0x00, 0xf5, 0x21, 0x00


	//----- nvinfo : EIATTR_KPARAM_INFO
	.align		4
.L_348:
        /*0038*/ 	.byte	0x04, 0x17
        /*003a*/ 	.short	(.L_350 - .L_349)
.L_349:
        /*003c*/ 	.word	0x00000000
        /*0040*/ 	.short	0x0000
        /*0042*/ 	.short	0x0000
        /*0044*/ 	.byte	0x00, 0xf5, 0x21, 0x00


	//----- nvinfo : EIATTR_SPARSE_MMA_MASK
	.align		4
.L_350:
        /*0048*/ 	.byte	0x03, 0x50
        /*004a*/ 	.short	0x0000


	//----- nvinfo : EIATTR_MAXREG_COUNT
	.align		4
        /*004c*/ 	.byte	0x03, 0x1b
        /*004e*/ 	.short	0x00ff


	//----- nvinfo : EIATTR_MERCURY_ISA_VERSION
	.align		4
        /*0050*/ 	.byte	0x03, 0x5f
        /*0052*/ 	.short	0x0101


	//----- nvinfo : EIATTR_VRC_CTA_INIT_COUNT
	.align		4
        /*0054*/ 	.byte	0x02, 0x4a
	.zero		1
	.zero		1


	//----- nvinfo : EIATTR_EXIT_INSTR_OFFSETS
	.align		4
        /*0058*/ 	.byte	0x04, 0x1c
        /*005a*/ 	.short	(.L_352 - .L_351)


	//   ....[0]....
.L_351:
        /*005c*/ 	.word	0x00000070


	//   ....[1]....
        /*0060*/ 	.word	0x00000a70


	//----- nvinfo : EIATTR_CBANK_PARAM_SIZE
	.align		4
.L_352:
        /*0064*/ 	.byte	0x03, 0x19
        /*0066*/ 	.short	0x0018


	//----- nvinfo : EIATTR_PARAM_CBANK
	.align		4
        /*0068*/ 	.byte	0x04, 0x0a
        /*006a*/ 	.short	(.L_354 - .L_353)
	.align		4
.L_353:
        /*006c*/ 	.word	index@(.nv.constant0._Z12squareReducePdS_jj)
        /*0070*/ 	.short	0x0380
        /*0072*/ 	.short	0x0018


	//----- nvinfo : EIATTR_SW_WAR
	.align		4
.L_354:
        /*0074*/ 	.byte	0x04, 0x36
        /*0076*/ 	.short	(.L_356 - .L_355)
.L_355:
        /*0078*/ 	.word	0x00000008
.L_356:


//--------------------- .nv.info._Z9ptwSquarePdS_jj --------------------------
	.section	.nv.info._Z9ptwSquarePdS_jj,"",@"SHT_CUDA_INFO"
	.sectionflags	@""
	.align	4


	//----- nvinfo : EIATTR_CUDA_API_VERSION
	.align		4
        /*0000*/ 	.byte	0x04, 0x37
        /*0002*/ 	.short	(.L_358 - .L_357)
.L_357:
        /*0004*/ 	.word	0x00000082


	//----- nvinfo : EIATTR_KPARAM_INFO
	.align		4
.L_358:
        /*0008*/ 	.byte	0x04, 0x17
        /*000a*/ 	.short	(.L_360 - .L_359)
.L_359:
        /*000c*/ 	.word	0x00000000
        /*0010*/ 	.short	0x0003
        /*0012*/ 	.short	0x0014
        /*0014*/ 	.byte	0x00, 0xf0, 0x11, 0x00


	//----- nvinfo : EIATTR_KPARAM_INFO
	.align		4
.L_360:
        /*0018*/ 	.byte	0x04, 0x17
        /*001a*/ 	.short	(.L_362 - .L_361)
.L_361:
        /*001c*/ 	.word	0x00000000
        /*0020*/ 	.short	0x0002
        /*0022*/ 	.short	0x0010
        /*0024*/ 	.byte	0x00, 0xf0, 0x11, 0x00


	//----- nvinfo : EIATTR_KPARAM_INFO
	.align		4
.L_362:
        /*0028*/ 	.byte	0x04, 0x17
        /*002a*/ 	.short	(.L_364 - .L_363)
.L_363:
        /*002c*/ 	.word	0x00000000
        /*0030*/ 	.short	0x0001
        /*0032*/ 	.short	0x0008
        /*0034*/ 	.byte	0x00, 0xf5, 0x21, 0x00


	//----- nvinfo : EIATTR_KPARAM_INFO
	.align		4
.L_364:
        /*0038*/ 	.byte	0x04, 0x17
        /*003a*/ 	.short	(.L_366 - .L_365)
.L_365:
        /*003c*/ 	.word	0x00000000
        /*0040*/ 	.short	0x0000
        /*0042*/ 	.short	0x0000
        /*0044*/ 	.byte	0x00, 0xf5, 0x21, 0x00


	//----- nvinfo : EIATTR_SPARSE_MMA_MASK
	.align		4
.L_366:
        /*0048*/ 	.byte	0x03, 0x50
        /*004a*/ 	.short	0x0000


	//----- nvinfo : EIATTR_MAXREG_COUNT
	.align		4
        /*004c*/ 	.byte	0x03, 0x1b
        /*004e*/ 	.short	0x00ff


	//----- nvinfo : EIATTR_MERCURY_ISA_VERSION
	.align		4
        /*0050*/ 	.byte	0x03, 0x5f
        /*0052*/ 	.short	0x0101


	//----- nvinfo : EIATTR_VRC_CTA_INIT_COUNT
	.align		4
        /*0054*/ 	.byte	0x02, 0x4a
	.zero		1
	.zero		1


	//----- nvinfo : EIATTR_EXIT_INSTR_OFFSETS
	.align		4
        /*0058*/ 	.byte	0x04, 0x1c
        /*005a*/ 	.short	(.L_368 - .L_367)


	//   ....[0]....
.L_367:
        /*005c*/ 	.word	0x00000080


	//   ....[1]....
        /*0060*/ 	.word	0x00000110


	//----- nvinfo : EIATTR_CBANK_PARAM_SIZE
	.align		4
.L_368:
        /*0064*/ 	.byte	0x03, 0x19
        /*0066*/ 	.short	0x0018


	//----- nvinfo : EIATTR_PARAM_CBANK
	.align		4
        /*0068*/ 	.byte	0x04, 0x0a
        /*006a*/ 	.short	(.L_370 - .L_369)
	.align		4
.L_369:
        /*006c*/ 	.word	index@(.nv.constant0._Z9ptwSquarePdS_jj)
        /*0070*/ 	.short	0x0380
        /*0072*/ 	.short	0x0018


	//----- nvinfo : EIATTR_SW_WAR
	.align		4
.L_370:
        /*0074*/ 	.byte	0x04, 0x36
        /*0076*/ 	.short	(.L_372 - .L_371)
.L_371:
        /*0078*/ 	.word	0x00000008
.L_372:


//--------------------- .nv.info._Z13copyToPaddedTPdS_jjj --------------------------
	.section	.nv.info._Z13copyToPaddedTPdS_jjj,"",@"SHT_CUDA_INFO"
	.sectionflags	@""
	.align	4


	//----- nvinfo : EIATTR_CUDA_API_VERSION
	.align		4
        /*0000*/ 	.byte	0x04, 0x37
        /*0002*/ 	.short	(.L_374 - .L_373)
.L_373:
        /*0004*/ 	.word	0x00000082


	//----- nvinfo : EIATTR_KPARAM_INFO
	.align		4
.L_374:
        /*0008*/ 	.byte	0x04, 0x17
        /*000a*/ 	.short	(.L_376 - .L_375)
.L_375:
        /*000c*/ 	.word	0x00000000
        /*0010*/ 	.short	0x0004
        /*0012*/ 	.short	0x0018
        /*0014*/ 	.byte	0x00, 0xf0, 0x11, 0x00


	//----- nvinfo : EIATTR_KPARAM_INFO
	.align		4
.L_376:
        /*0018*/ 	.byte	0x04, 0x17
        /*001a*/ 	.short	(.L_378 - .L_377)
.L_377:
        /*001c*/ 	.word	0x00000000
        /*0020*/ 	.short	0x0003
        /*0022*/ 	.short	0x0014
        /*0024*/ 	.byte	0x00, 0xf0, 0x11, 0x00


	//----- nvinfo : EIATTR_KPARAM_INFO
	.align		4
.L_378:
        /*0028*/ 	.byte	0x04, 0x17
        /*002a*/ 	.short	(.L_380 - .L_379)
.L_379:
        /*002c*/ 	.word	0x00000000
        /*0030*/ 	.short	0x0002
        /*0032*/ 	.short	0x0010
        /*0034*/ 	.byte	0x00, 0xf0, 0x11, 0x00


	//----- nvinfo : EIATTR_KPARAM_INFO
	.align		4
.L_380:
        /*0038*/ 	.byte	0x04, 0x17
        /*003a*/ 	.short	(.L_382 - .L_381)
.L_381:
        /*003c*/ 	.word	0x00000000
        /*0040*/ 	.short	0x0001
        /*0042*/ 	.short	0x0008
        /*0044*/ 	.byte	0x00, 0xf5, 0x21, 0x00


	//----- nvinfo : EIATTR_KPARAM_INFO
	.align		4
.L_382:
        /*0048*/ 	.byte	0x04, 0x17
        /*004a*/ 	.short	(.L_384 - .L_383)
.L_383:
        /*004c*/ 	.word	0x00000000
        /*0050*/ 	.short	0x0000
        /*0052*/ 	.short	0x0000
        /*0054*/ 	.byte	0x00, 0xf5, 0x21, 0x00


	//----- nvinfo : EIATTR_SPARSE_MMA_MASK
	.align		4
.L_384:
        /*0058*/ 	.byte	0x03, 0x50
        /*005a*/ 	.short	0x0000


	//----- nvinfo : EIATTR_MAXREG_COUNT
	.align		4
        /*005c*/ 	.byte	0x03, 0x1b
        /*005e*/ 	.short	0x00ff


	//----- nvinfo : EIATTR_MERCURY_ISA_VERSION
	.align		4
        /*0060*/ 	.byte	0x03, 0x5f
        /*0062*/ 	.short	0x0101


	//----- nvinfo : EIATTR_VRC_CTA_INIT_COUNT
	.align		4
        /*0064*/ 	.byte	0x02, 0x4a
	.zero		1
	.zero		1


	//----- nvinfo : EIATTR_EXIT_INSTR_OFFSETS
	.align		4
        /*0068*/ 	.byte	0x04, 0x1c
        /*006a*/ 	.short	(.L_386 - .L_385)


	//   ....[0]....
.L_385:
        /*006c*/ 	.word	0x00000140


	//   ....[1]....
        /*0070*/ 	.word	0x00000180


	//   ....[2]....
        /*0074*/ 	.word	0x000001d0


	//----- nvinfo : EIATTR_CRS_STACK_SIZE
	.align		4
.L_386:
        /*0078*/ 	.byte	0x04, 0x1e
        /*007a*/ 	.short	(.L_388 - .L_387)
.L_387:
        /*007c*/ 	.word	0x00000000


	//----- nvinfo : EIATTR_CBANK_PARAM_SIZE
	.align		4
.L_388:
        /*0080*/ 	.byte	0x03, 0x19
        /*0082*/ 	.short	0x001c


	//----- nvinfo : EIATTR_PARAM_CBANK
	.align		4
        /*0084*/ 	.byte	0x04, 0x0a
        /*0086*/ 	.short	(.L_390 - .L_389)
	.align		4
.L_389:
        /*0088*/ 	.word	index@(.nv.constant0._Z13copyToPaddedTPdS_jjj)
        /*008c*/ 	.short	0x0380
        /*008e*/ 	.short	0x001c


	//----- nvinfo : EIATTR_SW_WAR
	.align		4
.L_390:
        /*0090*/ 	.byte	0x04, 0x36
        /*0092*/ 	.short	(.L_392 - .L_391)
.L_391:
        /*0094*/ 	.word	0x00000008
.L_392:


//--------------------- .nv.info._Z12copyToPaddedPdS_jjj --------------------------
	.section	.nv.info._Z12copyToPaddedPdS_jjj,"",@"SHT_CUDA_INFO"
	.sectionflags	@""
	.align	4


	//----- nvinfo : EIATTR_CUDA_API_VERSION
	.align		4
        /*0000*/ 	.byte	0x04, 0x37
        /*0002*/ 	.short	(.L_394 - .L_393)
.L_393:
        /*0004*/ 	.word	0x00000082


	//----- nvinfo : EIATTR_KPARAM_INFO
	.align		4
.L_394:
        /*0008*/ 	.byte	0x04, 0x17
        /*000a*/ 	.short	(.L_396 - .L_395)
.L_395:
        /*000c*/ 	.word	0x00000000
        /*0010*/ 	.short	0x0004
        /*0012*/ 	.short	0x0018
        /*0014*/ 	.byte	0x00, 0xf0, 0x11, 0x00


	//----- nvinfo : EIATTR_KPARAM_INFO
	.align		4
.L_396:
        /*0018*/ 	.byte	0x04, 0x17
        /*001a*/ 	.short	(.L_398 - .L_397)
.L_397:
        /*001c*/ 	.word	0x00000000
        /*0020*/ 	.short	0x0003
        /*0022*/ 	.short	0x0014
        /*0024*/ 	.byte	0x00, 0xf0, 0x11, 0x00


	//----- nvinfo : EIATTR_KPARAM_INFO
	.align		4
.L_398:
        /*0028*/ 	.byte	0x04, 0x17
        /*002a*/ 	.short	(.L_400 - .L_399)
.L_399:
        /*002c*/ 	.word	0x00000000
        /*0030*/ 	.short	0x0002
        /*0032*/ 	.short	0x0010
        /*0034*/ 	.byte	0x00, 0xf0, 0x11, 0x00


	//----- nvinfo : EIATTR_KPARAM_INFO
	.align		4
.L_400:
        /*0038*/ 	.byte	0x04, 0x17
        /*003a*/ 	.short	(.L_402 - .L_401)
.L_401:
        /*003c*/ 	.word	0x00000000
        /*0040*/ 	.short	0x0001
        /*0042*/ 	.short	0x0008
        /*0044*/ 	.byte	0x00, 0xf5, 0x21, 0x00


	//----- nvinfo : EIATTR_KPARAM_INFO
	.align		4
.L_402:
        /*0048*/ 	.byte	0x04, 0x17
        /*004a*/ 	.short	(.L_404 - .L_403)
.L_403:
        /*004c*/ 	.word	0x00000000
        /*0050*/ 	.short	0x0000
        /*0052*/ 	.short	0x0000
        /*0054*/ 	.byte	0x00, 0xf5, 0x21, 0x00


	//----- nvinfo : EIATTR_SPARSE_MMA_MASK
	.align		4
.L_404:
        /*0058*/ 	.byte	0x03, 0x50
        /*005a*/ 	.short	0x0000


	//----- nvinfo : EIATTR_MAXREG_COUNT
	.align		4
        /*005c*/ 	.byte	0x03, 0x1b
        /*005e*/ 	.short	0x00ff


	//----- nvinfo : EIATTR_MERCURY_ISA_VERSION
	.align		4
        /*0060*/ 	.byte	0x03, 0x5f
        /*0062*/ 	.short	0x0101


	//----- nvinfo : EIATTR_VRC_CTA_INIT_COUNT
	.align		4
        /*0064*/ 	.byte	0x02, 0x4a
	.zero		1
	.zero		1


	//----- nvinfo : EIATTR_EXIT_INSTR_OFFSETS
	.align		4
        /*0068*/ 	.byte	0x04, 0x1c
        /*006a*/ 	.short	(.L_406 - .L_405)


	//   ....[0]....
.L_405:
        /*006c*/ 	.word	0x00000160


	//   ....[1]....
        /*0070*/ 	.word	0x00000190


	//   ....[2]....
        /*0074*/ 	.word	0x000001e0


	//----- nvinfo : EIATTR_CRS_STACK_SIZE
	.align		4
.L_406:
        /*0078*/ 	.byte	0x04, 0x1e
        /*007a*/ 	.short	(.L_408 - .L_407)
.L_407:
        /*007c*/ 	.word	0x00000000


	//----- nvinfo : EIATTR_CBANK_PARAM_SIZE
	.align		4
.L_408:
        /*0080*/ 	.byte	0x03, 0x19
        /*0082*/ 	.short	0x001c


	//----- nvinfo : EIATTR_PARAM_CBANK
	.align		4
        /*0084*/ 	.byte	0x04, 0x0a
        /*0086*/ 	.short	(.L_410 - .L_409)
	.align		4
.L_409:
        /*0088*/ 	.word	index@(.nv.constant0._Z12copyToPaddedPdS_jjj)
        /*008c*/ 	.short	0x0380
        /*008e*/ 	.short	0x001c


	//----- nvinfo : EIATTR_SW_WAR
	.align		4
.L_410:
        /*0090*/ 	.byte	0x04, 0x36
        /*0092*/ 	.short	(.L_412 - .L_411)
.L_411:
        /*0094*/ 	.word	0x00000008
.L_412:


//--------------------- .nv.info._Z14nBodyIterationPdS_jjd --------------------------
	.section	.nv.info._Z14nBodyIterationPdS_jjd,"",@"SHT_CUDA_INFO"
	.sectionflags	@""
	.align	4


	//----- nvinfo : EIATTR_CUDA_API_VERSION
	.align		4
        /*0000*/ 	.byte	0x04, 0x37
        /*0002*/ 	.short	(.L_414 - .L_413)
.L_413:
        /*0004*/ 	.word	0x00000082


	//----- nvinfo : EIATTR_KPARAM_INFO
	.align		4
.L_414:
        /*0008*/ 	.byte	0x04, 0x17
        /*000a*/ 	.short	(.L_416 - .L_415)
.L_415:
        /*000c*/ 	.word	0x00000000
        /*0010*/ 	.short	0x0004
        /*0012*/ 	.short	0x0018
        /*0014*/ 	.byte	0x00, 0xf0, 0x21, 0x00


	//----- nvinfo : EIATTR_KPARAM_INFO
	.align		4
.L_416:
        /*0018*/ 	.byte	0x04, 0x17
        /*001a*/ 	.short	(.L_418 - .L_417)
.L_417:
        /*001c*/ 	.word	0x00000000
        /*0020*/ 	.short	0x0003
        /*0022*/ 	.short	0x0014
        /*0024*/ 	.byte	0x00, 0xf0, 0x11, 0x00


	//----- nvinfo : EIATTR_KPARAM_INFO
	.align		4
.L_418:
        /*0028*/ 	.byte	0x04, 0x17
        /*002a*/ 	.short	(.L_420 - .L_419)
.L_419:
        /*002c*/ 	.word	0x00000000
        /*0030*/ 	.short	0x0002
        /*0032*/ 	.short	0x0010
        /*0034*/ 	.byte	0x00, 0xf0, 0x11, 0x00


	//----- nvinfo : EIATTR_KPARAM_INFO
	.align		4
.L_420:
        /*0038*/ 	.byte	0x04, 0x17
        /*003a*/ 	.short	(.L_422 - .L_421)
.L_421:
        /*003c*/ 	.word	0x00000000
        /*0040*/ 	.short	0x0001
        /*0042*/ 	.short	0x0008
        /*0044*/ 	.byte	0x00, 0xf5, 0x21, 0x00


	//----- nvinfo : EIATTR_KPARAM_INFO
	.align		4
.L_422:
        /*0048*/ 	.byte	0x04, 0x17
        /*004a*/ 	.short	(.L_424 - .L_423)
.L_423:
        /*004c*/ 	.word	0x00000000
        /*0050*/ 	.short	0x0000
        /*0052*/ 	.short	0x0000
        /*0054*/ 	.byte	0x00, 0xf5, 0x21, 0x00


	//----- nvinfo : EIATTR_SPARSE_MMA_MASK
	.align		4
.L_424:
        /*0058*/ 	.byte	0x03, 0x50
        /*005a*/ 	.short	0x0000


	//----- nvinfo : EIATTR_MAXREG_COUNT
	.align		4
        /*005c*/ 	.byte	0x03, 0x1b
        /*005e*/ 	.short	0x00ff


	//----- nvinfo : EIATTR_MERCURY_ISA_VERSION
	.align		4
        /*0060*/ 	.byte	0x03, 0x5f
        /*0062*/ 	.short	0x0101


	//----- nvinfo : EIATTR_VRC_CTA_INIT_COUNT
	.align		4
        /*0064*/ 	.byte	0x02, 0x4a
	.zero		1
	.zero		1


	//----- nvinfo : EIATTR_EXIT_INSTR_OFFSETS
	.align		4
        /*0068*/ 	.byte	0x04, 0x1c
        /*006a*/ 	.short	(.L_426 - .L_425)


	//   ....[0]....
.L_425:
        /*006c*/ 	.word	0x00000030


	//   ....[1]....
        /*0070*/ 	.word	0x00000060


	//   ....[2]....
        /*0074*/ 	.word	0x00001c80


	//----- nvinfo : EIATTR_CRS_STACK_SIZE
	.align		4
.L_426:
        /*0078*/ 	.byte	0x04, 0x1e
        /*007a*/ 	.short	(.L_428 - .L_427)
.L_427:
        /*007c*/ 	.word	0x00000000


	//----- nvinfo : EIATTR_CBANK_PARAM_SIZE
	.align		4
.L_428:
        /*0080*/ 	.byte	0x03, 0x19
        /*0082*/ 	.short	0x0020


	//----- nvinfo : EIATTR_PARAM_CBANK
	.align		4
        /*0084*/ 	.byte	0x04, 0x0a
        /*0086*/ 	.short	(.L_430 - .L_429)
	.align		4
.L_429:
        /*0088*/ 	.word	index@(.nv.constant0._Z14nBodyIterationPdS_jjd)
        /*008c*/ 	.short	0x0380
        /*008e*/ 	.short	0x0020


	//----- nvinfo : EIATTR_SW_WAR
	.align		4
.L_430:
        /*0090*/ 	.byte	0x04, 0x36
        /*0092*/ 	.short	(.L_432 - .L_431)
.L_431:
        /*0094*/ 	.word	0x00000008
.L_432:


//--------------------- .nv.info._Z10edgeForcesPdS_S_S_S_jjdd --------------------------
	.section	.nv.info._Z10edgeForcesPdS_S_S_S_jjdd,"",@"SHT_CUDA_INFO"
	.sectionflags	@""
	.align	4


	//----- nvinfo : EIATTR_CUDA_API_VERSION
	.align		4
        /*0000*/ 	.byte	0x04, 0x37
        /*0002*/ 	.short	(.L_434 - .L_433)
.L_433:
        /*0004*/ 	.word	0x00000082


	//----- nvinfo : EIATTR_KPARAM_INFO
	.align		4
.L_434:
        /*0008*/ 	.byte	0x04, 0x17
        /*000a*/ 	.short	(.L_436 - .L_435)
.L_435:
        /*000c*/ 	.word	0x00000000
        /*0010*/ 	.short	0x0008
        /*0012*/ 	.short	0x0038
        /*0014*/ 	.byte	0x00, 0xf0, 0x21, 0x00


	//----- nvinfo : EIATTR_KPARAM_INFO
	.align		4
.L_436:
        /*0018*/ 	.byte	0x04, 0x17
        /*001a*/ 	.short	(.L_438 - .L_437)
.L_437:
        /*001c*/ 	.word	0x00000000
        /*0020*/ 	.short	0x0007
        /*0022*/ 	.short	0x0030
        /*0024*/ 	.byte	0x00, 0xf0, 0x21, 0x00


	//----- nvinfo : EIATTR_KPARAM_INFO
	.align		4
.L_438:
        /*0028*/ 	.byte	0x04, 0x17
        /*002a*/ 	.short	(.L_440 - .L_439)
.L_439:
        /*002c*/ 	.word	0x00000000
        /*0030*/ 	.short	0x0006
        /*0032*/ 	.short	0x002c
        /*0034*/ 	.byte	0x00, 0xf0, 0x11, 0x00


	//----- nvinfo : EIATTR_KPARAM_INFO
	.align		4
.L_440:
        /*0038*/ 	.byte	0x04, 0x17
        /*003a*/ 	.short	(.L_442 - .L_441)
.L_441:
        /*003c*/ 	.word	0x00000000
        /*0040*/ 	.short	0x0005
        /*0042*/ 	.short	0x0028
        /*0044*/ 	.byte	0x00, 0xf0, 0x11, 0x00


	//----- nvinfo : EIATTR_KPARAM_INFO
	.align		4
.L_442:
        /*0048*/ 	.byte	0x04, 0x17
        /*004a*/ 	.short	(.L_444 - .L_443)
.L_443:
        /*004c*/ 	.word	0x00000000
        /*0050*/ 	.short	0x0004
        /*0052*/ 	.short	0x0020
        /*0054*/ 	.byte	0x00, 0xf5, 0x21, 0x00


	//----- nvinfo : EIATTR_KPARAM_INFO
	.align		4
.L_444:
        /*0058*/ 	.byte	0x04, 0x17
        /*005a*/ 	.short	(.L_446 - .L_445)
.L_445:
        /*005c*/ 	.word	0x00000000
        /*0060*/ 	.short	0x0003
        /*0062*/ 	.short	0x0018
        /*0064*/ 	.byte	0x00, 0xf5, 0x21, 0x00


	//----- nvinfo : EIATTR_KPARAM_INFO
	.align		4
.L_446:
        /*0068*/ 	.byte	0x04, 0x17
        /*006a*/ 	.short	(.L_448 - .L_447)
.L_447:
        /*006c*/ 	.word	0x00000000
        /*0070*/ 	.short	0x0002
        /*0072*/ 	.short	0x0010
        /*0074*/ 	.byte	0x00, 0xf5, 0x21, 0x00


	//----- nvinfo : EIATTR_KPARAM_INFO
	.align		4
.L_448:
        /*0078*/ 	.byte	0x04, 0x17
        /*007a*/ 	.short	(.L_450 - .L_449)
.L_449:
        /*007c*/ 	.word	0x00000000
        /*0080*/ 	.short	0x0001
        /*0082*/ 	.short	0x0008
        /*0084*/ 	.byte	0x00, 0xf5, 0x21, 0x00


	//----- nvinfo : EIATTR_KPARAM_INFO
	.align		4
.L_450:
        /*0088*/ 	.byte	0x04, 0x17
        /*008a*/ 	.short	(.L_452 - .L_451)
.L_451:
        /*008c*/ 	.word	0x00000000
        /*0090*/ 	.short	0x0000
        /*0092*/ 	.short	0x0000
        /*0094*/ 	.byte	0x00, 0xf5, 0x21, 0x00


	//----- nvinfo : EIATTR_SPARSE_MMA_MASK
	.align		4
.L_452:
        /*0098*/ 	.byte	0x03, 0x50
        /*009a*/ 	.short	0x0000


	//----- nvinfo : EIATTR_MAXREG_COUNT
	.align		4
        /*009c*/ 	.byte	0x03, 0x1b
        /*009e*/ 	.short	0x00ff


	//----- nvinfo : EIATTR_MERCURY_ISA_VERSION
	.align		4
        /*00a0*/ 	.byte	0x03, 0x5f
        /*00a2*/ 	.short	0x0101


	//----- nvinfo : EIATTR_VRC_CTA_INIT_COUNT
	.align		4
        /*00a4*/ 	.byte	0x02, 0x4a
	.zero		1
	.zero		1


	//----- nvinfo : EIATTR_EXIT_INSTR_OFFSETS
	.align		4
        /*00a8*/ 	.byte	0x04, 0x1c
        /*00aa*/ 	.short	(.L_454 - .L_453)


	//   ....[0]....
.L_453:
        /*00ac*/ 	.word	0x00000080


	//   ....[1]....
        /*00b0*/ 	.word	0x00002150


	//   ....[2]....
        /*00b4*/ 	.word	0x00002a30


	//   ....[3]....
        /*00b8*/ 	.word	0x00003940


	//----- nvinfo : EIATTR_CRS_STACK_SIZE
	.align		4
.L_454:
        /*00bc*/ 	.byte	0x04, 0x1e
        /*00be*/ 	.short	(.L_456 - .L_455)
.L_455:
        /*00c0*/ 	.word	0x00000000


	//----- nvinfo : EIATTR_CBANK_PARAM_SIZE
	.align		4
.L_456:
        /*00c4*/ 	.byte	0x03, 0x19
        /*00c6*/ 	.short	0x0040


	//----- nvinfo : EIATTR_PARAM_CBANK
	.align		4
        /*00c8*/ 	.byte	0x04, 0x0a
        /*00ca*/ 	.short	(.L_458 - .L_457)
	.align		4
.L_457:
        /*00cc*/ 	.word	index@(.nv.constant0._Z10edgeForcesPdS_S_S_S_jjdd)
        /*00d0*/ 	.short	0x0380
        /*00d2*/ 	.short	0x0040


	//----- nvinfo : EIATTR_SW_WAR
	.align		4
.L_458:
        /*00d4*/ 	.byte	0x04, 0x36
        /*00d6*/ 	.short	(.L_460 - .L_459)
.L_459:
        /*00d8*/ 	.word	0x00000008
.L_460:


//--------------------- .nv.info._Z11NBodyForcesPdS_S_S_jjd --------------------------
	.section	.nv.info._Z11NBodyForcesPdS_S_S_jjd,"",@"SHT_CUDA_INFO"
	.sectionflags	@""
	.align	4


	//----- nvinfo : EIATTR_CUDA_API_VERSION
	.align		4
        /*0000*/ 	.byte	0x04, 0x37
        /*0002*/ 	.short	(.L_462 - .L_461)
.L_461:
        /*0004*/ 	.word	0x00000082


	//----- nvinfo : EIATTR_KPARAM_INFO
	.align		4
.L_462:
        /*0008*/ 	.byte	0x04, 0x17
        /*000a*/ 	.short	(.L_464 - .L_463)
.L_463:
        /*000c*/ 	.word	0x00000000
        /*0010*/ 	.short	0x0006
        /*0012*/ 	.short	0x0028
        /*0014*/ 	.byte	0x00, 0xf0, 0x21, 0x00


	//----- nvinfo : EIATTR_KPARAM_INFO
	.align		4
.L_464:
        /*0018*/ 	.byte	0x04, 0x17
        /*001a*/ 	.short	(.L_466 - .L_465)
.L_465:
        /*001c*/ 	.word	0x00000000
        /*0020*/ 	.short	0x0005
        /*0022*/ 	.short	0x0024
        /*0024*/ 	.byte	0x00, 0xf0, 0x11, 0x00


	//----- nvinfo : EIATTR_KPARAM_INFO
	.align		4
.L_466:
        /*0028*/ 	.byte	0x04, 0x17
        /*002a*/ 	.short	(.L_468 - .L_467)
.L_467:
        /*002c*/ 	.word	0x00000000
        /*0030*/ 	.short	0x0004
        /*0032*/ 	.short	0x0020
        /*0034*/ 	.byte	0x00, 0xf0, 0x11, 0x00


	//----- nvinfo : EIATTR_KPARAM_INFO
	.align		4
.L_468:
        /*0038*/ 	.byte	0x04, 0x17
        /*003a*/ 	.short	(.L_470 - .L_469)
.L_469:
        /*003c*/ 	.word	0x00000000
        /*0040*/ 	.short	0x0003
        /*0042*/ 	.short	0x0018
        /*0044*/ 	.byte	0x00, 0xf5, 0x21, 0x00


	//----- nvinfo : EIATTR_KPARAM_INFO
	.align		4
.L_470:
        /*0048*/ 	.byte	0x04, 0x17
        /*004a*/ 	.short	(.L_472 - .L_471)
.L_471:
        /*004c*/ 	.word	0x00000000
        /*0050*/ 	.short	0x0002
        /*0052*/ 	.short	0x0010
        /*0054*/ 	.byte	0x00, 0xf5, 0x21, 0x00


	//----- nvinfo : EIATTR_KPARAM_INFO
	.align		4
.L_472:
        /*0058*/ 	.byte	0x04, 0x17
        /*005a*/ 	.short	(.L_474 - .L_473)
.L_473:
        /*005c*/ 	.word	0x00000000
        /*0060*/ 	.short	0x0001
        /*0062*/ 	.short	0x0008
        /*0064*/ 	.byte	0x00, 0xf5, 0x21, 0x00


	//----- nvinfo : EIATTR_KPARAM_INFO
	.align		4
.L_474:
        /*0068*/ 	.byte	0x04, 0x17
        /*006a*/ 	.short	(.L_476 - .L_475)
.L_475:
        /*006c*/ 	.word	0x00000000
        /*0070*/ 	.short	0x0000
        /*0072*/ 	.short	0x0000
        /*0074*/ 	.byte	0x00, 0xf5, 0x21, 0x00


	//----- nvinfo : EIATTR_SPARSE_MMA_MASK
	.align		4
.L_476:
        /*0078*/ 	.byte	0x03, 0x50
        /*007a*/ 	.short	0x0000


	//----- nvinfo : EIATTR_MAXREG_COUNT
	.align		4
        /*007c*/ 	.byte	0x03, 0x1b
        /*007e*/ 	.short	0x00ff


	//----- nvinfo : EIATTR_MERCURY_ISA_VERSION
	.align		4
        /*0080*/ 	.byte	0x03, 0x5f
        /*0082*/ 	.short	0x0101


	//----- nvinfo : EIATTR_VRC_CTA_INIT_COUNT
	.align		4
        /*0084*/ 	.byte	0x02, 0x4a
	.zero		1
	.zero		1


	//----- nvinfo : EIATTR_EXIT_INSTR_OFFSETS
	.align		4
        /*0088*/ 	.byte	0x04, 0x1c
        /*008a*/ 	.short	(.L_478 - .L_477)


	//   ....[0]....
.L_477:
        /*008c*/ 	.word	0x00000070


	//   ....[1]....
        /*0090*/ 	.word	0x00001670


	//   ....[2]....
        /*0094*/ 	.word	0x00001b30


	//   ....[3]....
        /*0098*/ 	.word	0x000027e0


	//----- nvinfo : EIATTR_CRS_STACK_SIZE
	.align		4
.L_478:
        /*009c*/ 	.byte	0x04, 0x1e
        /*009e*/ 	.short	(.L_480 - .L_479)
.L_479:
        /*00a0*/ 	.word	0x00000000


	//----- nvinfo : EIATTR_CBANK_PARAM_SIZE
	.align		4
.L_480:
        /*00a4*/ 	.byte	0x03, 0x19
        /*00a6*/ 	.short	0x0030


	//----- nvinfo : EIATTR_PARAM_CBANK
	.align		4
        /*00a8*/ 	.byte	0x04, 0x0a
        /*00aa*/ 	.short	(.L_482 - .L_481)
	.align		4
.L_481:
        /*00ac*/ 	.word	index@(.nv.constant0._Z11NBodyForcesPdS_S_S_jjd)
        /*00b0*/ 	.short	0x0380
        /*00b2*/ 	.short	0x0030


	//----- nvinfo : EIATTR_SW_WAR
	.align		4
.L_482:
        /*00b4*/ 	.byte	0x04, 0x36
        /*00b6*/ 	.short	(.L_484 - .L_483)
.L_483:
        /*00b8*/ 	.word	0x00000008
.L_484:


//--------------------- .nv.info._Z9findDistsPdS_S_jjd --------------------------
	.section	.nv.info._Z9findDistsPdS_S_jjd,"",@"SHT_CUDA_INFO"
	.sectionflags	@""
	.align	4


	//----- nvinfo : EIATTR_CUDA_API_VERSION
	.align		4
        /*0000*/ 	.byte	0x04, 0x37
        /*0002*/ 	.short	(.L_486 - .L_485)
.L_485:
        /*0004*/ 	.word	0x00000082


	//----- nvinfo : EIATTR_KPARAM_INFO
	.align		4
.L_486:
        /*0008*/ 	.byte	0x04, 0x17
        /*000a*/ 	.short	(.L_488 - .L_487)
.L_487:
        /*000c*/ 	.word	0x00000000
        /*0010*/ 	.short	0x0005
        /*0012*/ 	.short	0x0020
        /*0014*/ 	.byte	0x00, 0xf0, 0x21, 0x00


	//----- nvinfo : EIATTR_KPARAM_INFO
	.align		4
.L_488:
        /*0018*/ 	.byte	0x04, 0x17
        /*001a*/ 	.short	(.L_490 - .L_489)
.L_489:
        /*001c*/ 	.word	0x00000000
        /*0020*/ 	.short	0x0004
        /*0022*/ 	.short	0x001c
        /*0024*/ 	.byte	0x00, 0xf0, 0x11, 0x00


	//----- nvinfo : EIATTR_KPARAM_INFO
	.align		4
.L_490:
        /*0028*/ 	.byte	0x04, 0x17
        /*002a*/ 	.short	(.L_492 - .L_491)
.L_491:
        /*002c*/ 	.word	0x00000000
        /*0030*/ 	.short	0x0003
        /*0032*/ 	.short	0x0018
        /*0034*/ 	.byte	0x00, 0xf0, 0x11, 0x00


	//----- nvinfo : EIATTR_KPARAM_INFO
	.align		4
.L_492:
        /*0038*/ 	.byte	0x04, 0x17
        /*003a*/ 	.short	(.L_494 - .L_493)
.L_493:
        /*003c*/ 	.word	0x00000000
        /*0040*/ 	.short	0x0002
        /*0042*/ 	.short	0x0010
        /*0044*/ 	.byte	0x00, 0xf5, 0x21, 0x00


	//----- nvinfo : EIATTR_KPARAM_INFO
	.align		4
.L_494:
        /*0048*/ 	.byte	0x04, 0x17
        /*004a*/ 	.short	(.L_496 - .L_495)
.L_495:
        /*004c*/ 	.word	0x00000000
        /*0050*/ 	.short	0x0001
        /*0052*/ 	.short	0x0008
        /*0054*/ 	.byte	0x00, 0xf5, 0x21, 0x00


	//----- nvinfo : EIATTR_KPARAM_INFO
	.align		4
.L_496:
        /*0058*/ 	.byte	0x04, 0x17
        /*005a*/ 	.short	(.L_498 - .L_497)
.L_497:
        /*005c*/ 	.word	0x00000000
        /*0060*/ 	.short	0x0000
        /*0062*/ 	.short	0x0000
        /*0064*/ 	.byte	0x00, 0xf5, 0x21, 0x00


	//----- nvinfo : EIATTR_SPARSE_MMA_MASK
	.align		4
.L_498:
        /*0068*/ 	.byte	0x03, 0x50
        /*006a*/ 	.short	0x0000


	//----- nvinfo : EIATTR_MAXREG_COUNT
	.align		4
        /*006c*/ 	.byte	0x03, 0x1b
        /*006e*/ 	.short	0x00ff


	//----- nvinfo : EIATTR_MERCURY_ISA_VERSION
	.align		4
        /*0070*/ 	.byte	0x03, 0x5f
        /*0072*/ 	.short	0x0101


	//----- nvinfo : EIATTR_VRC_CTA_INIT_COUNT
	.align		4
        /*0074*/ 	.byte	0x02, 0x4a
	.zero		1
	.zero		1


	//----- nvinfo : EIATTR_EXIT_INSTR_OFFSETS
	.align		4
        /*0078*/ 	.byte	0x04, 0x1c
        /*007a*/ 	.short	(.L_500 - .L_499)


	//   ....[0]....
.L_499:
        /*007c*/ 	.word	0x00000070


	//   ....[1]....
        /*0080*/ 	.word	0x00000c70


	//----- nvinfo : EIATTR_CRS_STACK_SIZE
	.align		4
.L_500:
        /*0084*/ 	.byte	0x04, 0x1e
        /*0086*/ 	.short	(.L_502 - .L_501)
.L_501:
        /*0088*/ 	.word	0x00000000


	//----- nvinfo : EIATTR_CBANK_PARAM_SIZE
	.align		4
.L_502:
        /*008c*/ 	.byte	0x03, 0x19
        /*008e*/ 	.short	0x0028


	//----- nvinfo : EIATTR_PARAM_CBANK
	.align		4
        /*0090*/ 	.byte	0x04, 0x0a
        /*0092*/ 	.short	(.L_504 - .L_503)
	.align		4
.L_503:
        /*0094*/ 	.word	index@(.nv.constant0._Z9findDistsPdS_S_jjd)
        /*0098*/ 	.short	0x0380
        /*009a*/ 	.short	0x0028


	//----- nvinfo : EIATTR_SW_WAR
	.align		4
.L_504:
        /*009c*/ 	.byte	0x04, 0x36
        /*009e*/ 	.short	(.L_506 - .L_505)
.L_505:
        /*00a0*/ 	.word	0x00000008
.L_506:


//--------------------- .nv.info._Z9transposePdS_jj --------------------------
	.section	.nv.info._Z9transposePdS_jj,"",@"SHT_CUDA_INFO"
	.sectionflags	@""
	.align	4


	//----- nvinfo : EIATTR_CUDA_API_VERSION
	.align		4
        /*0000*/ 	.byte	0x04, 0x37
        /*0002*/ 	.short	(.L_508 - .L_507)
.L_507:
        /*0004*/ 	.word	0x00000082


	//----- nvinfo : EIATTR_KPARAM_INFO
	.align		4
.L_508:
        /*0008*/ 	.byte	0x04, 0x17
        /*000a*/ 	.short	(.L_510 - .L_509)
.L_509:
        /*000c*/ 	.word	0x00000000
        /*0010*/ 	.short	0x0003
        /*0012*/ 	.short	0x0014
        /*0014*/ 	.byte	0x00, 0xf0, 0x11, 0x00


	//----- nvinfo : EIATTR_KPARAM_INFO
	.align		4
.L_510:
        /*0018*/ 	.byte	0x04, 0x17
        /*001a*/ 	.short	(.L_512 - .L_511)
.L_511:
        /*001c*/ 	.word	0x00000000
        /*0020*/ 	.short	0x0002
        /*0022*/ 	.short	0x0010
        /*0024*/ 	.byte	0x00, 0xf0, 0x11, 0x00


	//----- nvinfo : EIATTR_KPARAM_INFO
	.align		4
.L_512:
        /*0028*/ 	.byte	0x04, 0x17
        /*002a*/ 	.short	(.L_514 - .L_513)
.L_513:
        /*002c*/ 	.word	0x00000000
        /*0030*/ 	.short	0x0001
        /*0032*/ 	.short	0x0008
        /*0034*/ 	.byte	0x00, 0xf5, 0x21, 0x00


	//----- nvinfo : EIATTR_KPARAM_INFO
	.align		4
.L_514:
        /*0038*/ 	.byte	0x04, 0x17
        /*003a*/ 	.short	(.L_516 - .L_515)
.L_515:
        /*003c*/ 	.word	0x00000000
        /*0040*/ 	.short	0x0000
        /*0042*/ 	.short	0x0000
        /*0044*/ 	.byte	0x00, 0xf5, 0x21, 0x00


	//----- nvinfo : EIATTR_SPARSE_MMA_MASK
	.align		4
.L_516:
        /*0048*/ 	.byte	0x03, 0x50
        /*004a*/ 	.short	0x0000


	//----- nvinfo : EIATTR_MAXREG_COUNT
	.align		4
        /*004c*/ 	.byte	0x03, 0x1b
        /*004e*/ 	.short	0x00ff


	//----- nvinfo : EIATTR_MERCURY_ISA_VERSION
	.align		4
        /*0050*/ 	.byte	0x03, 0x5f
        /*0052*/ 	.short	0x0101


	//----- nvinfo : EIATTR_VRC_CTA_INIT_COUNT
	.align		4
        /*0054*/ 	.byte	0x02, 0x4a
	.zero		1
	.zero		1


	//----- nvinfo : EIATTR_EXIT_INSTR_OFFSETS
	.align		4
        /*0058*/ 	.byte	0x04, 0x1c
        /*005a*/ 	.short	(.L_518 - .L_517)


	//   ....[0]....
.L_517:
        /*005c*/ 	.word	0x00000070


	//   ....[1]....
        /*0060*/ 	.word	0x00000130


	//----- nvinfo : EIATTR_CBANK_PARAM_SIZE
	.align		4
.L_518:
        /*0064*/ 	.byte	0x03, 0x19
        /*0066*/ 	.short	0x0018


	//----- nvinfo : EIATTR_PARAM_CBANK
	.align		4
        /*0068*/ 	.byte	0x04, 0x0a
        /*006a*/ 	.short	(.L_520 - .L_519)
	.align		4
.L_519:
        /*006c*/ 	.word	index@(.nv.constant0._Z9transposePdS_jj)
        /*0070*/ 	.short	0x0380
        /*0072*/ 	.short	0x0018


	//----- nvinfo : EIATTR_SW_WAR
	.align		4
.L_520:
        /*0074*/ 	.byte	0x04, 0x36
        /*0076*/ 	.short	(.L_522 - .L_521)
.L_521:
        /*0078*/ 	.word	0x00000008
.L_522:


//--------------------- .nv.callgraph             --------------------------
	.section	.nv.callgraph,"",@"SHT_CUDA_CALLGRAPH"
	.align	4
	.sectionentsize	8
	.align		4
        /*0000*/ 	.word	0x00000000
	.align		4
        /*0004*/ 	.word	0xffffffff
	.align		4
        /*0008*/ 	.word	0x00000000
	.align		4
        /*000c*/ 	.word	0xfffffffe
	.align		4
        /*0010*/ 	.word	0x00000000
	.align		4
        /*0014*/ 	.word	0xfffffffd
	.align		4
        /*0018*/ 	.word	0x00000000
	.align		4
        /*001c*/ 	.word	0xfffffffc


//--------------------- .nv.constant4             --------------------------
	.section	.nv.constant4,"a",@progbits
	.align	8
	.align		8
.nv.constant4:
        /*0000*/ 	.dword	precalc_xorwow_matrix
	.align		8
        /*0008*/ 	.dword	precalc_xorwow_offset_matrix
	.align		8
        /*0010*/ 	.dword	mrg32k3aM1
	.align		8
        /*0018*/ 	.dword	mrg32k3aM2
	.align		8
        /*0020*/ 	.dword	mrg32k3aM1SubSeq
	.align		8
        /*0028*/ 	.dword	mrg32k3aM2SubSeq
	.align		8
        /*0030*/ 	.dword	mrg32k3aM1Seq
	.align		8
        /*0038*/ 	.dword	mrg32k3aM2Seq


//--------------------- .nv.constant3             --------------------------
	.section	.nv.constant3,"a",@progbits
	.align	8
.nv.constant3:
	.type		__cr_lgamma_table,@object
	.size		__cr_lgamma_table,(.L_8 - __cr_lgamma_table)
__cr_lgamma_table:
        /*0000*/ 	.byte	0x00, 0x00, 0x00, 0x00, 0x00, 0x00, 0x00, 0x00, 0x00, 0x00, 0x00, 0x00, 0x00, 0x00, 0x00, 0x00
        /*0010*/ 	.byte	0xef, 0x39, 0xfa, 0xfe, 0x42, 0x2e, 0xe6, 0x3f, 0x02, 0x20, 0x2a, 0xfa, 0x0b, 0xab, 0xfc, 0x3f
        /*0020*/ 	.byte	0xf9, 0x2c, 0x92, 0x7c, 0xa7, 0x6c, 0x09, 0x40, 0xc9, 0x79, 0x44, 0x3c, 0x64, 0x26, 0x13, 0x40
        /*0030*/ 	.byte	0xca, 0x01, 0xcf, 0x3a, 0x27, 0x51, 0x1a, 0x40, 0x30, 0xcc, 0x2d, 0xf3, 0xe1, 0x0c, 0x21, 0x40
        /*0040*/ 	.byte	0x0d, 0xb7, 0xfc, 0x82, 0x8e, 0x35, 0x25, 0x40
.L_8:


//--------------------- .text._Z15getMaxEdgeErrorPdS_S_jjS_ --------------------------
	.section	.text._Z15getMaxEdgeErrorPdS_S_jjS_,"ax",@progbits
	.align	128
        .global         _Z15getMaxEdgeErrorPdS_S_jjS_
        .type           _Z15getMaxEdgeErrorPdS_S_jjS_,@function
        .size           _Z15getMaxEdgeErrorPdS_S_jjS_,(.L_x_256 - _Z15getMaxEdgeErrorPdS_S_jjS_)
        .other          _Z15getMaxEdgeErrorPdS_S_jjS_,@"STO_CUDA_ENTRY STV_DEFAULT"
_Z15getMaxEdgeErrorPdS_S_jjS_:
.text._Z15getMaxEdgeErrorPdS_S_jjS_:
[----:B------:R-:W-:Y:S01]  /*0000*/  LDC R1, c[0x0][0x37c] ;  /* 0x0000df00ff017b82 */ /* 0x000fe20000000800 */
[----:B------:R-:W0:Y:S01]  /*0010*/  S2R R0, SR_TID.X ;  /* 0x0000000000007919 */ /* 0x000e220000002100 */
[----:B------:R-:W1:Y:S01]  /*0020*/  LDCU UR4, c[0x0][0x39c] ;  /* 0x00007380ff0477ac */ /* 0x000e620008000800 */
[----:B------:R-:W0:Y:S01]  /*0030*/  S2R R3, SR_CTAID.X ;  /* 0x0000000000037919 */ /* 0x000e220000002500 */
[----:B-1----:R-:W-:Y:S02]  /*0040*/  IMAD.U32 R17, RZ, RZ, UR4 ;  /* 0x00000004ff117e24 */ /* 0x002fe4000f8e00ff */
[----:B0-----:R-:W-:-:S05]  /*0050*/  IMAD R0, R3, 0x20, R0 ;  /* 0x0000002003007824 */ /* 0x001fca00078e0200 */
[----:B------:R-:W-:-:S13]  /*0060*/  ISETP.GE.U32.AND P0, PT, R0, R17, PT ;  /* 0x000000110000720c */ /* 0x000fda0003f06070 */
[----:B------:R-:W-:Y:S05]  /*0070*/  @P0 EXIT ;  /* 0x000000000000094d */ /* 0x000fea0003800000 */
[C---:B------:R-:W-:Y:S01]  /*0080*/  ISETP.GE.U32.AND P0, PT, R17.reuse, 0x8, PT ;  /* 0x000000081100780c */ /* 0x040fe20003f06070 */
[----:B------:R-:W0:Y:S01]  /*0090*/  LDCU.64 UR6, c[0x0][0x358] ;  /* 0x00006b00ff0677ac */ /* 0x000e220008000a00 */
[----:B------:R-:W-:Y:S01]  /*00a0*/  LOP3.LUT R2, R17, 0x7, RZ, 0xc0, !PT ;  /* 0x0000000711027812 */ /* 0x000fe200078ec0ff */
[----:B------:R-:W-:Y:S01]  /*00b0*/  HFMA2 R3, -RZ, RZ, 0, 0 ;  /* 0x00000000ff037431 */ /* 0x000fe200000001ff */
[----:B------:R-:W-:Y:S02]  /*00c0*/  CS2R R10, SRZ ;  /* 0x00000000000a7805 */ /* 0x000fe4000001ff00 */
[----:B------:R-:W-:-:S07]  /*00d0*/  ISETP.NE.AND P3, PT, R2, RZ, PT ;  /* 0x000000ff0200720c */ /* 0x000fce0003f65270 */
[----:B------:R-:W-:Y:S06]  /*00e0*/  @!P0 BRA `(.L_x_0) ;  /* 0x0000000800488947 */ /* 0x000fec0003800000 */
[----:B------:R-:W1:Y:S01]  /*00f0*/  LDC R4, c[0x0][0x39c] ;  /* 0x0000e700ff047b82 */ /* 0x000e620000000800 */
[C---:B------:R-:W-:Y:S01]  /*0100*/  LOP3.LUT R3, R17.reuse, 0xfffffff8, RZ, 0xc0, !PT ;  /* 0xfffffff811037812 */ /* 0x040fe200078ec0ff */
[----:B------:R-:W-:Y:S01]  /*0110*/  IMAD.IADD R27, R0, 0x1, R17 ;  /* 0x00000001001b7824 */ /* 0x000fe200078e0211 */
[C---:B------:R-:W-:Y:S01]  /*0120*/  LEA R7, R17.reuse, R0, 0x2 ;  /* 0x0000000011077211 */ /* 0x040fe200078e10ff */
[C-C-:B------:R-:W-:Y:S01]  /*0130*/  IMAD R5, R17.reuse, 0x2, R0.reuse ;  /* 0x0000000211057824 */ /* 0x140fe200078e0200 */
[----:B------:R-:W-:Y:S01]  /*0140*/  CS2R R10, SRZ ;  /* 0x00000000000a7805 */ /* 0x000fe2000001ff00 */
[C-C-:B------:R-:W-:Y:S01]  /*0150*/  IMAD R6, R17.reuse, 0x3, R0.reuse ;  /* 0x0000000311067824 */ /* 0x140fe200078e0200 */
[----:B------:R-:W-:Y:S01]  /*0160*/  UMOV UR4, URZ ;  /* 0x000000ff00047c82 */ /* 0x000fe20008000000 */
[----:B------:R-:W2:Y:S01]  /*0170*/  LDC.64 R12, c[0x0][0x388] ;  /* 0x0000e200ff0c7b82 */ /* 0x000ea20000000a00 */
[C-C-:B------:R-:W-:Y:S02]  /*0180*/  IMAD R8, R17.reuse, 0x5, R0.reuse ;  /* 0x0000000511087824 */ /* 0x140fe400078e0200 */
[----:B------:R-:W-:-:S02]  /*0190*/  IMAD R9, R17, 0x6, R0 ;  /* 0x0000000611097824 */ /* 0x000fc400078e0200 */
[--C-:B------:R-:W-:Y:S02]  /*01a0*/  IMAD R23, R17, 0x7, R0.reuse ;  /* 0x0000000711177824 */ /* 0x100fe400078e0200 */
[--C-:B------:R-:W-:Y:S02]  /*01b0*/  IMAD.MOV R22, RZ, RZ, -R0.reuse ;  /* 0x000000ffff167224 */ /* 0x100fe400078e0a00 */
[----:B------:R-:W-:-:S07]  /*01c0*/  IMAD.MOV.U32 R25, RZ, RZ, R0 ;  /* 0x000000ffff197224 */ /* 0x000fce00078e0000 */
.L_x_1:
[----:B--2---:R-:W-:-:S06]  /*01d0*/  IMAD.WIDE.U32 R16, R25, 0x8, R12 ;  /* 0x0000000819107825 */ /* 0x004fcc00078e000c */
[----:B0-----:R-:W2:Y:S01]  /*01e0*/  LDG.E.64 R16, desc[UR6][R16.64] ;  /* 0x0000000610107981 */ /* 0x001ea2000c1e1b00 */
[----:B------:R-:W-:-:S06]  /*01f0*/  IMAD.WIDE.U32 R14, R27, 0x8, R12 ;  /* 0x000000081b0e7825 */ /* 0x000fcc00078e000c */
[----:B------:R-:W3:Y:S01]  /*0200*/  LDG.E.64 R14, desc[UR6][R14.64] ;  /* 0x000000060e0e7981 */ /* 0x000ee2000c1e1b00 */
[----:B--2---:R-:W-:-:S06]  /*0210*/  DSETP.NAN.AND P2, PT, R16, R16, PT ;  /* 0x000000101000722a */ /* 0x004fcc0003f48000 */
[----:B------:R-:W-:-:S13]  /*0220*/  ISETP.EQ.OR P2, PT, R22, RZ, P2 ;  /* 0x000000ff1600720c */ /* 0x000fda0001742670 */
[----:B------:R-:W0:Y:S02]  /*0230*/  @!P2 LDC.64 R18, c[0x0][0x390] ;  /* 0x0000e400ff12ab82 */ /* 0x000e240000000a00 */
[----:B0-----:R-:W-:-:S05]  /*0240*/  @!P2 IMAD.WIDE.U32 R28, R25, 0x8, R18 ;  /* 0x00000008191ca825 */ /* 0x001fca00078e0012 */
[----:B------:R0:W2:Y:S01]  /*0250*/  @!P2 LDG.E.64 R18, desc[UR6][R28.64] ;  /* 0x000000061c12a981 */ /* 0x0000a2000c1e1b00 */
[----:B------:R-:W-:Y:S01]  /*0260*/  UIADD3 UR5, UPT, UPT, UR4, 0x1, URZ ;  /* 0x0000000104057890 */ /* 0x000fe2000fffe0ff */
[----:B---3--:R-:W-:-:S06]  /*0270*/  DSETP.NAN.AND P1, PT, R14, R14, PT ;  /* 0x0000000e0e00722a */ /* 0x008fcc0003f28000 */
[----:B------:R-:W-:-:S13]  /*0280*/  ISETP.EQ.OR P1, PT, R0, UR5, P1 ;  /* 0x0000000500007c0c */ /* 0x000fda0008f22670 */
[----:B------:R-:W0:Y:S02]  /*0290*/  @!P1 LDC.64 R20, c[0x0][0x390] ;  /* 0x0000e400ff149b82 */ /* 0x000e240000000a00 */
[----:B0-----:R-:W-:-:S05]  /*02a0*/  @!P1 IMAD.WIDE.U32 R28, R27, 0x8, R20 ;  /* 0x000000081b1c9825 */ /* 0x001fca00078e0014 */
[----:B------:R-:W3:Y:S01]  /*02b0*/  @!P1 LDG.E.64 R20, desc[UR6][R28.64] ;  /* 0x000000061c149981 */ /* 0x000ee2000c1e1b00 */
[----:B--2---:R-:W-:Y:S01]  /*02c0*/  @!P2 DADD R16, -R16, R18 ;  /* 0x000000001010a229 */ /* 0x004fe20000000112 */
[----:B------:R-:W-:-:S06]  /*02d0*/  IMAD.WIDE.U32 R18, R5, 0x8, R12 ;  /* 0x0000000805127825 */ /* 0x000fcc00078e000c */
[----:B------:R-:W2:Y:S01]  /*02e0*/  LDG.E.64 R18, desc[UR6][R18.64] ;  /* 0x0000000612127981 */ /* 0x000ea2000c1e1b00 */
[----:B------:R-:W-:Y:S01]  /*02f0*/  UIADD3 UR5, UPT, UPT, UR4, 0x2, URZ ;  /* 0x0000000204057890 */ /* 0x000fe2000fffe0ff */
[----:B------:R-:W-:Y:S02]  /*0300*/  @!P2 DSETP.GT.AND P4, PT, |R16|, R10, PT ;  /* 0x0000000a1000a22a */ /* 0x000fe40003f84200 */
[----:B------:R-:W-:-:S10]  /*0310*/  @!P2 DADD R16, -RZ, |R16| ;  /* 0x00000000ff10a229 */ /* 0x000fd40000000510 */
[----:B------:R-:W-:Y:S02]  /*0320*/  @!P2 FSEL R17, R17, R11, P4 ;  /* 0x0000000b1111a208 */ /* 0x000fe40002000000 */
[----:B------:R-:W-:-:S03]  /*0330*/  @!P2 FSEL R16, R16, R10, P4 ;  /* 0x0000000a1010a208 */ /* 0x000fc60002000000 */
[----:B------:R-:W-:Y:S01]  /*0340*/  @!P2 IMAD.MOV.U32 R11, RZ, RZ, R17 ;  /* 0x000000ffff0ba224 */ /* 0x000fe200078e0011 */
[----:B------:R-:W-:Y:S01]  /*0350*/  @!P2 MOV R10, R16 ;  /* 0x00000010000aa202 */ /* 0x000fe20000000f00 */
[----:B------:R-:W-:-:S06]  /*0360*/  IMAD.WIDE.U32 R16, R6, 0x8, R12 ;  /* 0x0000000806107825 */ /* 0x000fcc00078e000c */
[----:B------:R-:W4:Y:S01]  /*0370*/  LDG.E.64 R16, desc[UR6][R16.64] ;  /* 0x0000000610107981 */ /* 0x000f22000c1e1b00 */
[----:B---3--:R-:W-:Y:S02]  /*0380*/  @!P1 DADD R20, -R14, R20 ;  /* 0x000000000e149229 */ /* 0x008fe40000000114 */
[----:B--2---:R-:W-:-:S06]  /*0390*/  DSETP.NAN.AND P0, PT, R18, R18, PT ;  /* 0x000000121200722a */ /* 0x004fcc0003f08000 */
[----:B------:R-:W-:-:S13]  /*03a0*/  ISETP.EQ.OR P0, PT, R0, UR5, P0 ;  /* 0x0000000500007c0c */ /* 0x000fda0008702670 */
[----:B------:R-:W0:Y:S02]  /*03b0*/  @!P0 LDC.64 R14, c[0x0][0x390] ;  /* 0x0000e400ff0e8b82 */ /* 0x000e240000000a00 */
[----:B0-----:R-:W-:-:S05]  /*03c0*/  @!P0 IMAD.WIDE.U32 R28, R5, 0x8, R14 ;  /* 0x00000008051c8825 */ /* 0x001fca00078e000e */
[----:B------:R-:W2:Y:S01]  /*03d0*/  @!P0 LDG.E.64 R14, desc[UR6][R28.64] ;  /* 0x000000061c0e8981 */ /* 0x000ea2000c1e1b00 */
[----:B------:R-:W-:Y:S01]  /*03e0*/  UIADD3 UR5, UPT, UPT, UR4, 0x3, URZ ;  /* 0x0000000304057890 */ /* 0x000fe2000fffe0ff */
[----:B----4-:R-:W-:Y:S02]  /*03f0*/  DSETP.NAN.AND P2, PT, R16, R16, PT ;  /* 0x000000101000722a */ /* 0x010fe40003f48000 */
[----:B------:R-:W-:-:S04]  /*0400*/  @!P1 DSETP.GT.AND P4, PT, |R20|, R10, PT ;  /* 0x0000000a1400922a */ /* 0x000fc80003f84200 */
[----:B------:R-:W-:Y:S01]  /*0410*/  ISETP.EQ.OR P2, PT, R0, UR5, P2 ;  /* 0x0000000500007c0c */ /* 0x000fe20009742670 */
[----:B------:R-:W-:-:S10]  /*0420*/  @!P1 DADD R20, -RZ, |R20| ;  /* 0x00000000ff149229 */ /* 0x000fd40000000514 */
[----:B------:R-:W-:Y:S02]  /*0430*/  @!P1 FSEL R20, R20, R10, P4 ;  /* 0x0000000a14149208 */ /* 0x000fe40002000000 */
[----:B------:R-:W-:-:S03]  /*0440*/  @!P1 FSEL R21, R21, R11, P4 ;  /* 0x0000000b15159208 */ /* 0x000fc60002000000 */
[----:B------:R-:W-:Y:S01]  /*0450*/  @!P1 IMAD.MOV.U32 R10, RZ, RZ, R20 ;  /* 0x000000ffff0a9224 */ /* 0x000fe200078e0014 */
[----:B------:R-:W-:Y:S01]  /*0460*/  @!P1 MOV R11, R21 ;  /* 0x00000015000b9202 */ /* 0x000fe20000000f00 */
[----:B------:R-:W-:-:S06]  /*0470*/  IMAD.WIDE.U32 R20, R7, 0x8, R12 ;  /* 0x0000000807147825 */ /* 0x000fcc00078e000c */
[----:B------:R-:W3:Y:S01]  /*0480*/  LDG.E.64 R20, desc[UR6][R20.64] ;  /* 0x0000000614147981 */ /* 0x000ee2000c1e1b00 */
[----:B--2---:R-:W-:Y:S01]  /*0490*/  @!P0 DADD R14, -R18, R14 ;  /* 0x00000000120e8229 */ /* 0x004fe2000000010e */
[----:B------:R-:W0:Y:S02]  /*04a0*/  @!P2 LDC.64 R18, c[0x0][0x390] ;  /* 0x0000e400ff12ab82 */ /* 0x000e240000000a00 */
[----:B0-----:R-:W-:-:S05]  /*04b0*/  @!P2 IMAD.WIDE.U32 R28, R6, 0x8, R18 ;  /* 0x00000008061ca825 */ /* 0x001fca00078e0012 */
[----:B------:R-:W2:Y:S01]  /*04c0*/  @!P2 LDG.E.64 R18, desc[UR6][R28.64] ;  /* 0x000000061c12a981 */ /* 0x000ea2000c1e1b00 */
[----:B------:R-:W-:Y:S01]  /*04d0*/  UIADD3 UR5, UPT, UPT, UR4, 0x4, URZ ;  /* 0x0000000404057890 */ /* 0x000fe2000fffe0ff */
[----:B---3--:R-:W-:Y:S02]  /*04e0*/  DSETP.NAN.AND P1, PT, R20, R20, PT ;  /* 0x000000141400722a */ /* 0x008fe40003f28000 */
[----:B------:R-:W-:Y:S02]  /*04f0*/  @!P0 DSETP.GT.AND P4, PT, |R14|, R10, PT ;  /* 0x0000000a0e00822a */ /* 0x000fe40003f84200 */
[----:B------:R-:W-:Y:S02]  /*0500*/  @!P0 DADD R14, -RZ, |R14| ;  /* 0x00000000ff0e8229 */ /* 0x000fe4000000050e */
[----:B------:R-:W-:Y:S01]  /*0510*/  ISETP.EQ.OR P1, PT, R0, UR5, P1 ;  /* 0x0000000500007c0c */ /* 0x000fe20008f22670 */
[----:B--2---:R-:W-:-:S07]  /*0520*/  @!P2 DADD R18, -R16, R18 ;  /* 0x000000001012a229 */ /* 0x004fce0000000112 */
[----:B------:R-:W-:Y:S02]  /*0530*/  @!P0 FSEL R16, R14, R10, P4 ;  /* 0x0000000a0e108208 */ /* 0x000fe40002000000 */
[----:B------:R-:W-:-:S03]  /*0540*/  @!P0 FSEL R17, R15, R11, P4 ;  /* 0x0000000b0f118208 */ /* 0x000fc60002000000 */
[----:B------:R-:W0:Y:S01]  /*0550*/  @!P1 LDC.64 R14, c[0x0][0x390] ;  /* 0x0000e400ff0e9b82 */ /* 0x000e220000000a00 */
[----:B------:R-:W-:Y:S02]  /*0560*/  @!P0 IMAD.MOV.U32 R10, RZ, RZ, R16 ;  /* 0x000000ffff0a8224 */ /* 0x000fe400078e0010 */
[----:B------:R-:W-:Y:S02]  /*0570*/  @!P0 IMAD.MOV.U32 R11, RZ, RZ, R17 ;  /* 0x000000ffff0b8224 */ /* 0x000fe400078e0011 */
[----:B------:R-:W-:-:S06]  /*0580*/  IMAD.WIDE.U32 R16, R8, 0x8, R12 ;  /* 0x0000000808107825 */ /* 0x000fcc00078e000c */
[----:B------:R-:W2:Y:S01]  /*0590*/  LDG.E.64 R16, desc[UR6][R16.64] ;  /* 0x0000000610107981 */ /* 0x000ea2000c1e1b00 */
[----:B0-----:R-:W-:-:S05]  /*05a0*/  @!P1 IMAD.WIDE.U32 R28, R7, 0x8, R14 ;  /* 0x00000008071c9825 */ /* 0x001fca00078e000e */
[----:B------:R-:W3:Y:S01]  /*05b0*/  @!P1 LDG.E.64 R14, desc[UR6][R28.64] ;  /* 0x000000061c0e9981 */ /* 0x000ee2000c1e1b00 */
[----:B------:R-:W-:Y:S01]  /*05c0*/  UIADD3 UR5, UPT, UPT, UR4, 0x5, URZ ;  /* 0x0000000504057890 */ /* 0x000fe2000fffe0ff */
[----:B------:R-:W-:Y:S02]  /*05d0*/  @!P2 DSETP.GT.AND P4, PT, |R18|, R10, PT ;  /* 0x0000000a1200a22a */ /* 0x000fe40003f84200 */
[----:B------:R-:W-:Y:S02]  /*05e0*/  @!P2 DADD R18, -RZ, |R18| ;  /* 0x00000000ff12a229 */ /* 0x000fe40000000512 */
[----:B--2---:R-:W-:-:S06]  /*05f0*/  DSETP.NAN.AND P0, PT, R16, R16, PT ;  /* 0x000000101000722a */ /* 0x004fcc0003f08000 */
[----:B------:R-:W-:Y:S01]  /*0600*/  ISETP.EQ.OR P0, PT, R0, UR5, P0 ;  /* 0x0000000500007c0c */ /* 0x000fe20008702670 */
[----:B---3--:R-:W-:Y:S01]  /*0610*/  @!P1 DADD R14, -R20, R14 ;  /* 0x00000000140e9229 */ /* 0x008fe2000000010e */
[----:B------:R-:W-:Y:S02]  /*0620*/  @!P2 FSEL R20, R18, R10, P4 ;  /* 0x0000000a1214a208 */ /* 0x000fe40002000000 */
[----:B------:R-:W-:-:S09]  /*0630*/  @!P2 FSEL R21, R19, R11, P4 ;  /* 0x0000000b1315a208 */ /* 0x000fd20002000000 */
[----:B------:R-:W0:Y:S01]  /*0640*/  @!P0 LDC.64 R18, c[0x0][0x390] ;  /* 0x0000e400ff128b82 */ /* 0x000e220000000a00 */
[----:B------:R-:W-:Y:S01]  /*0650*/  @!P2 MOV R10, R20 ;  /* 0x00000014000aa202 */ /* 0x000fe20000000f00 */
        /* <DEDUP_REMOVED lines=14> */
[----:B------:R-:W-:Y:S01]  /*0740*/  @!P1 IMAD.MOV.U32 R10, RZ, RZ, R16 ;  /* 0x000000ffff0a9224 */ /* 0x000fe200078e0010 */
[----:B------:R-:W-:Y:S01]  /*0750*/  @!P1 MOV R11, R17 ;  /* 0x00000011000b9202 */ /* 0x000fe20000000f00 */
[----:B------:R-:W-:-:S06]  /*0760*/  IMAD.WIDE.U32 R16, R23, 0x8, R12 ;  /* 0x0000000817107825 */ /* 0x000fcc00078e000c */
[----:B------:R-:W2:Y:S01]  /*0770*/  LDG.E.64 R16, desc[UR6][R16.64] ;  /* 0x0000000610107981 */ /* 0x000ea2000c1e1b00 */
[----:B0-----:R-:W-:-:S05]  /*0780*/  @!P2 IMAD.WIDE.U32 R28, R9, 0x8, R14 ;  /* 0x00000008091ca825 */ /* 0x001fca00078e000e */
[----:B------:R-:W3:Y:S01]  /*0790*/  @!P2 LDG.E.64 R14, desc[UR6][R28.64] ;  /* 0x000000061c0ea981 */ /* 0x000ee2000c1e1b00 */
[----:B------:R-:W-:Y:S01]  /*07a0*/  UIADD3 UR5, UPT, UPT, UR4, 0x7, URZ ;  /* 0x0000000704057890 */ /* 0x000fe2000fffe0ff */
[----:B--2---:R-:W-:-:S06]  /*07b0*/  DSETP.NAN.AND P1, PT, R16, R16, PT ;  /* 0x000000101000722a */ /* 0x004fcc0003f28000 */
[----:B------:R-:W-:Y:S01]  /*07c0*/  ISETP.EQ.OR P1, PT, R0, UR5, P1 ;  /* 0x0000000500007c0c */ /* 0x000fe20008f22670 */
[----:B---3--:R-:W-:-:S12]  /*07d0*/  @!P2 DADD R20, -R20, R14 ;  /* 0x000000001414a229 */ /* 0x008fd8000000010e */
[----:B------:R-:W0:Y:S02]  /*07e0*/  @!P1 LDC.64 R14, c[0x0][0x390] ;  /* 0x0000e400ff0e9b82 */ /* 0x000e240000000a00 */
[----:B0-----:R-:W-:-:S06]  /*07f0*/  @!P1 IMAD.WIDE.U32 R14, R23, 0x8, R14 ;  /* 0x00000008170e9825 */ /* 0x001fcc00078e000e */
[----:B------:R-:W2:Y:S01]  /*0800*/  @!P1 LDG.E.64 R14, desc[UR6][R14.64] ;  /* 0x000000060e0e9981 */ /* 0x000ea2000c1e1b00 */
[----:B------:R-:W-:Y:S02]  /*0810*/  @!P0 DSETP.GT.AND P4, PT, |R18|, R10, PT ;  /* 0x0000000a1200822a */ /* 0x000fe40003f84200 */
[----:B------:R-:W-:-:S10]  /*0820*/  @!P0 DADD R18, -RZ, |R18| ;  /* 0x00000000ff128229 */ /* 0x000fd40000000512 */
[----:B------:R-:W-:Y:S02]  /*0830*/  @!P0 FSEL R18, R18, R10, P4 ;  /* 0x0000000a12128208 */ /* 0x000fe40002000000 */
[----:B------:R-:W-:-:S03]  /*0840*/  @!P0 FSEL R19, R19, R11, P4 ;  /* 0x0000000b13138208 */ /* 0x000fc60002000000 */
[----:B------:R-:W-:Y:S02]  /*0850*/  @!P0 IMAD.MOV.U32 R10, RZ, RZ, R18 ;  /* 0x000000ffff0a8224 */ /* 0x000fe400078e0012 */
[----:B------:R-:W-:Y:S01]  /*0860*/  @!P0 IMAD.MOV.U32 R11, RZ, RZ, R19 ;  /* 0x000000ffff0b8224 */ /* 0x000fe200078e0013 */
[----:B------:R-:W-:-:S05]  /*0870*/  @!P2 DADD R18, -RZ, |R20| ;  /* 0x00000000ff12a229 */ /* 0x000fca0000000514 */
[----:B------:R-:W-:-:S06]  /*0880*/  @!P2 DSETP.GT.AND P0, PT, |R20|, R10, PT ;  /* 0x0000000a1400a22a */ /* 0x000fcc0003f04200 */
[----:B------:R-:W-:Y:S02]  /*0890*/  @!P2 FSEL R19, R19, R11, P0 ;  /* 0x0000000b1313a208 */ /* 0x000fe40000000000 */
[----:B------:R-:W-:-:S03]  /*08a0*/  @!P2 FSEL R18, R18, R10, P0 ;  /* 0x0000000a1212a208 */ /* 0x000fc60000000000 */
[----:B------:R-:W-:Y:S01]  /*08b0*/  @!P2 IMAD.MOV.U32 R11, RZ, RZ, R19 ;  /* 0x000000ffff0ba224 */ /* 0x000fe200078e0013 */
[----:B------:R-:W-:Y:S01]  /*08c0*/  @!P2 MOV R10, R18 ;  /* 0x00000012000aa202 */ /* 0x000fe20000000f00 */
[----:B------:R-:W-:Y:S01]  /*08d0*/  UIADD3 UR4, UPT, UPT, UR4, 0x8, URZ ;  /* 0x0000000804047890 */ /* 0x000fe2000fffe0ff */
[----:B------:R-:W-:Y:S01]  /*08e0*/  IADD3 R22, PT, PT, R22, 0x8, RZ ;  /* 0x0000000816167810 */ /* 0x000fe20007ffe0ff */
[----:B--2---:R-:W-:-:S08]  /*08f0*/  @!P1 DADD R16, -R16, R14 ;  /* 0x0000000010109229 */ /* 0x004fd0000000010e */
[----:B------:R-:W-:Y:S02]  /*0900*/  @!P1 DADD R14, -RZ, |R16| ;  /* 0x00000000ff0e9229 */ /* 0x000fe40000000510 */
[----:B------:R-:W-:-:S08]  /*0910*/  @!P1 DSETP.GT.AND P0, PT, |R16|, R10, PT ;  /* 0x0000000a1000922a */ /* 0x000fd00003f04200 */
[----:B------:R-:W-:Y:S02]  /*0920*/  @!P1 FSEL R14, R14, R10, P0 ;  /* 0x0000000a0e0e9208 */ /* 0x000fe40000000000 */
[----:B------:R-:W-:Y:S02]  /*0930*/  @!P1 FSEL R15, R15, R11, P0 ;  /* 0x0000000b0f0f9208 */ /* 0x000fe40000000000 */
[----:B------:R-:W-:Y:S01]  /*0940*/  ISETP.NE.AND P0, PT, R3, UR4, PT ;  /* 0x0000000403007c0c */ /* 0x000fe2000bf05270 */
[----:B-1----:R-:W-:Y:S01]  /*0950*/  IMAD.MOV.U32 R17, RZ, RZ, R4 ;  /* 0x000000ffff117224 */ /* 0x002fe200078e0004 */
[----:B------:R-:W-:Y:S01]  /*0960*/  @!P1 MOV R10, R14 ;  /* 0x0000000e000a9202 */ /* 0x000fe20000000f00 */
[----:B------:R-:W-:Y:S02]  /*0970*/  @!P1 IMAD.MOV.U32 R11, RZ, RZ, R15 ;  /* 0x000000ffff0b9224 */ /* 0x000fe400078e000f */
[C---:B------:R-:W-:Y:S01]  /*0980*/  IMAD R25, R17.reuse, 0x8, R25 ;  /* 0x0000000811197824 */ /* 0x040fe200078e0219 */
[C---:B------:R-:W-:Y:S01]  /*0990*/  LEA R5, R17.reuse, R5, 0x3 ;  /* 0x0000000511057211 */ /* 0x040fe200078e18ff */
[C---:B------:R-:W-:Y:S01]  /*09a0*/  IMAD R27, R17.reuse, 0x8, R27 ;  /* 0x00000008111b7824 */ /* 0x040fe200078e021b */
[C---:B------:R-:W-:Y:S01]  /*09b0*/  LEA R8, R17.reuse, R8, 0x3 ;  /* 0x0000000811087211 */ /* 0x040fe200078e18ff */
[----:B------:R-:W-:-:S02]  /*09c0*/  IMAD R6, R17, 0x8, R6 ;  /* 0x0000000811067824 */ /* 0x000fc400078e0206 */
[C---:B------:R-:W-:Y:S02]  /*09d0*/  IMAD R7, R17.reuse, 0x8, R7 ;  /* 0x0000000811077824 */ /* 0x040fe400078e0207 */
[C---:B------:R-:W-:Y:S02]  /*09e0*/  IMAD R9, R17.reuse, 0x8, R9 ;  /* 0x0000000811097824 */ /* 0x040fe400078e0209 */
[----:B------:R-:W-:Y:S01]  /*09f0*/  IMAD R23, R17, 0x8, R23 ;  /* 0x0000000811177824 */ /* 0x000fe200078e0217 */
[----:B------:R-:W-:Y:S06]  /*0a00*/  @P0 BRA `(.L_x_1) ;  /* 0xfffffff400f00947 */ /* 0x000fec000383ffff */
.L_x_0:
[----:B------:R-:W-:Y:S05]  /*0a10*/  @!P3 BRA `(.L_x_2) ;  /* 0x0000000400f4b947 */ /* 0x000fea0003800000 */
[----:B------:R-:W-:Y:S02]  /*0a20*/  ISETP.GE.U32.AND P0, PT, R2, 0x4, PT ;  /* 0x000000040200780c */ /* 0x000fe40003f06070 */
[----:B------:R-:W-:-:S04]  /*0a30*/  LOP3.LUT R16, R17, 0x3, RZ, 0xc0, !PT ;  /* 0x0000000311107812 */ /* 0x000fc800078ec0ff */
[----:B------:R-:W-:-:S07]  /*0a40*/  ISETP.NE.AND P4, PT, R16, RZ, PT ;  /* 0x000000ff1000720c */ /* 0x000fce0003f85270 */
[----:B------:R-:W-:Y:S06]  /*0a50*/  @!P0 BRA `(.L_x_3) ;  /* 0x0000000400048947 */ /* 0x000fec0003800000 */
[----:B------:R-:W1:Y:S01]  /*0a60*/  LDC.64 R12, c[0x0][0x388] ;  /* 0x0000e200ff0c7b82 */ /* 0x000e620000000a00 */
[----:B------:R-:W-:-:S04]  /*0a70*/  IMAD R15, R3, R17, R0 ;  /* 0x00000011030f7224 */ /* 0x000fc800078e0200 */
[C---:B------:R-:W-:Y:S02]  /*0a80*/  IMAD.IADD R20, R15.reuse, 0x1, R17 ;  /* 0x000000010f147824 */ /* 0x040fe400078e0211 */
[----:B-1----:R-:W-:-:S06]  /*0a90*/  IMAD.WIDE.U32 R4, R15, 0x8, R12 ;  /* 0x000000080f047825 */ /* 0x002fcc00078e000c */
[----:B0-----:R-:W2:Y:S01]  /*0aa0*/  LDG.E.64 R4, desc[UR6][R4.64] ;  /* 0x0000000604047981 */ /* 0x001ea2000c1e1b00 */
[----:B------:R-:W-:-:S06]  /*0ab0*/  IMAD.WIDE.U32 R6, R20, 0x8, R12 ;  /* 0x0000000814067825 */ /* 0x000fcc00078e000c */
[----:B------:R-:W3:Y:S01]  /*0ac0*/  LDG.E.64 R6, desc[UR6][R6.64] ;  /* 0x0000000606067981 */ /* 0x000ee2000c1e1b00 */
[----:B------:R-:W-:-:S05]  /*0ad0*/  IADD3 R2, PT, PT, R20, R17, RZ ;  /* 0x0000001114027210 */ /* 0x000fca0007ffe0ff */
[----:B------:R-:W-:-:S06]  /*0ae0*/  IMAD.WIDE.U32 R8, R2, 0x8, R12 ;  /* 0x0000000802087825 */ /* 0x000fcc00078e000c */
[----:B------:R-:W4:Y:S01]  /*0af0*/  LDG.E.64 R8, desc[UR6][R8.64] ;  /* 0x0000000608087981 */ /* 0x000f22000c1e1b00 */
[----:B------:R-:W-:-:S04]  /*0b00*/  IMAD.IADD R25, R2, 0x1, R17 ;  /* 0x0000000102197824 */ /* 0x000fc800078e0211 */
[----:B------:R-:W-:-:S06]  /*0b10*/  IMAD.WIDE.U32 R12, R25, 0x8, R12 ;  /* 0x00000008190c7825 */ /* 0x000fcc00078e000c */
[----:B------:R-:W5:Y:S01]  /*0b20*/  LDG.E.64 R12, desc[UR6][R12.64] ;  /* 0x000000060c0c7981 */ /* 0x000f62000c1e1b00 */
[C---:B------:R-:W-:Y:S01]  /*0b30*/  VIADD R19, R3.reuse, 0x1 ;  /* 0x0000000103137836 */ /* 0x040fe20000000000 */
[----:B------:R-:W-:Y:S01]  /*0b40*/  IADD3 R21, PT, PT, R3, 0x2, RZ ;  /* 0x0000000203157810 */ /* 0x000fe20007ffe0ff */
[----:B--2---:R-:W-:-:S06]  /*0b50*/  DSETP.NAN.AND P0, PT, R4, R4, PT ;  /* 0x000000040400722a */ /* 0x004fcc0003f08000 */
[----:B------:R-:W-:Y:S01]  /*0b60*/  ISETP.EQ.OR P0, PT, R0, R3, P0 ;  /* 0x000000030000720c */ /* 0x000fe20000702670 */
[----:B---3--:R-:W-:-:S06]  /*0b70*/  DSETP.NAN.AND P1, PT, R6, R6, PT ;  /* 0x000000060600722a */ /* 0x008fcc0003f28000 */
[----:B------:R-:W-:-:S06]  /*0b80*/  ISETP.EQ.OR P1, PT, R0, R19, P1 ;  /* 0x000000130000720c */ /* 0x000fcc0000f22670 */
[----:B------:R-:W0:Y:S01]  /*0b90*/  @!P0 LDC.64 R18, c[0x0][0x390] ;  /* 0x0000e400ff128b82 */ /* 0x000e220000000a00 */
[----:B----4-:R-:W-:-:S06]  /*0ba0*/  DSETP.NAN.AND P2, PT, R8, R8, PT ;  /* 0x000000080800722a */ /* 0x010fcc0003f48000 */
[----:B------:R-:W-:Y:S01]  /*0bb0*/  ISETP.EQ.OR P2, PT, R0, R21, P2 ;  /* 0x000000150000720c */ /* 0x000fe20001742670 */
[----:B------:R-:W1:Y:S01]  /*0bc0*/  @!P1 LDC.64 R22, c[0x0][0x390] ;  /* 0x0000e400ff169b82 */ /* 0x000e620000000a00 */
[----:B------:R-:W-:Y:S01]  /*0bd0*/  VIADD R21, R3, 0x3 ;  /* 0x0000000303157836 */ /* 0x000fe20000000000 */
[----:B-----5:R-:W-:-:S06]  /*0be0*/  DSETP.NAN.AND P3, PT, R12, R12, PT ;  /* 0x0000000c0c00722a */ /* 0x020fcc0003f68000 */
[----:B------:R-:W-:Y:S01]  /*0bf0*/  ISETP.EQ.OR P3, PT, R0, R21, P3 ;  /* 0x000000150000720c */ /* 0x000fe20001f62670 */
[----:B0-----:R-:W-:-:S03]  /*0c00*/  @!P0 IMAD.WIDE.U32 R18, R15, 0x8, R18 ;  /* 0x000000080f128825 */ /* 0x001fc600078e0012 */
[----:B------:R-:W0:Y:S03]  /*0c10*/  @!P2 LDC.64 R14, c[0x0][0x390] ;  /* 0x0000e400ff0eab82 */ /* 0x000e260000000a00 */
[----:B------:R-:W2:Y:S01]  /*0c20*/  @!P0 LDG.E.64 R18, desc[UR6][R18.64] ;  /* 0x0000000612128981 */ /* 0x000ea2000c1e1b00 */
[----:B-1----:R-:W-:-:S05]  /*0c30*/  @!P1 IMAD.WIDE.U32 R22, R20, 0x8, R22 ;  /* 0x0000000814169825 */ /* 0x002fca00078e0016 */
[----:B------:R-:W1:Y:S01]  /*0c40*/  @!P3 LDC.64 R20, c[0x0][0x390] ;  /* 0x0000e400ff14bb82 */ /* 0x000e620000000a00 */
[----:B------:R-:W3:Y:S01]  /*0c50*/  @!P1 LDG.E.64 R22, desc[UR6][R22.64] ;  /* 0x0000000616169981 */ /* 0x000ee2000c1e1b00 */
[----:B0-----:R-:W-:-:S06]  /*0c60*/  @!P2 IMAD.WIDE.U32 R14, R2, 0x8, R14 ;  /* 0x00000008020ea825 */ /* 0x001fcc00078e000e */
[----:B------:R-:W4:Y:S01]  /*0c70*/  @!P2 LDG.E.64 R14, desc[UR6][R14.64] ;  /* 0x000000060e0ea981 */ /* 0x000f22000c1e1b00 */
[----:B-1----:R-:W-:-:S06]  /*0c80*/  @!P3 IMAD.WIDE.U32 R20, R25, 0x8, R20 ;  /* 0x000000081914b825 */ /* 0x002fcc00078e0014 */
[----:B------:R-:W5:Y:S01]  /*0c90*/  @!P3 LDG.E.64 R20, desc[UR6][R20.64] ;  /* 0x000000061414b981 */ /* 0x000f62000c1e1b00 */
[----:B------:R-:W-:Y:S01]  /*0ca0*/  VIADD R3, R3, 0x4 ;  /* 0x0000000403037836 */ /* 0x000fe20000000000 */
[----:B--2---:R-:W-:-:S08]  /*0cb0*/  @!P0 DADD R24, -R4, R18 ;  /* 0x0000000004188229 */ /* 0x004fd00000000112 */
[----:B------:R-:W-:Y:S02]  /*0cc0*/  @!P0 DADD R4, -RZ, |R24| ;  /* 0x00000000ff048229 */ /* 0x000fe40000000518 */
[----:B------:R-:W-:Y:S02]  /*0cd0*/  @!P0 DSETP.GT.AND P5, PT, |R24|, R10, PT ;  /* 0x0000000a1800822a */ /* 0x000fe40003fa4200 */
[----:B---3--:R-:W-:-:S06]  /*0ce0*/  @!P1 DADD R6, -R6, R22 ;  /* 0x0000000006069229 */ /* 0x008fcc0000000116 */
[----:B------:R-:W-:Y:S02]  /*0cf0*/  @!P0 FSEL R2, R4, R10, P5 ;  /* 0x0000000a04028208 */ /* 0x000fe40002800000 */
[----:B------:R-:W-:Y:S01]  /*0d00*/  @!P0 FSEL R19, R5, R11, P5 ;  /* 0x0000000b05138208 */ /* 0x000fe20002800000 */
[----:B------:R-:W-:Y:S02]  /*0d10*/  @!P1 DADD R4, -RZ, |R6| ;  /* 0x00000000ff049229 */ /* 0x000fe40000000506 */
[----:B------:R-:W-:Y:S01]  /*0d20*/  @!P0 IMAD.MOV.U32 R10, RZ, RZ, R2 ;  /* 0x000000ffff0a8224 */ /* 0x000fe200078e0002 */
[----:B------:R-:W-:Y:S01]  /*0d30*/  @!P0 MOV R11, R19 ;  /* 0x00000013000b8202 */ /* 0x000fe20000000f00 */
[----:B----4-:R-:W-:-:S05]  /*0d40*/  @!P2 DADD R14, -R8, R14 ;  /* 0x00000000080ea229 */ /* 0x010fca000000010e */
[----:B------:R-:W-:Y:S02]  /*0d50*/  @!P1 DSETP.GT.AND P0, PT, |R6|, R10, PT ;  /* 0x0000000a0600922a */ /* 0x000fe40003f04200 */
[----:B-----5:R-:W-:-:S04]  /*0d60*/  @!P3 DADD R20, -R12, R20 ;  /* 0x000000000c14b229 */ /* 0x020fc80000000114 */
[----:B------:R-:W-:Y:S02]  /*0d70*/  @!P1 FSEL R2, R4, R10, P0 ;  /* 0x0000000a04029208 */ /* 0x000fe40000000000 */
[----:B------:R-:W-:Y:S01]  /*0d80*/  @!P1 FSEL R7, R5, R11, P0 ;  /* 0x0000000b05079208 */ /* 0x000fe20000000000 */
[----:B------:R-:W-:Y:S02]  /*0d90*/  @!P2 DADD R4, -RZ, |R14| ;  /* 0x00000000ff04a229 */ /* 0x000fe4000000050e */
[----:B------:R-:W-:Y:S02]  /*0da0*/  @!P1 IMAD.MOV.U32 R10, RZ, RZ, R2 ;  /* 0x000000ffff0a9224 */ /* 0x000fe400078e0002 */
[----:B------:R-:W-:-:S06]  /*0db0*/  @!P1 IMAD.MOV.U32 R11, RZ, RZ, R7 ;  /* 0x000000ffff0b9224 */ /* 0x000fcc00078e0007 */
[----:B------:R-:W-:-:S06]  /*0dc0*/  @!P2 DSETP.GT.AND P0, PT, |R14|, R10, PT ;  /* 0x0000000a0e00a22a */ /* 0x000fcc0003f04200 */
[----:B------:R-:W-:Y:S02]  /*0dd0*/  @!P2 FSEL R7, R5, R11, P0 ;  /* 0x0000000b0507a208 */ /* 0x000fe40000000000 */
[----:B------:R-:W-:Y:S01]  /*0de0*/  @!P2 FSEL R2, R4, R10, P0 ;  /* 0x0000000a0402a208 */ /* 0x000fe20000000000 */
[----:B------:R-:W-:Y:S02]  /*0df0*/  @!P3 DADD R4, -RZ, |R20| ;  /* 0x00000000ff04b229 */ /* 0x000fe40000000514 */
[----:B------:R-:W-:Y:S01]  /*0e00*/  @!P2 IMAD.MOV.U32 R11, RZ, RZ, R7 ;  /* 0x000000ffff0ba224 */ /* 0x000fe200078e0007 */
[----:B------:R-:W-:-:S06]  /*0e10*/  @!P2 MOV R10, R2 ;  /* 0x00000002000aa202 */ /* 0x000fcc0000000f00 */
[----:B------:R-:W-:-:S06]  /*0e20*/  @!P3 DSETP.GT.AND P0, PT, |R20|, R10, PT ;  /* 0x0000000a1400b22a */ /* 0x000fcc0003f04200 */
[----:B------:R-:W-:Y:S02]  /*0e30*/  @!P3 FSEL R5, R5, R11, P0 ;  /* 0x0000000b0505b208 */ /* 0x000fe40000000000 */
[----:B------:R-:W-:-:S03]  /*0e40*/  @!P3 FSEL R2, R4, R10, P0 ;  /* 0x0000000a0402b208 */ /* 0x000fc60000000000 */
[----:B------:R-:W-:Y:S01]  /*0e50*/  @!P3 IMAD.MOV.U32 R11, RZ, RZ, R5 ;  /* 0x000000ffff0bb224 */ /* 0x000fe200078e0005 */
[----:B------:R-:W-:-:S07]  /*0e60*/  @!P3 MOV R10, R2 ;  /* 0x00000002000ab202 */ /* 0x000fce0000000f00 */
.L_x_3:
[----:B------:R-:W-:Y:S05]  /*0e70*/  @!P4 BRA `(.L_x_2) ;  /* 0x0000000000dcc947 */ /* 0x000fea0003800000 */
[----:B------:R-:W-:Y:S02]  /*0e80*/  ISETP.NE.AND P0, PT, R16, 0x1, PT ;  /* 0x000000011000780c */ /* 0x000fe40003f05270 */
[----:B------:R-:W-:-:S04]  /*0e90*/  LOP3.LUT R2, R17, 0x1, RZ, 0xc0, !PT ;  /* 0x0000000111027812 */ /* 0x000fc800078ec0ff */
[----:B------:R-:W-:-:S07]  /*0ea0*/  ISETP.NE.U32.AND P2, PT, R2, 0x1, PT ;  /* 0x000000010200780c */ /* 0x000fce0003f45070 */
        /* <DEDUP_REMOVED lines=8> */
[----:B------:R-:W-:Y:S01]  /*0f30*/  IADD3 R9, PT, PT, R3, 0x1, RZ ;  /* 0x0000000103097810 */ /* 0x000fe20007ffe0ff */
[----:B--2---:R-:W-:-:S06]  /*0f40*/  DSETP.NAN.AND P0, PT, R4, R4, PT ;  /* 0x000000040400722a */ /* 0x004fcc0003f08000 */
[----:B------:R-:W-:Y:S01]  /*0f50*/  ISETP.EQ.OR P0, PT, R0, R3, P0 ;  /* 0x000000030000720c */ /* 0x000fe20000702670 */
[----:B---3--:R-:W-:-:S06]  /*0f60*/  DSETP.NAN.AND P1, PT, R6, R6, PT ;  /* 0x000000060600722a */ /* 0x008fcc0003f28000 */
[----:B------:R-:W-:-:S06]  /*0f70*/  ISETP.EQ.OR P1, PT, R0, R9, P1 ;  /* 0x000000090000720c */ /* 0x000fcc0000f22670 */
[----:B------:R-:W0:Y:S08]  /*0f80*/  @!P0 LDC.64 R8, c[0x0][0x390] ;  /* 0x0000e400ff088b82 */ /* 0x000e300000000a00 */
[----:B------:R-:W1:Y:S01]  /*0f90*/  @!P1 LDC.64 R12, c[0x0][0x390] ;  /* 0x0000e400ff0c9b82 */ /* 0x000e620000000a00 */
[----:B0-----:R-:W-:-:S06]  /*0fa0*/  @!P0 IMAD.WIDE.U32 R8, R19, 0x8, R8 ;  /* 0x0000000813088825 */ /* 0x001fcc00078e0008 */
[----:B------:R-:W2:Y:S01]  /*0fb0*/  @!P0 LDG.E.64 R8, desc[UR6][R8.64] ;  /* 0x0000000608088981 */ /* 0x000ea2000c1e1b00 */
[----:B-1----:R-:W-:-:S06]  /*0fc0*/  @!P1 IMAD.WIDE.U32 R12, R15, 0x8, R12 ;  /* 0x000000080f0c9825 */ /* 0x002fcc00078e000c */
[----:B------:R-:W3:Y:S01]  /*0fd0*/  @!P1 LDG.E.64 R12, desc[UR6][R12.64] ;  /* 0x000000060c0c9981 */ /* 0x000ee2000c1e1b00 */
[----:B------:R-:W-:Y:S01]  /*0fe0*/  IADD3 R3, PT, PT, R3, 0x2, RZ ;  /* 0x0000000203037810 */ /* 0x000fe20007ffe0ff */
[----:B--2---:R-:W-:-:S08]  /*0ff0*/  @!P0 DADD R4, -R4, R8 ;  /* 0x0000000004048229 */ /* 0x004fd00000000108 */
[----:B------:R-:W-:Y:S02]  /*1000*/  @!P0 DADD R14, -RZ, |R4| ;  /* 0x00000000ff0e8229 */ /* 0x000fe40000000504 */
[----:B------:R-:W-:Y:S02]  /*1010*/  @!P0 DSETP.GT.AND P3, PT, |R4|, R10, PT ;  /* 0x0000000a0400822a */ /* 0x000fe40003f64200 */
[----:B---3--:R-:W-:-:S06]  /*1020*/  @!P1 DADD R6, -R6, R12 ;  /* 0x0000000006069229 */ /* 0x008fcc000000010c */
[----:B------:R-:W-:Y:S02]  /*1030*/  @!P0 FSEL R2, R14, R10, P3 ;  /* 0x0000000a0e028208 */ /* 0x000fe40001800000 */
[----:B------:R-:W-:Y:S01]  /*1040*/  @!P0 FSEL R15, R15, R11, P3 ;  /* 0x0000000b0f0f8208 */ /* 0x000fe20001800000 */
[----:B------:R-:W-:Y:S02]  /*1050*/  @!P1 DADD R4, -RZ, |R6| ;  /* 0x00000000ff049229 */ /* 0x000fe40000000506 */
[----:B------:R-:W-:Y:S02]  /*1060*/  @!P0 IMAD.MOV.U32 R10, RZ, RZ, R2 ;  /* 0x000000ffff0a8224 */ /* 0x000fe400078e0002 */
[----:B------:R-:W-:-:S06]  /*1070*/  @!P0 IMAD.MOV.U32 R11, RZ, RZ, R15 ;  /* 0x000000ffff0b8224 */ /* 0x000fcc00078e000f */
[----:B------:R-:W-:-:S06]  /*1080*/  @!P1 DSETP.GT.AND P0, PT, |R6|, R10, PT ;  /* 0x0000000a0600922a */ /* 0x000fcc0003f04200 */
[----:B------:R-:W-:Y:S02]  /*1090*/  @!P1 FSEL R2, R4, R10, P0 ;  /* 0x0000000a04029208 */ /* 0x000fe40000000000 */
[----:B------:R-:W-:-:S03]  /*10a0*/  @!P1 FSEL R5, R5, R11, P0 ;  /* 0x0000000b05059208 */ /* 0x000fc60000000000 */
[----:B------:R-:W-:Y:S01]  /*10b0*/  @!P1 IMAD.MOV.U32 R10, RZ, RZ, R2 ;  /* 0x000000ffff0a9224 */ /* 0x000fe200078e0002 */
[----:B------:R-:W-:-:S07]  /*10c0*/  @!P1 MOV R11, R5 ;  /* 0x00000005000b9202 */ /* 0x000fce0000000f00 */
.L_x_4:
[----:B------:R-:W-:Y:S05]  /*10d0*/  @P2 BRA `(.L_x_2) ;  /* 0x0000000000442947 */ /* 0x000fea0003800000 */
[----:B------:R-:W1:Y:S01]  /*10e0*/  LDC.64 R4, c[0x0][0x388] ;  /* 0x0000e200ff047b82 */ /* 0x000e620000000a00 */
[----:B------:R-:W-:-:S04]  /*10f0*/  IMAD R17, R3, R17, R0 ;  /* 0x0000001103117224 */ /* 0x000fc800078e0200 */
[----:B-1----:R-:W-:-:S06]  /*1100*/  IMAD.WIDE.U32 R4, R17, 0x8, R4 ;  /* 0x0000000811047825 */ /* 0x002fcc00078e0004 */
[----:B0-----:R-:W2:Y:S01]  /*1110*/  LDG.E.64 R4, desc[UR6][R4.64] ;  /* 0x0000000604047981 */ /* 0x001ea2000c1e1b00 */
[----:B------:R-:W-:Y:S01]  /*1120*/  BSSY.RECONVERGENT B0, `(.L_x_2) ;  /* 0x000000c000007945 */ /* 0x000fe20003800200 */
[----:B--2---:R-:W-:-:S06]  /*1130*/  DSETP.NAN.AND P0, PT, R4, R4, PT ;  /* 0x000000040400722a */ /* 0x004fcc0003f08000 */
[----:B------:R-:W-:-:S13]  /*1140*/  ISETP.EQ.OR P0, PT, R0, R3, P0 ;  /* 0x000000030000720c */ /* 0x000fda0000702670 */
[----:B------:R-:W-:Y:S05]  /*1150*/  @P0 BRA `(.L_x_5) ;  /* 0x0000000000200947 */ /* 0x000fea0003800000 */
[----:B------:R-:W0:Y:S02]  /*1160*/  LDC.64 R2, c[0x0][0x390] ;  /* 0x0000e400ff027b82 */ /* 0x000e240000000a00 */
[----:B0-----:R-:W-:-:S06]  /*1170*/  IMAD.WIDE.U32 R2, R17, 0x8, R2 ;  /* 0x0000000811027825 */ /* 0x001fcc00078e0002 */
[----:B------:R-:W2:Y:S02]  /*1180*/  LDG.E.64 R2, desc[UR6][R2.64] ;  /* 0x0000000602027981 */ /* 0x000ea4000c1e1b00 */
[----:B--2---:R-:W-:-:S08]  /*1190*/  DADD R4, -R4, R2 ;  /* 0x0000000004047229 */ /* 0x004fd00000000102 */
[----:B------:R-:W-:Y:S02]  /*11a0*/  DADD R6, -RZ, |R4| ;  /* 0x00000000ff067229 */ /* 0x000fe40000000504 */
[----:B------:R-:W-:-:S08]  /*11b0*/  DSETP.GT.AND P0, PT, |R4|, R10, PT ;  /* 0x0000000a0400722a */ /* 0x000fd00003f04200 */
[----:B------:R-:W-:Y:S02]  /*11c0*/  FSEL R10, R6, R10, P0 ;  /* 0x0000000a060a7208 */ /* 0x000fe40000000000 */
[----:B------:R-:W-:-:S07]  /*11d0*/  FSEL R11, R7, R11, P0 ;  /* 0x0000000b070b7208 */ /* 0x000fce0000000000 */
.L_x_5:
[----:B------:R-:W-:Y:S05]  /*11e0*/  BSYNC.RECONVERGENT B0 ;  /* 0x0000000000007941 */ /* 0x000fea0003800200 */
.L_x_2:
[----:B------:R-:W1:Y:S02]  /*11f0*/  LDC.64 R2, c[0x0][0x380] ;  /* 0x0000e000ff027b82 */ /* 0x000e640000000a00 */
[----:B-1----:R-:W-:-:S05]  /*1200*/  IMAD.WIDE R2, R0, 0x8, R2 ;  /* 0x0000000800027825 */ /* 0x002fca00078e0202 */
[----:B0-----:R-:W-:Y:S01]  /*1210*/  STG.E.64 desc[UR6][R2.64], R10 ;  /* 0x0000000a02007986 */ /* 0x001fe2000c101b06 */
[----:B------:R-:W-:Y:S05]  /*1220*/  EXIT ;  /* 0x000000000000794d */ /* 0x000fea0003800000 */
.L_x_6:
[----:B------:R-:W-:-:S00]  /*1230*/  BRA `(.L_x_6) ;  /* 0xfffffffc00fc7947 */ /* 0x000fc0000383ffff */
[----:B------:R-:W-:-:S00]  /*1240*/  NOP ;  /* 0x0000000000007918 */ /* 0x000fc00000000000 */
        /* <DEDUP_REMOVED lines=11> */
.L_x_256:


//--------------------- .text._Z14getErrorEnergyPdS_S_S_j --------------------------
	.section	.text._Z14getErrorEnergyPdS_S_S_j,"ax",@progbits
	.align	128
        .global         _Z14getErrorEnergyPdS_S_S_j
        .type           _Z14getErrorEnergyPdS_S_S_j,@function
        .size           _Z14getErrorEnergyPdS_S_S_j,(.L_x_257 - _Z14getErrorEnergyPdS_S_S_j)
        .other          _Z14getErrorEnergyPdS_S_S_j,@"STO_CUDA_ENTRY STV_DEFAULT"
_Z14getErrorEnergyPdS_S_S_j:
.text._Z14getErrorEnergyPdS_S_S_j:
[----:B------:R-:W-:Y:S01]  /*0000*/  LDC R1, c[0x0][0x37c] ;  /* 0x0000df00ff017b82 */ /* 0x000fe20000000800 */
[----:B------:R-:W0:Y:S01]  /*0010*/  S2R R0, SR_TID.X ;  /* 0x0000000000007919 */ /* 0x000e220000002100 */
[----:B------:R-:W1:Y:S01]  /*0020*/  LDCU UR6, c[0x0][0x3a0] ;  /* 0x00007400ff0677ac */ /* 0x000e620008000800 */
[----:B------:R-:W0:Y:S01]  /*0030*/  S2R R3, SR_CTAID.X ;  /* 0x0000000000037919 */ /* 0x000e220000002500 */
[----:B------:R-:W2:Y:S01]  /*0040*/  S2R R5, SR_TID.Y ;  /* 0x0000000000057919 */ /* 0x000ea20000002200 */
[----:B------:R-:W2:Y:S01]  /*0050*/  S2R R2, SR_CTAID.Y ;  /* 0x0000000000027919 */ /* 0x000ea20000002600 */
[----:B0-----:R-:W-:Y:S02]  /*0060*/  LEA R0, R3, R0, 0x5 ;  /* 0x0000000003007211 */ /* 0x001fe400078e28ff */
[----:B--2---:R-:W-:-:S04]  /*0070*/  LEA R5, R2, R5, 0x5 ;  /* 0x0000000502057211 */ /* 0x004fc800078e28ff */
[----:B------:R-:W-:-:S04]  /*0080*/  VIMNMX.U32 R2, PT, PT, R0, R5, !PT ;  /* 0x0000000500027248 */ /* 0x000fc80007fe0000 */
[----:B-1----:R-:W-:-:S04]  /*0090*/  ISETP.GE.U32.AND P0, PT, R2, UR6, PT ;  /* 0x0000000602007c0c */ /* 0x002fc8000bf06070 */
[----:B------:R-:W-:-:S13]  /*00a0*/  ISETP.LE.OR P0, PT, R5, R0, P0 ;  /* 0x000000000500720c */ /* 0x000fda0000703670 */
[----:B------:R-:W-:Y:S05]  /*00b0*/  @P0 EXIT ;  /* 0x000000000000094d */ /* 0x000fea0003800000 */
[----:B------:R-:W0:Y:S01]  /*00c0*/  LDC.64 R2, c[0x0][0x398] ;  /* 0x0000e600ff027b82 */ /* 0x000e220000000a00 */
[----:B------:R-:W1:Y:S01]  /*00d0*/  LDCU.64 UR4, c[0x0][0x358] ;  /* 0x00006b00ff0477ac */ /* 0x000e620008000a00 */
[----:B------:R-:W-:-:S06]  /*00e0*/  IMAD R9, R5, UR6, R0 ;  /* 0x0000000605097c24 */ /* 0x000fcc000f8e0200 */
[----:B------:R-:W2:Y:S01]  /*00f0*/  LDC.64 R6, c[0x0][0x390] ;  /* 0x0000e400ff067b82 */ /* 0x000ea20000000a00 */
[----:B0-----:R-:W-:-:S06]  /*0100*/  IMAD.WIDE.U32 R2, R9, 0x8, R2 ;  /* 0x0000000809027825 */ /* 0x001fcc00078e0002 */
[----:B-1----:R-:W3:Y:S01]  /*0110*/  LDG.E.64 R2, desc[UR4][R2.64] ;  /* 0x0000000402027981 */ /* 0x002ee2000c1e1b00 */
[----:B------:R-:W3:Y:S01]  /*0120*/  LDC.64 R4, c[0x0][0x388] ;  /* 0x0000e200ff047b82 */ /* 0x000ee20000000a00 */
[----:B--2---:R-:W-:Y:S02]  /*0130*/  IMAD.WIDE.U32 R6, R9, 0x8, R6 ;  /* 0x0000000809067825 */ /* 0x004fe400078e0006 */
[----:B---3--:R0:W-:Y:S04]  /*0140*/  REDG.E.ADD.F64.RN.STRONG.GPU desc[UR4][R4.64], R2 ;  /* 0x00000002040079a6 */ /* 0x0081e8000c12ff04 */
[----:B------:R-:W2:Y:S02]  /*0150*/  LDG.E.64 R6, desc[UR4][R6.64] ;  /* 0x0000000406067981 */ /* 0x000ea4000c1e1b00 */
[----:B--2---:R-:W-:-:S14]  /*0160*/  DSETP.NAN.AND P0, PT, R6, R6, PT ;  /* 0x000000060600722a */ /* 0x004fdc0003f08000 */
[----:B0-----:R-:W-:Y:S05]  /*0170*/  @P0 EXIT ;  /* 0x000000000000094d */ /* 0x001fea0003800000 */
[----:B------:R-:W0:Y:S01]  /*0180*/  LDC.64 R4, c[0x0][0x380] ;  /* 0x0000e000ff047b82 */ /* 0x000e220000000a00 */
[----:B------:R-:W-:-:S08]  /*0190*/  DADD R2, R2, -R6 ;  /* 0x0000000002027229 */ /* 0x000fd00000000806 */
[----:B------:R-:W-:-:S07]  /*01a0*/  DADD R2, -RZ, |R2| ;  /* 0x00000000ff027229 */ /* 0x000fce0000000502 */
[----:B0-----:R-:W-:Y:S01]  /*01b0*/  REDG.E.ADD.F64.RN.STRONG.GPU desc[UR4][R4.64], R2 ;  /* 0x00000002040079a6 */ /* 0x001fe2000c12ff04 */
[----:B------:R-:W-:Y:S05]  /*01c0*/  EXIT ;  /* 0x000000000000794d */ /* 0x000fea0003800000 */
.L_x_7:
        /* <DEDUP_REMOVED lines=11> */
.L_x_257:


//--------------------- .text._Z15addDisplacementPdS_djj --------------------------
	.section	.text._Z15addDisplacementPdS_djj,"ax",@progbits
	.align	128
        .global         _Z15addDisplacementPdS_djj
        .type           _Z15addDisplacementPdS_djj,@function
        .size           _Z15addDisplacementPdS_djj,(.L_x_245 - _Z15addDisplacementPdS_djj)
        .other          _Z15addDisplacementPdS_djj,@"STO_CUDA_ENTRY STV_DEFAULT"
_Z15addDisplacementPdS_djj:
.text._Z15addDisplacementPdS_djj:
[----:B------:R-:W-:Y:S01]  /*0000*/  LDC R1, c[0x0][0x37c] ;  /* 0x0000df00ff017b82 */ /* 0x000fe20000000800 */
[----:B------:R-:W0:Y:S07]  /*0010*/  S2R R0, SR_TID.X ;  /* 0x0000000000007919 */ /* 0x000e2e0000002100 */
[----:B------:R-:W1:Y:S01]  /*0020*/  S2UR UR4, SR_CTAID.X ;  /* 0x00000000000479c3 */ /* 0x000e620000002500 */
[----:B------:R-:W2:Y:S01]  /*0030*/  LDCU UR5, c[0x0][0x39c] ;  /* 0x00007380ff0577ac */ /* 0x000ea20008000800 */
[----:B-1----:R-:W-:-:S06]  /*0040*/  USHF.L.U32 UR4, UR4, 0xa, URZ ;  /* 0x0000000a04047899 */ /* 0x002fcc00080006ff */
[----:B0-----:R-:W-:-:S04]  /*0050*/  LOP3.LUT R0, R0, UR4, RZ, 0xfc, !PT ;  /* 0x0000000400007c12 */ /* 0x001fc8000f8efcff */
[----:B--2---:R-:W-:-:S13]  /*0060*/  ISETP.GE.U32.AND P0, PT, R0, UR5, PT ;  /* 0x0000000500007c0c */ /* 0x004fda000bf06070 */
[----:B------:R-:W-:Y:S05]  /*0070*/  @P0 EXIT ;  /* 0x000000000000094d */ /* 0x000fea0003800000 */
[----:B------:R-:W0:Y:S01]  /*0080*/  LDC R3, c[0x0][0x398] ;  /* 0x0000e600ff037b82 */ /* 0x000e220000000800 */
[----:B------:R-:W1:Y:S01]  /*0090*/  LDCU.64 UR4, c[0x0][0x358] ;  /* 0x00006b00ff0477ac */ /* 0x000e620008000a00 */
[----:B------:R-:W-:Y:S02]  /*00a0*/  CS2R R22, SRZ ;  /* 0x0000000000167805 */ /* 0x000fe4000001ff00 */
[----:B0-----:R-:W-:-:S13]  /*00b0*/  ISETP.NE.AND P0, PT, R3, RZ, PT ;  /* 0x000000ff0300720c */ /* 0x001fda0003f05270 */
[----:B-1----:R-:W-:Y:S05]  /*00c0*/  @!P0 BRA `(.L_x_8) ;  /* 0x00000008005c8947 */ /* 0x002fea0003800000 */
[C---:B------:R-:W-:Y:S01]  /*00d0*/  ISETP.GE.U32.AND P1, PT, R3.reuse, 0x10, PT ;  /* 0x000000100300780c */ /* 0x040fe20003f26070 */
[----:B------:R-:W-:Y:S01]  /*00e0*/  HFMA2 R5, -RZ, RZ, 0, 0 ;  /* 0x00000000ff057431 */ /* 0x000fe200000001ff */
[----:B------:R-:W-:Y:S02]  /*00f0*/  LOP3.LUT R4, R3, 0xf, RZ, 0xc0, !PT ;  /* 0x0000000f03047812 */ /* 0x000fe400078ec0ff */
[----:B------:R-:W-:Y:S02]  /*0100*/  CS2R R22, SRZ ;  /* 0x0000000000167805 */ /* 0x000fe4000001ff00 */
[----:B------:R-:W-:-:S07]  /*0110*/  ISETP.NE.AND P0, PT, R4, RZ, PT ;  /* 0x000000ff0400720c */ /* 0x000fce0003f05270 */
[----:B------:R-:W-:Y:S06]  /*0120*/  @!P1 BRA `(.L_x_9) ;  /* 0x0000000400209947 */ /* 0x000fec0003800000 */
[----:B------:R-:W-:Y:S01]  /*0130*/  LOP3.LUT R5, R3, 0xfffffff0, RZ, 0xc0, !PT ;  /* 0xfffffff003057812 */ /* 0x000fe200078ec0ff */
[----:B------:R-:W-:Y:S01]  /*0140*/  IMAD R2, R0, R3, 0x7 ;  /* 0x0000000700027424 */ /* 0x000fe200078e0203 */
[----:B------:R-:W-:-:S03]  /*0150*/  CS2R R22, SRZ ;  /* 0x0000000000167805 */ /* 0x000fc6000001ff00 */
[----:B------:R-:W-:-:S07]  /*0160*/  IMAD.MOV R26, RZ, RZ, -R5 ;  /* 0x000000ffff1a7224 */ /* 0x000fce00078e0a05 */
.L_x_10:
[----:B------:R-:W0:Y:S01]  /*0170*/  LDC.64 R6, c[0x0][0x388] ;  /* 0x0000e200ff067b82 */ /* 0x000e220000000a00 */
[C---:B------:R-:W-:Y:S01]  /*0180*/  IADD3 R21, PT, PT, R2.reuse, -0x7, RZ ;  /* 0xfffffff902157810 */ /* 0x040fe20007ffe0ff */
[C---:B------:R-:W-:Y:S01]  /*0190*/  VIADD R19, R2.reuse, 0xfffffffa ;  /* 0xfffffffa02137836 */ /* 0x040fe20000000000 */
[C---:B------:R-:W-:Y:S01]  /*01a0*/  IADD3 R17, PT, PT, R2.reuse, -0x5, RZ ;  /* 0xfffffffb02117810 */ /* 0x040fe20007ffe0ff */
[----:B------:R-:W-:Y:S02]  /*01b0*/  VIADD R15, R2, 0xfffffffc ;  /* 0xfffffffc020f7836 */ /* 0x000fe40000000000 */
[----:B0-----:R-:W-:-:S04]  /*01c0*/  IMAD.WIDE.U32 R20, R21, 0x8, R6 ;  /* 0x0000000815147825 */ /* 0x001fc800078e0006 */
[--C-:B------:R-:W-:Y:S02]  /*01d0*/  IMAD.WIDE.U32 R18, R19, 0x8, R6.reuse ;  /* 0x0000000813127825 */ /* 0x100fe400078e0006 */
[----:B------:R-:W2:Y:S02]  /*01e0*/  LDG.E.64 R20, desc[UR4][R20.64] ;  /* 0x0000000414147981 */ /* 0x000ea4000c1e1b00 */
[--C-:B------:R-:W-:Y:S02]  /*01f0*/  IMAD.WIDE.U32 R16, R17, 0x8, R6.reuse ;  /* 0x0000000811107825 */ /* 0x100fe400078e0006 */
[----:B------:R-:W3:Y:S02]  /*0200*/  LDG.E.64 R18, desc[UR4][R18.64] ;  /* 0x0000000412127981 */ /* 0x000ee4000c1e1b00 */
[----:B------:R-:W-:Y:S02]  /*0210*/  IMAD.WIDE.U32 R14, R15, 0x8, R6 ;  /* 0x000000080f0e7825 */ /* 0x000fe400078e0006 */
[----:B------:R-:W4:Y:S01]  /*0220*/  LDG.E.64 R16, desc[UR4][R16.64] ;  /* 0x0000000410107981 */ /* 0x000f22000c1e1b00 */
[----:B------:R-:W-:-:S03]  /*0230*/  IADD3 R13, PT, PT, R2, -0x3, RZ ;  /* 0xfffffffd020d7810 */ /* 0x000fc60007ffe0ff */
[----:B------:R-:W5:Y:S01]  /*0240*/  LDG.E.64 R14, desc[UR4][R14.64] ;  /* 0x000000040e0e7981 */ /* 0x000f62000c1e1b00 */
[C---:B------:R-:W-:Y:S02]  /*0250*/  VIADD R11, R2.reuse, 0xfffffffe ;  /* 0xfffffffe020b7836 */ /* 0x040fe40000000000 */
[----:B------:R-:W-:Y:S01]  /*0260*/  IMAD.WIDE.U32 R12, R13, 0x8, R6 ;  /* 0x000000080d0c7825 */ /* 0x000fe200078e0006 */
[----:B------:R-:W-:-:S03]  /*0270*/  IADD3 R9, PT, PT, R2, -0x1, RZ ;  /* 0xffffffff02097810 */ /* 0x000fc60007ffe0ff */
[--C-:B------:R-:W-:Y:S02]  /*0280*/  IMAD.WIDE.U32 R10, R11, 0x8, R6.reuse ;  /* 0x000000080b0a7825 */ /* 0x100fe400078e0006 */
[----:B------:R-:W5:Y:S02]  /*0290*/  LDG.E.64 R12, desc[UR4][R12.64] ;  /* 0x000000040c0c7981 */ /* 0x000f64000c1e1b00 */
[--C-:B------:R-:W-:Y:S02]  /*02a0*/  IMAD.WIDE.U32 R8, R9, 0x8, R6.reuse ;  /* 0x0000000809087825 */ /* 0x100fe400078e0006 */
[----:B------:R-:W5:Y:S02]  /*02b0*/  LDG.E.64 R10, desc[UR4][R10.64] ;  /* 0x000000040a0a7981 */ /* 0x000f64000c1e1b00 */
[C---:B------:R-:W-:Y:S02]  /*02c0*/  IMAD.WIDE.U32 R24, R2.reuse, 0x8, R6 ;  /* 0x0000000802187825 */ /* 0x040fe400078e0006 */
[----:B------:R-:W5:Y:S04]  /*02d0*/  LDG.E.64 R8, desc[UR4][R8.64] ;  /* 0x0000000408087981 */ /* 0x000f68000c1e1b00 */
[----:B------:R-:W5:Y:S01]  /*02e0*/  LDG.E.64 R24, desc[UR4][R24.64] ;  /* 0x0000000418187981 */ /* 0x000f62000c1e1b00 */
[----:B--2---:R-:W-:Y:S01]  /*02f0*/  DFMA R20, R20, R20, R22 ;  /* 0x000000141414722b */ /* 0x004fe20000000016 */
[----:B------:R-:W-:-:S07]  /*0300*/  VIADD R23, R2, 0x1 ;  /* 0x0000000102177836 */ /* 0x000fce0000000000 */
[----:B---3--:R-:W-:Y:S01]  /*0310*/  DFMA R20, R18, R18, R20 ;  /* 0x000000121214722b */ /* 0x008fe20000000014 */
[----:B------:R-:W-:Y:S01]  /*0320*/  IMAD.WIDE.U32 R18, R23, 0x8, R6 ;  /* 0x0000000817127825 */ /* 0x000fe200078e0006 */
[----:B------:R-:W-:-:S05]  /*0330*/  IADD3 R23, PT, PT, R2, 0x2, RZ ;  /* 0x0000000202177810 */ /* 0x000fca0007ffe0ff */
[----:B------:R-:W2:Y:S01]  /*0340*/  LDG.E.64 R18, desc[UR4][R18.64] ;  /* 0x0000000412127981 */ /* 0x000ea2000c1e1b00 */
[----:B----4-:R-:W-:Y:S01]  /*0350*/  DFMA R20, R16, R16, R20 ;  /* 0x000000101014722b */ /* 0x010fe20000000014 */
[----:B------:R-:W-:-:S04]  /*0360*/  IMAD.WIDE.U32 R16, R23, 0x8, R6 ;  /* 0x0000000817107825 */ /* 0x000fc800078e0006 */
[C---:B------:R-:W-:Y:S02]  /*0370*/  VIADD R23, R2.reuse, 0x3 ;  /* 0x0000000302177836 */ /* 0x040fe40000000000 */
[----:B------:R-:W3:Y:S01]  /*0380*/  LDG.E.64 R16, desc[UR4][R16.64] ;  /* 0x0000000410107981 */ /* 0x000ee2000c1e1b00 */
[----:B-----5:R-:W-:Y:S01]  /*0390*/  DFMA R20, R14, R14, R20 ;  /* 0x0000000e0e14722b */ /* 0x020fe20000000014 */
[----:B------:R-:W-:Y:S01]  /*03a0*/  IMAD.WIDE.U32 R14, R23, 0x8, R6 ;  /* 0x00000008170e7825 */ /* 0x000fe200078e0006 */
[----:B------:R-:W-:-:S05]  /*03b0*/  IADD3 R23, PT, PT, R2, 0x4, RZ ;  /* 0x0000000402177810 */ /* 0x000fca0007ffe0ff */
[----:B------:R-:W4:Y:S01]  /*03c0*/  LDG.E.64 R14, desc[UR4][R14.64] ;  /* 0x000000040e0e7981 */ /* 0x000f22000c1e1b00 */
[----:B------:R-:W-:Y:S01]  /*03d0*/  DFMA R20, R12, R12, R20 ;  /* 0x0000000c0c14722b */ /* 0x000fe20000000014 */
[----:B------:R-:W-:-:S04]  /*03e0*/  IMAD.WIDE.U32 R12, R23, 0x8, R6 ;  /* 0x00000008170c7825 */ /* 0x000fc800078e0006 */
[C---:B------:R-:W-:Y:S02]  /*03f0*/  VIADD R23, R2.reuse, 0x5 ;  /* 0x0000000502177836 */ /* 0x040fe40000000000 */
[----:B------:R-:W5:Y:S01]  /*0400*/  LDG.E.64 R12, desc[UR4][R12.64] ;  /* 0x000000040c0c7981 */ /* 0x000f62000c1e1b00 */
[----:B------:R-:W-:Y:S01]  /*0410*/  DFMA R20, R10, R10, R20 ;  /* 0x0000000a0a14722b */ /* 0x000fe20000000014 */
[----:B------:R-:W-:Y:S01]  /*0420*/  IMAD.WIDE.U32 R10, R23, 0x8, R6 ;  /* 0x00000008170a7825 */ /* 0x000fe200078e0006 */
[----:B------:R-:W-:-:S05]  /*0430*/  IADD3 R23, PT, PT, R2, 0x6, RZ ;  /* 0x0000000602177810 */ /* 0x000fca0007ffe0ff */
[----:B------:R-:W5:Y:S01]  /*0440*/  LDG.E.64 R10, desc[UR4][R10.64] ;  /* 0x000000040a0a7981 */ /* 0x000f62000c1e1b00 */
        /* <DEDUP_REMOVED lines=8> */
[----:B------:R-:W-:-:S05]  /*04d0*/  IMAD.WIDE.U32 R6, R23, 0x8, R6 ;  /* 0x0000000817067825 */ /* 0x000fca00078e0006 */
[----:B------:R-:W5:Y:S01]  /*04e0*/  LDG.E.64 R22, desc[UR4][R6.64] ;  /* 0x0000000406167981 */ /* 0x000f62000c1e1b00 */
[----:B------:R-:W-:Y:S01]  /*04f0*/  VIADD R26, R26, 0x10 ;  /* 0x000000101a1a7836 */ /* 0x000fe20000000000 */
[----:B------:R-:W-:-:S04]  /*0500*/  IADD3 R2, PT, PT, R2, 0x10, RZ ;  /* 0x0000001002027810 */ /* 0x000fc80007ffe0ff */
[----:B------:R-:W-:Y:S01]  /*0510*/  ISETP.NE.AND P1, PT, R26, RZ, PT ;  /* 0x000000ff1a00720c */ /* 0x000fe20003f25270 */
[----:B--2---:R-:W-:-:S08]  /*0520*/  DFMA R24, R18, R18, R24 ;  /* 0x000000121218722b */ /* 0x004fd00000000018 */
[----:B---3--:R-:W-:-:S08]  /*0530*/  DFMA R24, R16, R16, R24 ;  /* 0x000000101018722b */ /* 0x008fd00000000018 */
[----:B----4-:R-:W-:-:S08]  /*0540*/  DFMA R24, R14, R14, R24 ;  /* 0x0000000e0e18722b */ /* 0x010fd00000000018 */
[----:B-----5:R-:W-:-:S08]  /*0550*/  DFMA R24, R12, R12, R24 ;  /* 0x0000000c0c18722b */ /* 0x020fd00000000018 */
[----:B------:R-:W-:-:S08]  /*0560*/  DFMA R24, R10, R10, R24 ;  /* 0x0000000a0a18722b */ /* 0x000fd00000000018 */
[----:B------:R-:W-:-:S08]  /*0570*/  DFMA R24, R8, R8, R24 ;  /* 0x000000080818722b */ /* 0x000fd00000000018 */
[----:B------:R-:W-:-:S08]  /*0580*/  DFMA R24, R20, R20, R24 ;  /* 0x000000141418722b */ /* 0x000fd00000000018 */
[----:B------:R-:W-:Y:S01]  /*0590*/  DFMA R22, R22, R22, R24 ;  /* 0x000000161616722b */ /* 0x000fe20000000018 */
[----:B------:R-:W-:Y:S10]  /*05a0*/  @P1 BRA `(.L_x_10) ;  /* 0xfffffff800f01947 */ /* 0x000ff4000383ffff */
.L_x_9:
[----:B------:R-:W-:Y:S05]  /*05b0*/  @!P0 BRA `(.L_x_8) ;  /* 0x0000000400208947 */ /* 0x000fea0003800000 */
[----:B------:R-:W-:Y:S02]  /*05c0*/  ISETP.GE.U32.AND P0, PT, R4, 0x8, PT ;  /* 0x000000080400780c */ /* 0x000fe40003f06070 */
[----:B------:R-:W-:-:S04]  /*05d0*/  LOP3.LUT R26, R3, 0x7, RZ, 0xc0, !PT ;  /* 0x00000007031a7812 */ /* 0x000fc800078ec0ff */
[----:B------:R-:W-:-:S07]  /*05e0*/  ISETP.NE.AND P1, PT, R26, RZ, PT ;  /* 0x000000ff1a00720c */ /* 0x000fce0003f25270 */
[----:B------:R-:W-:Y:S06]  /*05f0*/  @!P0 BRA `(.L_x_11) ;  /* 0x0000000000888947 */ /* 0x000fec0003800000 */
[----:B------:R-:W0:Y:S01]  /*0600*/  LDC.64 R18, c[0x0][0x388] ;  /* 0x0000e200ff127b82 */ /* 0x000e220000000a00 */
[----:B------:R-:W-:-:S04]  /*0610*/  IMAD R21, R0, R3, R5 ;  /* 0x0000000300157224 */ /* 0x000fc800078e0205 */
[C---:B------:R-:W-:Y:S01]  /*0620*/  VIADD R15, R21.reuse, 0x1 ;  /* 0x00000001150f7836 */ /* 0x040fe20000000000 */
[C---:B------:R-:W-:Y:S01]  /*0630*/  IADD3 R13, PT, PT, R21.reuse, 0x2, RZ ;  /* 0x00000002150d7810 */ /* 0x040fe20007ffe0ff */
[----:B0-----:R-:W-:-:S04]  /*0640*/  IMAD.WIDE.U32 R16, R21, 0x8, R18 ;  /* 0x0000000815107825 */ /* 0x001fc800078e0012 */
[--C-:B------:R-:W-:Y:S02]  /*0650*/  IMAD.WIDE.U32 R14, R15, 0x8, R18.reuse ;  /* 0x000000080f0e7825 */ /* 0x100fe400078e0012 */
[----:B------:R-:W2:Y:S02]  /*0660*/  LDG.E.64 R16, desc[UR4][R16.64] ;  /* 0x0000000410107981 */ /* 0x000ea4000c1e1b00 */
[--C-:B------:R-:W-:Y:S02]  /*0670*/  IMAD.WIDE.U32 R12, R13, 0x8, R18.reuse ;  /* 0x000000080d0c7825 */ /* 0x100fe400078e0012 */
[----:B------:R-:W3:Y:S02]  /*0680*/  LDG.E.64 R14, desc[UR4][R14.64] ;  /* 0x000000040e0e7981 */ /* 0x000ee4000c1e1b00 */
[C---:B------:R-:W-:Y:S02]  /*0690*/  VIADD R11, R21.reuse, 0x3 ;  /* 0x00000003150b7836 */ /* 0x040fe40000000000 */
[----:B------:R-:W4:Y:S01]  /*06a0*/  LDG.E.64 R12, desc[UR4][R12.64] ;  /* 0x000000040c0c7981 */ /* 0x000f22000c1e1b00 */
[----:B------:R-:W-:Y:S01]  /*06b0*/  IADD3 R9, PT, PT, R21, 0x4, RZ ;  /* 0x0000000415097810 */ /* 0x000fe20007ffe0ff */
[----:B------:R-:W-:-:S04]  /*06c0*/  IMAD.WIDE.U32 R10, R11, 0x8, R18 ;  /* 0x000000080b0a7825 */ /* 0x000fc800078e0012 */
[--C-:B------:R-:W-:Y:S02]  /*06d0*/  IMAD.WIDE.U32 R8, R9, 0x8, R18.reuse ;  /* 0x0000000809087825 */ /* 0x100fe400078e0012 */
[----:B------:R-:W5:Y:S02]  /*06e0*/  LDG.E.64 R10, desc[UR4][R10.64] ;  /* 0x000000040a0a7981 */ /* 0x000f64000c1e1b00 */
[C---:B------:R-:W-:Y:S02]  /*06f0*/  VIADD R7, R21.reuse, 0x5 ;  /* 0x0000000515077836 */ /* 0x040fe40000000000 */
[----:B------:R-:W5:Y:S01]  /*0700*/  LDG.E.64 R8, desc[UR4][R8.64] ;  /* 0x0000000408087981 */ /* 0x000f62000c1e1b00 */
[----:B------:R-:W-:Y:S01]  /*0710*/  IADD3 R25, PT, PT, R21, 0x6, RZ ;  /* 0x0000000615197810 */ /* 0x000fe20007ffe0ff */
[----:B------:R-:W-:-:S06]  /*0720*/  IMAD.WIDE.U32 R6, R7, 0x8, R18 ;  /* 0x0000000807067825 */ /* 0x000fcc00078e0012 */
[----:B------:R-:W5:Y:S01]  /*0730*/  LDG.E.64 R6, desc[UR4][R6.64] ;  /* 0x0000000406067981 */ /* 0x000f62000c1e1b00 */
[----:B------:R-:W-:-:S04]  /*0740*/  IMAD.WIDE.U32 R24, R25, 0x8, R18 ;  /* 0x0000000819187825 */ /* 0x000fc800078e0012 */
[----:B------:R-:W-:Y:S02]  /*0750*/  VIADD R27, R21, 0x7 ;  /* 0x00000007151b7836 */ /* 0x000fe40000000000 */
[----:B------:R-:W5:Y:S02]  /*0760*/  LDG.E.64 R20, desc[UR4][R24.64] ;  /* 0x0000000418147981 */ /* 0x000f64000c1e1b00 */
[----:B------:R-:W-:-:S06]  /*0770*/  IMAD.WIDE.U32 R18, R27, 0x8, R18 ;  /* 0x000000081b127825 */ /* 0x000fcc00078e0012 */
[----:B------:R-:W5:Y:S01]  /*0780*/  LDG.E.64 R18, desc[UR4][R18.64] ;  /* 0x0000000412127981 */ /* 0x000f62000c1e1b00 */
[----:B------:R-:W-:Y:S01]  /*0790*/  IADD3 R5, PT, PT, R5, 0x8, RZ ;  /* 0x0000000805057810 */ /* 0x000fe20007ffe0ff */
[----:B--2---:R-:W-:-:S08]  /*07a0*/  DFMA R16, R16, R16, R22 ;  /* 0x000000101010722b */ /* 0x004fd00000000016 */
[----:B---3--:R-:W-:-:S08]  /*07b0*/  DFMA R16, R14, R14, R16 ;  /* 0x0000000e0e10722b */ /* 0x008fd00000000010 */
[----:B----4-:R-:W-:-:S08]  /*07c0*/  DFMA R16, R12, R12, R16 ;  /* 0x0000000c0c10722b */ /* 0x010fd00000000010 */
[----:B-----5:R-:W-:-:S08]  /*07d0*/  DFMA R16, R10, R10, R16 ;  /* 0x0000000a0a10722b */ /* 0x020fd00000000010 */
[----:B------:R-:W-:-:S08]  /*07e0*/  DFMA R16, R8, R8, R16 ;  /* 0x000000080810722b */ /* 0x000fd00000000010 */
[----:B------:R-:W-:-:S08]  /*07f0*/  DFMA R16, R6, R6, R16 ;  /* 0x000000060610722b */ /* 0x000fd00000000010 */
[----:B------:R-:W-:-:S08]  /*0800*/  DFMA R16, R20, R20, R16 ;  /* 0x000000141410722b */ /* 0x000fd00000000010 */
[----:B------:R-:W-:-:S11]  /*0810*/  DFMA R22, R18, R18, R16 ;  /* 0x000000121216722b */ /* 0x000fd60000000010 */
.L_x_11:
        /* <DEDUP_REMOVED lines=14> */
[----:B------:R-:W-:Y:S02]  /*0900*/  VIADD R15, R15, 0x3 ;  /* 0x000000030f0f7836 */ /* 0x000fe40000000000 */
[----:B------:R-:W4:Y:S02]  /*0910*/  LDG.E.64 R12, desc[UR4][R12.64] ;  /* 0x000000040c0c7981 */ /* 0x000f24000c1e1b00 */
[----:B------:R-:W-:-:S06]  /*0920*/  IMAD.WIDE.U32 R8, R15, 0x8, R8 ;  /* 0x000000080f087825 */ /* 0x000fcc00078e0008 */
[----:B------:R-:W5:Y:S01]  /*0930*/  LDG.E.64 R8, desc[UR4][R8.64] ;  /* 0x0000000408087981 */ /* 0x000f62000c1e1b00 */
[----:B------:R-:W-:Y:S01]  /*0940*/  IADD3 R5, PT, PT, R5, 0x4, RZ ;  /* 0x0000000405057810 */ /* 0x000fe20007ffe0ff */
[----:B--2---:R-:W-:-:S08]  /*0950*/  DFMA R22, R6, R6, R22 ;  /* 0x000000060616722b */ /* 0x004fd00000000016 */
[----:B---3--:R-:W-:-:S08]  /*0960*/  DFMA R22, R10, R10, R22 ;  /* 0x0000000a0a16722b */ /* 0x008fd00000000016 */
[----:B----4-:R-:W-:-:S08]  /*0970*/  DFMA R22, R12, R12, R22 ;  /* 0x0000000c0c16722b */ /* 0x010fd00000000016 */
[----:B-----5:R-:W-:-:S11]  /*0980*/  DFMA R22, R8, R8, R22 ;  /* 0x000000080816722b */ /* 0x020fd60000000016 */
.L_x_12:
[----:B------:R-:W-:Y:S05]  /*0990*/  @!P1 BRA `(.L_x_8) ;  /* 0x0000000000289947 */ /* 0x000fea0003800000 */
[----:B------:R-:W0:Y:S01]  /*09a0*/  LDC.64 R6, c[0x0][0x388] ;  /* 0x0000e200ff067b82 */ /* 0x000e220000000a00 */
[----:B------:R-:W-:Y:S02]  /*09b0*/  IMAD R5, R0, R3, R5 ;  /* 0x0000000300057224 */ /* 0x000fe400078e0205 */
[----:B------:R-:W-:-:S07]  /*09c0*/  IMAD.MOV R4, RZ, RZ, -R2 ;  /* 0x000000ffff047224 */ /* 0x000fce00078e0a02 */
.L_x_13:
[----:B0-----:R-:W-:-:S06]  /*09d0*/  IMAD.WIDE.U32 R2, R5, 0x8, R6 ;  /* 0x0000000805027825 */ /* 0x001fcc00078e0006 */
[----:B------:R-:W2:Y:S01]  /*09e0*/  LDG.E.64 R2, desc[UR4][R2.64] ;  /* 0x0000000402027981 */ /* 0x000ea2000c1e1b00 */
[----:B------:R-:W-:Y:S02]  /*09f0*/  IADD3 R4, PT, PT, R4, 0x1, RZ ;  /* 0x0000000104047810 */ /* 0x000fe40007ffe0ff */
[----:B------:R-:W-:Y:S02]  /*0a00*/  IADD3 R5, PT, PT, R5, 0x1, RZ ;  /* 0x0000000105057810 */ /* 0x000fe40007ffe0ff */
[----:B------:R-:W-:Y:S01]  /*0a10*/  ISETP.NE.AND P0, PT, R4, RZ, PT ;  /* 0x000000ff0400720c */ /* 0x000fe20003f05270 */
[----:B--2---:R-:W-:-:S12]  /*0a20*/  DFMA R22, R2, R2, R22 ;  /* 0x000000020216722b */ /* 0x004fd80000000016 */
[----:B------:R-:W-:Y:S05]  /*0a30*/  @P0 BRA `(.L_x_13) ;  /* 0xfffffffc00e40947 */ /* 0x000fea000383ffff */
.L_x_8:
[----:B------:R-:W0:Y:S01]  /*0a40*/  MUFU.RSQ64H R5, R23 ;  /* 0x0000001700057308 */ /* 0x000e220000001c00 */
[----:B------:R-:W-:Y:S01]  /*0a50*/  VIADD R4, R23, 0xfcb00000 ;  /* 0xfcb0000017047836 */ /* 0x000fe20000000000 */
[----:B------:R-:W-:Y:S01]  /*0a60*/  MOV R6, 0x0 ;  /* 0x0000000000067802 */ /* 0x000fe20000000f00 */
[----:B------:R-:W-:Y:S01]  /*0a70*/  BSSY.RECONVERGENT B0, `(.L_x_14) ;  /* 0x0000012000007945 */ /* 0x000fe20003800200 */
[----:B------:R-:W-:Y:S02]  /*0a80*/  MOV R7, 0x3fd80000 ;  /* 0x3fd8000000077802 */ /* 0x000fe40000000f00 */
[----:B------:R-:W-:Y:S01]  /*0a90*/  ISETP.GE.U32.AND P0, PT, R4, 0x7ca00000, PT ;  /* 0x7ca000000400780c */ /* 0x000fe20003f06070 */
[----:B0-----:R-:W-:-:S08]  /*0aa0*/  DMUL R2, R4, R4 ;  /* 0x0000000404027228 */ /* 0x001fd00000000000 */
[----:B------:R-:W-:-:S08]  /*0ab0*/  DFMA R2, -R2, R22, 1 ;  /* 0x3ff000000202742b */ /* 0x000fd00000000116 */
[----:B------:R-:W-:Y:S02]  /*0ac0*/  DFMA R6, R2, R6, 0.5 ;  /* 0x3fe000000206742b */ /* 0x000fe40000000006 */
[----:B------:R-:W-:-:S08]  /*0ad0*/  DMUL R2, R4, R2 ;  /* 0x0000000204027228 */ /* 0x000fd00000000000 */
[----:B------:R-:W-:-:S08]  /*0ae0*/  DFMA R8, R6, R2, R4 ;  /* 0x000000020608722b */ /* 0x000fd00000000004 */
[----:B------:R-:W-:Y:S02]  /*0af0*/  DMUL R10, R8, R22 ;  /* 0x00000016080a7228 */ /* 0x000fe40000000000 */
[----:B------:R-:W-:Y:S01]  /*0b00*/  VIADD R7, R9, 0xfff00000 ;  /* 0xfff0000009077836 */ /* 0x000fe20000000000 */
[----:B------:R-:W-:-:S05]  /*0b10*/  MOV R6, R8 ;  /* 0x0000000800067202 */ /* 0x000fca0000000f00 */
[----:B------:R-:W-:-:S08]  /*0b20*/  DFMA R12, R10, -R10, R22 ;  /* 0x8000000a0a0c722b */ /* 0x000fd00000000016 */
[----:B------:R-:W-:Y:S01]  /*0b30*/  DFMA R2, R12, R6, R10 ;  /* 0x000000060c02722b */ /* 0x000fe2000000000a */
[----:B------:R-:W-:Y:S10]  /*0b40*/  @!P0 BRA `(.L_x_15) ;  /* 0x0000000000108947 */ /* 0x000ff40003800000 */
[----:B------:R-:W-:-:S07]  /*0b50*/  MOV R2, 0xb70 ;  /* 0x00000b7000027802 */ /* 0x000fce0000000f00 */
[----:B------:R-:W-:Y:S05]  /*0b60*/  CALL.REL.NOINC `($__internal_0_$__cuda_sm20_dsqrt_rn_f64_mediumpath_v1) ;  /* 0x0000000000247944 */ /* 0x000fea0003c00000 */
[----:B------:R-:W-:Y:S01]  /*0b70*/  MOV R2, R4 ;  /* 0x0000000400027202 */ /* 0x000fe20000000f00 */
[----:B------:R-:W-:-:S07]  /*0b80*/  IMAD.MOV.U32 R3, RZ, RZ, R5 ;  /* 0x000000ffff037224 */ /* 0x000fce00078e0005 */
.L_x_15:
[----:B------:R-:W-:Y:S05]  /*0b90*/  BSYNC.RECONVERGENT B0 ;  /* 0x0000000000007941 */ /* 0x000fea0003800200 */
.L_x_14:
[----:B------:R-:W0:Y:S02]  /*0ba0*/  LDC.64 R4, c[0x0][0x380] ;  /* 0x0000e000ff047b82 */ /* 0x000e240000000a00 */
[----:B0-----:R-:W-:-:S05]  /*0bb0*/  IMAD.WIDE R4, R0, 0x8, R4 ;  /* 0x0000000800047825 */ /* 0x001fca00078e0204 */
[----:B------:R-:W2:Y:S02]  /*0bc0*/  LDG.E.64 R6, desc[UR4][R4.64] ;  /* 0x0000000404067981 */ /* 0x000ea4000c1e1b00 */
[----:B--2---:R-:W-:-:S07]  /*0bd0*/  DADD R2, R6, R2 ;  /* 0x0000000006027229 */ /* 0x004fce0000000002 */
[----:B------:R-:W-:Y:S01]  /*0be0*/  STG.E.64 desc[UR4][R4.64], R2 ;  /* 0x0000000204007986 */ /* 0x000fe2000c101b04 */
[----:B------:R-:W-:Y:S05]  /*0bf0*/  EXIT ;  /* 0x000000000000794d */ /* 0x000fea0003800000 */
        .weak           $__internal_0_$__cuda_sm20_dsqrt_rn_f64_mediumpath_v1
        .type           $__internal_0_$__cuda_sm20_dsqrt_rn_f64_mediumpath_v1,@function
        .size           $__internal_0_$__cuda_sm20_dsqrt_rn_f64_mediumpath_v1,(.L_x_245 - $__internal_0_$__cuda_sm20_dsqrt_rn_f64_mediumpath_v1)
$__internal_0_$__cuda_sm20_dsqrt_rn_f64_mediumpath_v1:
[----:B------:R-:W-:Y:S01]  /*0c00*/  ISETP.GE.U32.AND P0, PT, R4, -0x3400000, PT ;  /* 0xfcc000000400780c */ /* 0x000fe20003f06070 */
[----:B------:R-:W-:Y:S01]  /*0c10*/  BSSY.RECONVERGENT B1, `(.L_x_16) ;  /* 0x0000028000017945 */ /* 0x000fe20003800200 */
[----:B------:R-:W-:Y:S01]  /*0c20*/  MOV R9, R7 ;  /* 0x0000000700097202 */ /* 0x000fe20000000f00 */
[----:B------:R-:W-:Y:S01]  /*0c30*/  IMAD.MOV.U32 R7, RZ, RZ, R23 ;  /* 0x000000ffff077224 */ /* 0x000fe200078e0017 */
[----:B------:R-:W-:Y:S02]  /*0c40*/  MOV R6, R22 ;  /* 0x0000001600067202 */ /* 0x000fe40000000f00 */
[----:B------:R-:W-:Y:S02]  /*0c50*/  MOV R4, R12 ;  /* 0x0000000c00047202 */ /* 0x000fe40000000f00 */
[----:B------:R-:W-:-:S05]  /*0c60*/  MOV R5, R13 ;  /* 0x0000000d00057202 */ /* 0x000fca0000000f00 */
[----:B------:R-:W-:Y:S05]  /*0c70*/  @!P0 BRA `(.L_x_17) ;  /* 0x0000000000208947 */ /* 0x000fea0003800000 */
[----:B------:R-:W-:-:S10]  /*0c80*/  DFMA.RM R4, R4, R8, R10 ;  /* 0x000000080404722b */ /* 0x000fd4000000400a */
[----:B------:R-:W-:-:S05]  /*0c90*/  IADD3 R8, P0, PT, R4, 0x1, RZ ;  /* 0x0000000104087810 */ /* 0x000fca0007f1e0ff */
[----:B------:R-:W-:-:S06]  /*0ca0*/  IMAD.X R9, RZ, RZ, R5, P0 ;  /* 0x000000ffff097224 */ /* 0x000fcc00000e0605 */
[----:B------:R-:W-:-:S08]  /*0cb0*/  DFMA.RP R6, -R4, R8, R6 ;  /* 0x000000080406722b */ /* 0x000fd00000008106 */
[----:B------:R-:W-:-:S06]  /*0cc0*/  DSETP.GT.AND P0, PT, R6, RZ, PT ;  /* 0x000000ff0600722a */ /* 0x000fcc0003f04000 */
[----:B------:R-:W-:Y:S02]  /*0cd0*/  FSEL R4, R8, R4, P0 ;  /* 0x0000000408047208 */ /* 0x000fe40000000000 */
[----:B------:R-:W-:Y:S01]  /*0ce0*/  FSEL R5, R9, R5, P0 ;  /* 0x0000000509057208 */ /* 0x000fe20000000000 */
[----:B------:R-:W-:Y:S06]  /*0cf0*/  BRA `(.L_x_18) ;  /* 0x0000000000647947 */ /* 0x000fec0003800000 */
.L_x_17:
[----:B------:R-:W-:-:S14]  /*0d00*/  DSETP.NE.AND P0, PT, R6, RZ, PT ;  /* 0x000000ff0600722a */ /* 0x000fdc0003f05000 */
[----:B------:R-:W-:Y:S05]  /*0d10*/  @!P0 BRA `(.L_x_19) ;  /* 0x0000000000588947 */ /* 0x000fea0003800000 */
[----:B------:R-:W-:-:S13]  /*0d20*/  ISETP.GE.AND P0, PT, R7, RZ, PT ;  /* 0x000000ff0700720c */ /* 0x000fda0003f06270 */
[----:B------:R-:W-:Y:S02]  /*0d30*/  @!P0 MOV R4, 0x0 ;  /* 0x0000000000048802 */ /* 0x000fe40000000f00 */
[----:B------:R-:W-:Y:S01]  /*0d40*/  @!P0 MOV R5, 0xfff80000 ;  /* 0xfff8000000058802 */ /* 0x000fe20000000f00 */
[----:B------:R-:W-:Y:S06]  /*0d50*/  @!P0 BRA `(.L_x_18) ;  /* 0x00000000004c8947 */ /* 0x000fec0003800000 */
[----:B------:R-:W-:-:S13]  /*0d60*/  ISETP.GT.AND P0, PT, R7, 0x7fefffff, PT ;  /* 0x7fefffff0700780c */ /* 0x000fda0003f04270 */
[----:B------:R-:W-:Y:S05]  /*0d70*/  @P0 BRA `(.L_x_19) ;  /* 0x0000000000400947 */ /* 0x000fea0003800000 */
[----:B------:R-:W-:Y:S01]  /*0d80*/  DMUL R4, R6, 8.11296384146066816958e+31 ;  /* 0x4690000006047828 */ /* 0x000fe20000000000 */
[----:B------:R-:W-:Y:S02]  /*0d90*/  HFMA2 R11, -RZ, RZ, 1.9609375, 0 ;  /* 0x3fd80000ff0b7431 */ /* 0x000fe400000001ff */
[----:B------:R-:W-:Y:S01]  /*0da0*/  IMAD.MOV.U32 R6, RZ, RZ, RZ ;  /* 0x000000ffff067224 */ /* 0x000fe200078e00ff */
[----:B------:R-:W-:Y:S02]  /*0db0*/  MOV R10, 0x0 ;  /* 0x00000000000a7802 */ /* 0x000fe40000000f00 */
[----:B------:R-:W0:Y:S03]  /*0dc0*/  MUFU.RSQ64H R7, R5 ;  /* 0x0000000500077308 */ /* 0x000e260000001c00 */
[----:B0-----:R-:W-:-:S08]  /*0dd0*/  DMUL R8, R6, R6 ;  /* 0x0000000606087228 */ /* 0x001fd00000000000 */
[----:B------:R-:W-:-:S08]  /*0de0*/  DFMA R8, R4, -R8, 1 ;  /* 0x3ff000000408742b */ /* 0x000fd00000000808 */
[----:B------:R-:W-:Y:S02]  /*0df0*/  DFMA R10, R8, R10, 0.5 ;  /* 0x3fe00000080a742b */ /* 0x000fe4000000000a */
[----:B------:R-:W-:-:S08]  /*0e00*/  DMUL R8, R6, R8 ;  /* 0x0000000806087228 */ /* 0x000fd00000000000 */
[----:B------:R-:W-:-:S08]  /*0e10*/  DFMA R8, R10, R8, R6 ;  /* 0x000000080a08722b */ /* 0x000fd00000000006 */
[----:B------:R-:W-:Y:S02]  /*0e20*/  DMUL R6, R4, R8 ;  /* 0x0000000804067228 */ /* 0x000fe40000000000 */
[----:B------:R-:W-:-:S06]  /*0e30*/  VIADD R9, R9, 0xfff00000 ;  /* 0xfff0000009097836 */ /* 0x000fcc0000000000 */
[----:B------:R-:W-:-:S08]  /*0e40*/  DFMA R10, R6, -R6, R4 ;  /* 0x80000006060a722b */ /* 0x000fd00000000004 */
[----:B------:R-:W-:-:S10]  /*0e50*/  DFMA R4, R8, R10, R6 ;  /* 0x0000000a0804722b */ /* 0x000fd40000000006 */
[----:B------:R-:W-:Y:S01]  /*0e60*/  IADD3 R5, PT, PT, R5, -0x3500000, RZ ;  /* 0xfcb0000005057810 */ /* 0x000fe20007ffe0ff */
[----:B------:R-:W-:Y:S06]  /*0e70*/  BRA `(.L_x_18) ;  /* 0x0000000000047947 */ /* 0x000fec0003800000 */
.L_x_19:
[----:B------:R-:W-:-:S11]  /*0e80*/  DADD R4, R6, R6 ;  /* 0x0000000006047229 */ /* 0x000fd60000000006 */
.L_x_18:
[----:B------:R-:W-:Y:S05]  /*0e90*/  BSYNC.RECONVERGENT B1 ;  /* 0x0000000000017941 */ /* 0x000fea0003800200 */
.L_x_16:
[----:B------:R-:W-:-:S04]  /*0ea0*/  MOV R3, 0x0 ;  /* 0x0000000000037802 */ /* 0x000fc80000000f00 */
[----:B------:R-:W-:Y:S05]  /*0eb0*/  RET.REL.NODEC R2 `(_Z15addDisplacementPdS_djj) ;  /* 0xfffffff002507950 */ /* 0x000fea0003c3ffff */
.L_x_20:
        /* <DEDUP_REMOVED lines=12> */
.L_x_245:


//--------------------- .text._Z6addVelPdS_ddjjjS_ --------------------------
	.section	.text._Z6addVelPdS_ddjjjS_,"ax",@progbits
	.align	128
        .global         _Z6addVelPdS_ddjjjS_
        .type           _Z6addVelPdS_ddjjjS_,@function
        .size           _Z6addVelPdS_ddjjjS_,(.L_x_259 - _Z6addVelPdS_ddjjjS_)
        .other          _Z6addVelPdS_ddjjjS_,@"STO_CUDA_ENTRY STV_DEFAULT"
_Z6addVelPdS_ddjjjS_:
.text._Z6addVelPdS_ddjjjS_:
[----:B------:R-:W-:Y:S01]  /*0000*/  LDC R1, c[0x0][0x37c] ;  /* 0x0000df00ff017b82 */ /* 0x000fe20000000800 */
[----:B------:R-:W0:Y:S07]  /*0010*/  S2R R0, SR_TID.X ;  /* 0x0000000000007919 */ /* 0x000e2e0000002100 */
[----:B------:R-:W1:Y:S08]  /*0020*/  S2UR UR4, SR_CTAID.Y ;  /* 0x00000000000479c3 */ /* 0x000e700000002600 */
[----:B------:R-:W2:Y:S08]  /*0030*/  S2UR UR6, SR_CTAID.X ;  /* 0x00000000000679c3 */ /* 0x000eb00000002500 */
[----:B------:R-:W2:Y:S08]  /*0040*/  LDC R2, c[0x0][0x3a8] ;  /* 0x0000ea00ff027b82 */ /* 0x000eb00000000800 */
[----:B------:R-:W3:Y:S01]  /*0050*/  LDC R11, c[0x0][0x3a4] ;  /* 0x0000e900ff0b7b82 */ /* 0x000ee20000000800 */
[----:B-1----:R-:W-:-:S06]  /*0060*/  USHF.L.U32 UR4, UR4, 0xa, URZ ;  /* 0x0000000a04047899 */ /* 0x002fcc00080006ff */
[----:B0-----:R-:W-:Y:S02]  /*0070*/  LOP3.LUT R0, R0, UR4, RZ, 0xfc, !PT ;  /* 0x0000000400007c12 */ /* 0x001fe4000f8efcff */
[----:B--2---:R-:W-:-:S04]  /*0080*/  ISETP.LE.U32.AND P0, PT, R2, UR6, PT ;  /* 0x0000000602007c0c */ /* 0x004fc8000bf03070 */
[----:B---3--:R-:W-:-:S13]  /*0090*/  ISETP.GE.U32.OR P0, PT, R0, R11, P0 ;  /* 0x0000000b0000720c */ /* 0x008fda0000706470 */
[----:B------:R-:W-:Y:S05]  /*00a0*/  @P0 EXIT ;  /* 0x000000000000094d */ /* 0x000fea0003800000 */
[----:B------:R-:W0:Y:S01]  /*00b0*/  LDC.64 R2, c[0x0][0x388] ;  /* 0x0000e200ff027b82 */ /* 0x000e220000000a00 */
[----:B------:R-:W1:Y:S01]  /*00c0*/  LDCU.64 UR4, c[0x0][0x358] ;  /* 0x00006b00ff0477ac */ /* 0x000e620008000a00 */
[----:B------:R-:W-:Y:S01]  /*00d0*/  IMAD R11, R11, UR6, R0 ;  /* 0x000000060b0b7c24 */ /* 0x000fe2000f8e0200 */
[----:B------:R-:W2:Y:S05]  /*00e0*/  LDCU.128 UR8, c[0x0][0x390] ;  /* 0x00007200ff0877ac */ /* 0x000eaa0008000c00 */
[----:B------:R-:W3:Y:S01]  /*00f0*/  LDC.64 R8, c[0x0][0x380] ;  /* 0x0000e000ff087b82 */ /* 0x000ee20000000a00 */
[----:B------:R-:W4:Y:S01]  /*0100*/  LDCU UR7, c[0x0][0x3a0] ;  /* 0x00007400ff0777ac */ /* 0x000f220008000800 */
[----:B0-----:R-:W-:-:S05]  /*0110*/  IMAD.WIDE.U32 R2, R11, 0x8, R2 ;  /* 0x000000080b027825 */ /* 0x001fca00078e0002 */
[----:B-1----:R-:W2:Y:S01]  /*0120*/  LDG.E.64 R4, desc[UR4][R2.64] ;  /* 0x0000000402047981 */ /* 0x002ea2000c1e1b00 */
[----:B---3--:R-:W-:Y:S01]  /*0130*/  IMAD.WIDE.U32 R8, R11, 0x8, R8 ;  /* 0x000000080b087825 */ /* 0x008fe200078e0008 */
[----:B--2---:R-:W-:-:S07]  /*0140*/  DMUL R6, R4, UR8 ;  /* 0x0000000804067c28 */ /* 0x004fce0008000000 */
[----:B------:R0:W-:Y:S04]  /*0150*/  STG.E.64 desc[UR4][R2.64], R6 ;  /* 0x0000000602007986 */ /* 0x0001e8000c101b04 */
[----:B------:R-:W2:Y:S01]  /*0160*/  LDG.E.64 R10, desc[UR4][R8.64] ;  /* 0x00000004080a7981 */ /* 0x000ea2000c1e1b00 */
[----:B----4-:R-:W-:Y:S01]  /*0170*/  ISETP.GE.U32.AND P0, PT, R0, UR7, PT ;  /* 0x0000000700007c0c */ /* 0x010fe2000bf06070 */
[----:B--2---:R-:W-:-:S07]  /*0180*/  DFMA R10, R4, UR10, R10 ;  /* 0x0000000a040a7c2b */ /* 0x004fce000800000a */
[----:B------:R0:W-:Y:S05]  /*0190*/  STG.E.64 desc[UR4][R8.64], R10 ;  /* 0x0000000a08007986 */ /* 0x0001ea000c101b04 */
[----:B------:R-:W-:Y:S05]  /*01a0*/  @!P0 EXIT ;  /* 0x000000000000894d */ /* 0x000fea0003800000 */
[----:B------:R-:W-:Y:S01]  /*01b0*/  UMOV UR6, 0xd916872b ;  /* 0xd916872b00067882 */ /* 0x000fe20000000000 */
[----:B------:R-:W-:Y:S02]  /*01c0*/  UMOV UR7, 0x3feff7ce ;  /* 0x3feff7ce00077882 */ /* 0x000fe40000000000 */
[----:B0-----:R-:W-:-:S07]  /*01d0*/  DMUL R10, R10, UR6 ;  /* 0x000000060a0a7c28 */ /* 0x001fce0008000000 */
[----:B------:R-:W-:Y:S01]  /*01e0*/  STG.E.64 desc[UR4][R8.64], R10 ;  /* 0x0000000a08007986 */ /* 0x000fe2000c101b04 */
[----:B------:R-:W-:Y:S05]  /*01f0*/  EXIT ;  /* 0x000000000000794d */ /* 0x000fea0003800000 */
.L_x_21:
        /* <DEDUP_REMOVED lines=16> */
.L_x_259:


//--------------------- .text._Z22generate_normal_kernelP17curandStateXORWOWiiPd --------------------------
	.section	.text._Z22generate_normal_kernelP17curandStateXORWOWiiPd,"ax",@progbits
	.align	128
        .global         _Z22generate_normal_kernelP17curandStateXORWOWiiPd
        .type           _Z22generate_normal_kernelP17curandStateXORWOWiiPd,@function
        .size           _Z22generate_normal_kernelP17curandStateXORWOWiiPd,(.L_x_260 - _Z22generate_normal_kernelP17curandStateXORWOWiiPd)
        .other          _Z22generate_normal_kernelP17curandStateXORWOWiiPd,@"STO_CUDA_ENTRY STV_DEFAULT"
_Z22generate_normal_kernelP17curandStateXORWOWiiPd:
.text._Z22generate_normal_kernelP17curandStateXORWOWiiPd:
[----:B------:R-:W-:Y:S01]  /*0000*/  LDC R1, c[0x0][0x37c] ;  /* 0x0000df00ff017b82 */ /* 0x000fe20000000800 */
[----:B------:R-:W0:Y:S07]  /*0010*/  S2R R0, SR_TID.X ;  /* 0x0000000000007919 */ /* 0x000e2e0000002100 */
[----:B------:R-:W1:Y:S01]  /*0020*/  S2UR UR4, SR_CTAID.X ;  /* 0x00000000000479c3 */ /* 0x000e620000002500 */
[----:B------:R-:W2:Y:S02]  /*0030*/  LDCU.64 UR6, c[0x0][0x388] ;  /* 0x00007100ff0677ac */ /* 0x000ea40008000a00 */
[----:B--2---:R-:W-:-:S02]  /*0040*/  UIMAD UR5, UR7, UR6, URZ ;  /* 0x00000006070572a4 */ /* 0x004fc4000f8e02ff */
[----:B-1----:R-:W-:-:S06]  /*0050*/  USHF.L.U32 UR4, UR4, 0xa, URZ ;  /* 0x0000000a04047899 */ /* 0x002fcc00080006ff */
[----:B0-----:R-:W-:-:S04]  /*0060*/  LOP3.LUT R0, R0, UR4, RZ, 0xfc, !PT ;  /* 0x0000000400007c12 */ /* 0x001fc8000f8efcff */
[----:B------:R-:W-:-:S13]  /*0070*/  ISETP.GE.AND P0, PT, R0, UR5, PT ;  /* 0x0000000500007c0c */ /* 0x000fda000bf06270 */
[----:B------:R-:W-:Y:S05]  /*0080*/  @P0 EXIT ;  /* 0x000000000000094d */ /* 0x000fea0003800000 */
[----:B------:R-:W0:Y:S01]  /*0090*/  LDC.64 R2, c[0x0][0x380] ;  /* 0x0000e000ff027b82 */ /* 0x000e220000000a00 */
[----:B------:R-:W1:Y:S01]  /*00a0*/  LDCU.64 UR4, c[0x0][0x358] ;  /* 0x00006b00ff0477ac */ /* 0x000e620008000a00 */
[----:B0-----:R-:W-:-:S05]  /*00b0*/  IMAD.WIDE R2, R0, 0x30, R2 ;  /* 0x0000003000027825 */ /* 0x001fca00078e0202 */
[----:B-1----:R-:W2:Y:S04]  /*00c0*/  LDG.E.64 R8, desc[UR4][R2.64] ;  /* 0x0000000402087981 */ /* 0x002ea8000c1e1b00 */
[----:B------:R-:W3:Y:S04]  /*00d0*/  LDG.E.64 R6, desc[UR4][R2.64+0x10] ;  /* 0x0000100402067981 */ /* 0x000ee8000c1e1b00 */
[----:B------:R-:W4:Y:S01]  /*00e0*/  LDG.E.64 R4, desc[UR4][R2.64+0x8] ;  /* 0x0000080402047981 */ /* 0x000f22000c1e1b00 */
[----:B--2---:R-:W-:Y:S02]  /*00f0*/  SHF.R.U32.HI R10, RZ, 0x2, R9 ;  /* 0x00000002ff0a7819 */ /* 0x004fe40000011609 */
[----:B------:R-:W-:-:S02]  /*0100*/  IADD3 R8, PT, PT, R8, 0x587c5, RZ ;  /* 0x000587c508087810 */ /* 0x000fc40007ffe0ff */
[----:B------:R-:W-:Y:S01]  /*0110*/  LOP3.LUT R10, R10, R9, RZ, 0x3c, !PT ;  /* 0x000000090a0a7212 */ /* 0x000fe200078e3cff */
[----:B---3--:R-:W-:Y:S01]  /*0120*/  IMAD.SHL.U32 R12, R7, 0x10, RZ ;  /* 0x00000010070c7824 */ /* 0x008fe200078e00ff */
[----:B------:R-:W-:Y:S01]  /*0130*/  MOV R15, R6 ;  /* 0x00000006000f7202 */ /* 0x000fe20000000f00 */
[----:B----4-:R-:W-:Y:S01]  /*0140*/  IMAD.MOV.U32 R14, RZ, RZ, R5 ;  /* 0x000000ffff0e7224 */ /* 0x010fe200078e0005 */
[----:B------:R-:W-:Y:S01]  /*0150*/  MOV R16, R7 ;  /* 0x0000000700107202 */ /* 0x000fe20000000f00 */
[----:B------:R-:W-:-:S03]  /*0160*/  IMAD.SHL.U32 R9, R10, 0x2, RZ ;  /* 0x000000020a097824 */ /* 0x000fc600078e00ff */
[----:B------:R-:W-:Y:S02]  /*0170*/  STG.E.64 desc[UR4][R2.64+0x8], R14 ;  /* 0x0000080e02007986 */ /* 0x000fe4000c101b04 */
[----:B------:R-:W-:Y:S02]  /*0180*/  LOP3.LUT R9, R7, R12, R9, 0x96, !PT ;  /* 0x0000000c07097212 */ /* 0x000fe400078e9609 */
[----:B------:R-:W0:Y:S02]  /*0190*/  LDC.64 R12, c[0x0][0x390] ;  /* 0x0000e400ff0c7b82 */ /* 0x000e240000000a00 */
[----:B------:R-:W-:Y:S01]  /*01a0*/  LOP3.LUT R17, R9, R10, RZ, 0x3c, !PT ;  /* 0x0000000a09117212 */ /* 0x000fe200078e3cff */
[----:B------:R-:W-:-:S04]  /*01b0*/  HFMA2 R10, -RZ, RZ, 0.1171875, 0 ;  /* 0x2f800000ff0a7431 */ /* 0x000fc800000001ff */
[----:B------:R-:W-:Y:S01]  /*01c0*/  IMAD.IADD R9, R17, 0x1, R8 ;  /* 0x0000000111097824 */ /* 0x000fe200078e0208 */
[----:B------:R-:W-:Y:S04]  /*01d0*/  STG.E.64 desc[UR4][R2.64+0x10], R16 ;  /* 0x0000101002007986 */ /* 0x000fe8000c101b04 */
[----:B------:R-:W-:-:S05]  /*01e0*/  I2FP.F32.U32 R9, R9 ;  /* 0x0000000900097245 */ /* 0x000fca0000201000 */
[----:B------:R-:W-:Y:S01]  /*01f0*/  FFMA R10, R9, R10, 1.1641532182693481445e-10 ;  /* 0x2f000000090a7423 */ /* 0x000fe2000000000a */
[----:B------:R-:W-:-:S05]  /*0200*/  IMAD.MOV.U32 R9, RZ, RZ, R4 ;  /* 0x000000ffff097224 */ /* 0x000fca00078e0004 */
[----:B------:R-:W1:Y:S01]  /*0210*/  F2F.F64.F32 R10, R10 ;  /* 0x0000000a000a7310 */ /* 0x000e620000201800 */
[----:B0-----:R-:W-:Y:S01]  /*0220*/  IMAD.WIDE R4, R0, 0x8, R12 ;  /* 0x0000000800047825 */ /* 0x001fe200078e020c */
[----:B------:R-:W-:Y:S04]  /*0230*/  STG.E.64 desc[UR4][R2.64], R8 ;  /* 0x0000000802007986 */ /* 0x000fe8000c101b04 */
[----:B-1----:R-:W-:Y:S01]  /*0240*/  STG.E.64 desc[UR4][R4.64], R10 ;  /* 0x0000000a04007986 */ /* 0x002fe2000c101b04 */
[----:B------:R-:W-:Y:S05]  /*0250*/  EXIT ;  /* 0x000000000000794d */ /* 0x000fea0003800000 */
.L_x_22:
        /* <DEDUP_REMOVED lines=10> */
.L_x_260:


//--------------------- .text._Z12setup_kernelP17curandStateXORWOWii --------------------------
	.section	.text._Z12setup_kernelP17curandStateXORWOWii,"ax",@progbits
	.align	128
        .global         _Z12setup_kernelP17curandStateXORWOWii
        .type           _Z12setup_kernelP17curandStateXORWOWii,@function
        .size           _Z12setup_kernelP17curandStateXORWOWii,(.L_x_261 - _Z12setup_kernelP17curandStateXORWOWii)
        .other          _Z12setup_kernelP17curandStateXORWOWii,@"STO_CUDA_ENTRY STV_DEFAULT"
_Z12setup_kernelP17curandStateXORWOWii:
.text._Z12setup_kernelP17curandStateXORWOWii:
        /* <DEDUP_REMOVED lines=11> */
[----:B------:R-:W-:Y:S01]  /*00b0*/  IMAD.MOV.U32 R4, RZ, RZ, -0x645efb8 ;  /* 0xf9ba1048ff047424 */ /* 0x000fe200078e00ff */
[----:B------:R-:W-:Y:S01]  /*00c0*/  ISETP.NE.AND P0, PT, R11, RZ, PT ;  /* 0x000000ff0b00720c */ /* 0x000fe20003f05270 */
[----:B------:R-:W-:Y:S01]  /*00d0*/  IMAD.MOV.U32 R5, RZ, RZ, 0x271f0145 ;  /* 0x271f0145ff057424 */ /* 0x000fe200078e00ff */
[----:B------:R-:W-:Y:S01]  /*00e0*/  BSSY.RECONVERGENT B0, `(.L_x_23) ;  /* 0x00000e3000007945 */ /* 0x000fe20003800200 */
[----:B------:R-:W-:Y:S02]  /*00f0*/  IMAD.MOV.U32 R6, RZ, RZ, 0xa5961d5 ;  /* 0x0a5961d5ff067424 */ /* 0x000fe400078e00ff */
[----:B------:R-:W-:Y:S02]  /*0100*/  IMAD.MOV.U32 R7, RZ, RZ, -0x75bd8fc ;  /* 0xf8a42704ff077424 */ /* 0x000fe400078e00ff */
[----:B------:R-:W-:-:S02]  /*0110*/  IMAD.MOV.U32 R8, RZ, RZ, -0x23270784 ;  /* 0xdcd8f87cff087424 */ /* 0x000fc400078e00ff */
[----:B------:R-:W-:Y:S02]  /*0120*/  IMAD.MOV.U32 R9, RZ, RZ, 0x201b7349 ;  /* 0x201b7349ff097424 */ /* 0x000fe400078e00ff */
[----:B0-----:R-:W-:-:S05]  /*0130*/  IMAD.WIDE R2, R11, 0x30, R2 ;  /* 0x000000300b027825 */ /* 0x001fca00078e0202 */
[----:B-1----:R0:W-:Y:S04]  /*0140*/  STG.E.64 desc[UR4][R2.64], R4 ;  /* 0x0000000402007986 */ /* 0x0021e8000c101b04 */
[----:B------:R0:W-:Y:S04]  /*0150*/  STG.E.64 desc[UR4][R2.64+0x8], R6 ;  /* 0x0000080602007986 */ /* 0x0001e8000c101b04 */
[----:B------:R0:W-:Y:S01]  /*0160*/  STG.E.64 desc[UR4][R2.64+0x10], R8 ;  /* 0x0000100802007986 */ /* 0x0001e2000c101b04 */
[----:B------:R-:W-:Y:S05]  /*0170*/  @!P0 BRA `(.L_x_24) ;  /* 0x0000000c00648947 */ /* 0x000fea0003800000 */
[----:B------:R-:W-:Y:S01]  /*0180*/  SHF.R.S32.HI R0, RZ, 0x1f, R11 ;  /* 0x0000001fff007819 */ /* 0x000fe2000001140b */
[----:B------:R-:W-:-:S07]  /*0190*/  IMAD.MOV.U32 R10, RZ, RZ, RZ ;  /* 0x000000ffff0a7224 */ /* 0x000fce00078e00ff */
.L_x_30:
[----:B0-----:R-:W-:Y:S01]  /*01a0*/  LOP3.LUT R2, R11, 0x3, RZ, 0xc0, !PT ;  /* 0x000000030b027812 */ /* 0x001fe200078ec0ff */
[----:B------:R-:W-:Y:S03]  /*01b0*/  BSSY.RECONVERGENT B1, `(.L_x_25) ;  /* 0x00000cf000017945 */ /* 0x000fe60003800200 */
[----:B------:R-:W-:-:S04]  /*01c0*/  ISETP.NE.U32.AND P0, PT, R2, RZ, PT ;  /* 0x000000ff0200720c */ /* 0x000fc80003f05070 */
[----:B------:R-:W-:-:S13]  /*01d0*/  ISETP.NE.AND.EX P0, PT, RZ, RZ, PT, P0 ;  /* 0x000000ffff00720c */ /* 0x000fda0003f05300 */
[----:B------:R-:W-:Y:S05]  /*01e0*/  @!P0 BRA `(.L_x_26) ;  /* 0x0000000c002c8947 */ /* 0x000fea0003800000 */
[----:B------:R-:W0:Y:S01]  /*01f0*/  LDC.64 R6, c[0x4][RZ] ;  /* 0x01000000ff067b82 */ /* 0x000e220000000a00 */
[----:B------:R-:W-:Y:S02]  /*0200*/  IMAD.MOV.U32 R12, RZ, RZ, RZ ;  /* 0x000000ffff0c7224 */ /* 0x000fe400078e00ff */
[----:B0-----:R-:W-:-:S07]  /*0210*/  IMAD.WIDE.U32 R6, R10, 0xc80, R6 ;  /* 0x00000c800a067825 */ /* 0x001fce00078e0006 */
.L_x_29:
[----:B0-----:R-:W-:Y:S01]  /*0220*/  IMAD.MOV.U32 R13, RZ, RZ, RZ ;  /* 0x000000ffff0d7224 */ /* 0x001fe200078e00ff */
[----:B------:R-:W-:Y:S01]  /*0230*/  CS2R R2, SRZ ;  /* 0x0000000000027805 */ /* 0x000fe2000001ff00 */
[----:B------:R-:W-:Y:S01]  /*0240*/  IMAD.MOV.U32 R15, RZ, RZ, RZ ;  /* 0x000000ffff0f7224 */ /* 0x000fe200078e00ff */
[----:B------:R-:W-:-:S07]  /*0250*/  CS2R R4, SRZ ;  /* 0x0000000000047805 */ /* 0x000fce000001ff00 */
.L_x_28:
[----:B------:R-:W0:Y:S01]  /*0260*/  S2R R14, SR_TID.X ;  /* 0x00000000000e7919 */ /* 0x000e220000002100 */
[----:B------:R-:W1:Y:S01]  /*0270*/  LDC.64 R8, c[0x0][0x380] ;  /* 0x0000e000ff087b82 */ /* 0x000e620000000a00 */
[----:B------:R-:W-:-:S06]  /*0280*/  USHF.L.U32 UR6, UR7, 0xa, URZ ;  /* 0x0000000a07067899 */ /* 0x000fcc00080006ff */
[----:B0-----:R-:W-:-:S05]  /*0290*/  LOP3.LUT R17, R14, UR6, RZ, 0xfc, !PT ;  /* 0x000000060e117c12 */ /* 0x001fca000f8efcff */
[----:B-1----:R-:W-:-:S04]  /*02a0*/  IMAD.WIDE R8, R17, 0x30, R8 ;  /* 0x0000003011087825 */ /* 0x002fc800078e0208 */
[----:B------:R-:W-:-:S05]  /*02b0*/  IMAD.WIDE.U32 R8, R15, 0x4, R8 ;  /* 0x000000040f087825 */ /* 0x000fca00078e0008 */
[----:B------:R0:W5:Y:S01]  /*02c0*/  LDG.E R16, desc[UR4][R8.64+0x4] ;  /* 0x0000040408107981 */ /* 0x000162000c1e1900 */
[----:B------:R-:W-:-:S07]  /*02d0*/  IMAD.MOV.U32 R17, RZ, RZ, RZ ;  /* 0x000000ffff117224 */ /* 0x000fce00078e00ff */
.L_x_27:
[----:B-----5:R-:W-:Y:S01]  /*02e0*/  SHF.R.U32.HI R24, RZ, R17, R16 ;  /* 0x00000011ff187219 */ /* 0x020fe20000011610 */
[----:B0-----:R-:W-:-:S03]  /*02f0*/  IMAD.SHL.U32 R8, R15, 0x20, RZ ;  /* 0x000000200f087824 */ /* 0x001fc600078e00ff */
[----:B------:R-:W-:Y:S01]  /*0300*/  LOP3.LUT R9, R24, 0x1, RZ, 0xc0, !PT ;  /* 0x0000000118097812 */ /* 0x000fe200078ec0ff */
[----:B------:R-:W-:-:S03]  /*0310*/  IMAD.IADD R8, R8, 0x1, R17 ;  /* 0x0000000108087824 */ /* 0x000fc600078e0211 */
[----:B------:R-:W-:Y:S01]  /*0320*/  ISETP.NE.U32.AND P0, PT, R9, 0x1, PT ;  /* 0x000000010900780c */ /* 0x000fe20003f05070 */
[----:B------:R-:W-:-:S03]  /*0330*/  IMAD R9, R8, 0x5, RZ ;  /* 0x0000000508097824 */ /* 0x000fc600078e02ff */
[----:B------:R-:W-:Y:S01]  /*0340*/  R2P PR, R24, 0x7e ;  /* 0x0000007e18007804 */ /* 0x000fe20000000000 */
[----:B------:R-:W-:-:S08]  /*0350*/  IMAD.WIDE.U32 R8, R9, 0x4, R6 ;  /* 0x0000000409087825 */ /* 0x000fd000078e0006 */
[----:B------:R-:W2:Y:S04]  /*0360*/  @!P0 LDG.E R18, desc[UR4][R8.64] ;  /* 0x0000000408128981 */ /* 0x000ea8000c1e1900 */
[----:B------:R-:W3:Y:S04]  /*0370*/  @P1 LDG.E R22, desc[UR4][R8.64+0x14] ;  /* 0x0000140408161981 */ /* 0x000ee8000c1e1900 */
[----:B------:R-:W4:Y:S04]  /*0380*/  @!P0 LDG.E R20, desc[UR4][R8.64+0x10] ;  /* 0x0000100408148981 */ /* 0x000f28000c1e1900 */
[----:B------:R-:W4:Y:S04]  /*0390*/  @P2 LDG.E R28, desc[UR4][R8.64+0x28] ;  /* 0x00002804081c2981 */ /* 0x000f28000c1e1900 */
[----:B------:R-:W4:Y:S04]  /*03a0*/  @P1 LDG.E R26, desc[UR4][R8.64+0x24] ;  /* 0x00002404081a1981 */ /* 0x000f28000c1e1900 */
[----:B------:R-:W4:Y:S04]  /*03b0*/  @P3 LDG.E R21, desc[UR4][R8.64+0x3c] ;  /* 0x00003c0408153981 */ /* 0x000f28000c1e1900 */
[----:B------:R-:W4:Y:S04]  /*03c0*/  @P2 LDG.E R19, desc[UR4][R8.64+0x38] ;  /* 0x0000380408132981 */ /* 0x000f28000c1e1900 */
[----:B------:R-:W4:Y:S04]  /*03d0*/  @P4 LDG.E R23, desc[UR4][R8.64+0x50] ;  /* 0x0000500408174981 */ /* 0x000f28000c1e1900 */
[----:B------:R-:W4:Y:S01]  /*03e0*/  @P1 LDG.E R25, desc[UR4][R8.64+0x20] ;  /* 0x0000200408191981 */ /* 0x000f22000c1e1900 */
[----:B--2---:R-:W-:-:S03]  /*03f0*/  @!P0 LOP3.LUT R13, R13, R18, RZ, 0x3c, !PT ;  /* 0x000000120d0d8212 */ /* 0x004fc600078e3cff */
[----:B------:R-:W2:Y:S01]  /*0400*/  @!P0 LDG.E R18, desc[UR4][R8.64+0x8] ;  /* 0x0000080408128981 */ /* 0x000ea2000c1e1900 */
[----:B---3--:R-:W-:-:S03]  /*0410*/  @P1 LOP3.LUT R13, R13, R22, RZ, 0x3c, !PT ;  /* 0x000000160d0d1212 */ /* 0x008fc600078e3cff */
[----:B------:R-:W3:Y:S01]  /*0420*/  @P3 LDG.E R22, desc[UR4][R8.64+0x4c] ;  /* 0x00004c0408163981 */ /* 0x000ee2000c1e1900 */
[----:B----4-:R-:W-:-:S03]  /*0430*/  @!P0 LOP3.LUT R3, R3, R20, RZ, 0x3c, !PT ;  /* 0x0000001403038212 */ /* 0x010fc600078e3cff */
[----:B------:R-:W4:Y:S01]  /*0440*/  @P1 LDG.E R20, desc[UR4][R8.64+0x1c] ;  /* 0x00001c0408141981 */ /* 0x000f22000c1e1900 */
[----:B------:R-:W-:Y:S02]  /*0450*/  @P2 LOP3.LUT R13, R13, R28, RZ, 0x3c, !PT ;  /* 0x0000001c0d0d2212 */ /* 0x000fe400078e3cff */
[----:B------:R-:W-:Y:S02]  /*0460*/  @P1 LOP3.LUT R3, R3, R26, RZ, 0x3c, !PT ;  /* 0x0000001a03031212 */ /* 0x000fe400078e3cff */
[----:B------:R-:W4:Y:S01]  /*0470*/  @P5 LDG.E R26, desc[UR4][R8.64+0x64] ;  /* 0x00006404081a5981 */ /* 0x000f22000c1e1900 */
[----:B------:R-:W-:-:S03]  /*0480*/  @P3 LOP3.LUT R13, R13, R21, RZ, 0x3c, !PT ;  /* 0x000000150d0d3212 */ /* 0x000fc600078e3cff */
[----:B------:R-:W4:Y:S01]  /*0490*/  @!P0 LDG.E R21, desc[UR4][R8.64+0xc] ;  /* 0x00000c0408158981 */ /* 0x000f22000c1e1900 */
[----:B------:R-:W-:-:S03]  /*04a0*/  @P2 LOP3.LUT R3, R3, R19, RZ, 0x3c, !PT ;  /* 0x0000001303032212 */ /* 0x000fc600078e3cff */
[----:B------:R-:W4:Y:S01]  /*04b0*/  @!P0 LDG.E R19, desc[UR4][R8.64+0x4] ;  /* 0x0000040408138981 */ /* 0x000f22000c1e1900 */
[----:B------:R-:W-:-:S03]  /*04c0*/  @P4 LOP3.LUT R13, R13, R23, RZ, 0x3c, !PT ;  /* 0x000000170d0d4212 */ /* 0x000fc600078e3cff */
[----:B------:R-:W4:Y:S01]  /*04d0*/  @P1 LDG.E R23, desc[UR4][R8.64+0x18] ;  /* 0x0000180408171981 */ /* 0x000f22000c1e1900 */
[----:B--2---:R-:W-:-:S03]  /*04e0*/  @!P0 LOP3.LUT R5, R5, R18, RZ, 0x3c, !PT ;  /* 0x0000001205058212 */ /* 0x004fc600078e3cff */
[----:B------:R-:W2:Y:S01]  /*04f0*/  @P2 LDG.E R18, desc[UR4][R8.64+0x30] ;  /* 0x0000300408122981 */ /* 0x000ea2000c1e1900 */
[----:B---3--:R-:W-:-:S03]  /*0500*/  @P3 LOP3.LUT R3, R3, R22, RZ, 0x3c, !PT ;  /* 0x0000001603033212 */ /* 0x008fc600078e3cff */
[----:B------:R-:W3:Y:S01]  /*0510*/  @P4 LDG.E R22, desc[UR4][R8.64+0x60] ;  /* 0x0000600408164981 */ /* 0x000ee2000c1e1900 */
[----:B----4-:R-:W-:-:S03]  /*0520*/  @P1 LOP3.LUT R5, R5, R20, RZ, 0x3c, !PT ;  /* 0x0000001405051212 */ /* 0x010fc600078e3cff */
[----:B------:R-:W4:Y:S01]  /*0530*/  @P3 LDG.E R20, desc[UR4][R8.64+0x44] ;  /* 0x0000440408143981 */ /* 0x000f22000c1e1900 */
[----:B------:R-:W-:-:S03]  /*0540*/  @P5 LOP3.LUT R13, R13, R26, RZ, 0x3c, !PT ;  /* 0x0000001a0d0d5212 */ /* 0x000fc600078e3cff */
[----:B------:R-:W4:Y:S01]  /*0550*/  @P6 LDG.E R26, desc[UR4][R8.64+0x78] ;  /* 0x00007804081a6981 */ /* 0x000f22000c1e1900 */
[----:B------:R-:W-:-:S03]  /*0560*/  @!P0 LOP3.LUT R2, R2, R21, RZ, 0x3c, !PT ;  /* 0x0000001502028212 */ /* 0x000fc600078e3cff */
[----:B------:R-:W4:Y:S01]  /*0570*/  @P2 LDG.E R21, desc[UR4][R8.64+0x34] ;  /* 0x0000340408152981 */ /* 0x000f22000c1e1900 */
[----:B------:R-:W-:-:S03]  /*0580*/  @!P0 LOP3.LUT R4, R4, R19, RZ, 0x3c, !PT ;  /* 0x0000001304048212 */ /* 0x000fc600078e3cff */
[----:B------:R-:W4:Y:S01]  /*0590*/  @P2 LDG.E R19, desc[UR4][R8.64+0x2c] ;  /* 0x00002c0408132981 */ /* 0x000f22000c1e1900 */
[----:B------:R-:W-:Y:S02]  /*05a0*/  @P1 LOP3.LUT R2, R2, R25, RZ, 0x3c, !PT ;  /* 0x0000001902021212 */ /* 0x000fe400078e3cff */
[----:B------:R-:W-:Y:S01]  /*05b0*/  @P1 LOP3.LUT R4, R4, R23, RZ, 0x3c, !PT ;  /* 0x0000001704041212 */ /* 0x000fe200078e3cff */
[----:B------:R-:W4:Y:S04]  /*05c0*/  @P3 LDG.E R25, desc[UR4][R8.64+0x48] ;  /* 0x0000480408193981 */ /* 0x000f28000c1e1900 */
[----:B------:R-:W4:Y:S01]  /*05d0*/  @P3 LDG.E R23, desc[UR4][R8.64+0x40] ;  /* 0x0000400408173981 */ /* 0x000f22000c1e1900 */
[----:B------:R-:W-:Y:S02]  /*05e0*/  LOP3.LUT P0, RZ, R24, 0x80, RZ, 0xc0, !PT ;  /* 0x0000008018ff7812 */ /* 0x000fe4000780c0ff */
[----:B--2---:R-:W-:-:S02]  /*05f0*/  @P2 LOP3.LUT R5, R5, R18, RZ, 0x3c, !PT ;  /* 0x0000001205052212 */ /* 0x004fc400078e3cff */
[----:B------:R-:W2:Y:S01]  /*0600*/  @P4 LDG.E R18, desc[UR4][R8.64+0x58] ;  /* 0x0000580408124981 */ /* 0x000ea2000c1e1900 */
[----:B---3--:R-:W-:-:S03]  /*0610*/  @P4 LOP3.LUT R3, R3, R22, RZ, 0x3c, !PT ;  /* 0x0000001603034212 */ /* 0x008fc600078e3cff */
[----:B------:R-:W3:Y:S01]  /*0620*/  @P5 LDG.E R22, desc[UR4][R8.64+0x74] ;  /* 0x0000740408165981 */ /* 0x000ee2000c1e1900 */
[----:B----4-:R-:W-:-:S03]  /*0630*/  @P3 LOP3.LUT R5, R5, R20, RZ, 0x3c, !PT ;  /* 0x0000001405053212 */ /* 0x010fc600078e3cff */
[----:B------:R-:W4:Y:S01]  /*0640*/  @P5 LDG.E R20, desc[UR4][R8.64+0x6c] ;  /* 0x00006c0408145981 */ /* 0x000f22000c1e1900 */
[----:B------:R-:W-:-:S03]  /*0650*/  @P6 LOP3.LUT R13, R13, R26, RZ, 0x3c, !PT ;  /* 0x0000001a0d0d6212 */ /* 0x000fc600078e3cff */
        /* <DEDUP_REMOVED lines=9> */
[----:B--2---:R-:W-:-:S03]  /*06f0*/  @P4 LOP3.LUT R5, R5, R18, RZ, 0x3c, !PT ;  /* 0x0000001205054212 */ /* 0x004fc600078e3cff */
        /* <DEDUP_REMOVED lines=15> */
[----:B--2---:R-:W-:-:S04]  /*07f0*/  @P6 LOP3.LUT R5, R5, R18, RZ, 0x3c, !PT ;  /* 0x0000001205056212 */ /* 0x004fc800078e3cff */
[----:B---3--:R-:W-:Y:S02]  /*0800*/  @P0 LOP3.LUT R5, R5, R22, RZ, 0x3c, !PT ;  /* 0x0000001605050212 */ /* 0x008fe400078e3cff */
[----:B----4-:R-:W-:-:S04]  /*0810*/  @P6 LOP3.LUT R3, R3, R20, RZ, 0x3c, !PT ;  /* 0x0000001403036212 */ /* 0x010fc800078e3cff */
[----:B------:R-:W-:Y:S02]  /*0820*/  @P0 LOP3.LUT R3, R3, R26, RZ, 0x3c, !PT ;  /* 0x0000001a03030212 */ /* 0x000fe400078e3cff */
[----:B------:R-:W-:Y:S02]  /*0830*/  @P6 LOP3.LUT R2, R2, R21, RZ, 0x3c, !PT ;  /* 0x0000001502026212 */ /* 0x000fe400078e3cff */
[----:B------:R-:W-:Y:S02]  /*0840*/  @P6 LOP3.LUT R4, R4, R19, RZ, 0x3c, !PT ;  /* 0x0000001304046212 */ /* 0x000fe400078e3cff */
[----:B------:R-:W-:Y:S02]  /*0850*/  @P0 LOP3.LUT R2, R2, R25, RZ, 0x3c, !PT ;  /* 0x0000001902020212 */ /* 0x000fe400078e3cff */
[----:B------:R-:W-:Y:S02]  /*0860*/  @P0 LOP3.LUT R4, R4, R23, RZ, 0x3c, !PT ;  /* 0x0000001704040212 */ /* 0x000fe400078e3cff */
[----:B------:R-:W-:-:S13]  /*0870*/  R2P PR, R24.B1, 0x7f ;  /* 0x0000007f18007804 */ /* 0x000fda0000001000 */
[----:B------:R-:W2:Y:S04]  /*0880*/  @P0 LDG.E R18, desc[UR4][R8.64+0xa0] ;  /* 0x0000a00408120981 */ /* 0x000ea8000c1e1900 */
[----:B------:R-:W3:Y:S04]  /*0890*/  @P1 LDG.E R20, desc[UR4][R8.64+0xb4] ;  /* 0x0000b40408141981 */ /* 0x000ee8000c1e1900 */
[----:B------:R-:W4:Y:S04]  /*08a0*/  @P2 LDG.E R26, desc[UR4][R8.64+0xc8] ;  /* 0x0000c804081a2981 */ /* 0x000f28000c1e1900 */
[----:B------:R-:W4:Y:S04]  /*08b0*/  @P3 LDG.E R28, desc[UR4][R8.64+0xdc] ;  /* 0x0000dc04081c3981 */ /* 0x000f28000c1e1900 */
[----:B------:R-:W4:Y:S04]  /*08c0*/  @P0 LDG.E R19, desc[UR4][R8.64+0xa4] ;  /* 0x0000a40408130981 */ /* 0x000f28000c1e1900 */
[----:B------:R-:W4:Y:S04]  /*08d0*/  @P0 LDG.E R22, desc[UR4][R8.64+0xb0] ;  /* 0x0000b00408160981 */ /* 0x000f28000c1e1900 */
[----:B------:R-:W4:Y:S04]  /*08e0*/  @P4 LDG.E R25, desc[UR4][R8.64+0xf0] ;  /* 0x0000f00408194981 */ /* 0x000f28000c1e1900 */
[----:B------:R-:W4:Y:S04]  /*08f0*/  @P0 LDG.E R21, desc[UR4][R8.64+0xac] ;  /* 0x0000ac0408150981 */ /* 0x000f28000c1e1900 */
[----:B------:R-:W4:Y:S01]  /*0900*/  @P1 LDG.E R23, desc[UR4][R8.64+0xb8] ;  /* 0x0000b80408171981 */ /* 0x000f22000c1e1900 */
[----:B--2---:R-:W-:-:S03]  /*0910*/  @P0 LOP3.LUT R13, R13, R18, RZ, 0x3c, !PT ;  /* 0x000000120d0d0212 */ /* 0x004fc600078e3cff */
[----:B------:R-:W2:Y:S01]  /*0920*/  @P1 LDG.E R18, desc[UR4][R8.64+0xbc] ;  /* 0x0000bc0408121981 */ /* 0x000ea2000c1e1900 */
[----:B---3--:R-:W-:-:S03]  /*0930*/  @P1 LOP3.LUT R13, R13, R20, RZ, 0x3c, !PT ;  /* 0x000000140d0d1212 */ /* 0x008fc600078e3cff */
[----:B------:R-:W3:Y:S01]  /*0940*/  @P0 LDG.E R20, desc[UR4][R8.64+0xa8] ;  /* 0x0000a80408140981 */ /* 0x000ee2000c1e1900 */
[----:B----4-:R-:W-:-:S03]  /*0950*/  @P2 LOP3.LUT R13, R13, R26, RZ, 0x3c, !PT ;  /* 0x0000001a0d0d2212 */ /* 0x010fc600078e3cff */
[----:B------:R-:W4:Y:S01]  /*0960*/  @P5 LDG.E R26, desc[UR4][R8.64+0x104] ;  /* 0x00010404081a5981 */ /* 0x000f22000c1e1900 */
[----:B------:R-:W-:Y:S02]  /*0970*/  @P3 LOP3.LUT R13, R13, R28, RZ, 0x3c, !PT ;  /* 0x0000001c0d0d3212 */ /* 0x000fe400078e3cff */
[----:B------:R-:W-:Y:S02]  /*0980*/  @P0 LOP3.LUT R4, R4, R19, RZ, 0x3c, !PT ;  /* 0x0000001304040212 */ /* 0x000fe400078e3cff */
        /* <DEDUP_REMOVED lines=9> */
[----:B---3--:R-:W-:-:S03]  /*0a20*/  @P0 LOP3.LUT R5, R5, R20, RZ, 0x3c, !PT ;  /* 0x0000001405050212 */ /* 0x008fc600078e3cff */
[----:B------:R-:W3:Y:S01]  /*0a30*/  @P1 LDG.E R20, desc[UR4][R8.64+0xc4] ;  /* 0x0000c40408141981 */ /* 0x000ee2000c1e1900 */
[----:B--2---:R-:W-:-:S03]  /*0a40*/  @P1 LOP3.LUT R5, R5, R18, RZ, 0x3c, !PT ;  /* 0x0000001205051212 */ /* 0x004fc600078e3cff */
[----:B------:R-:W2:Y:S01]  /*0a50*/  @P3 LDG.E R18, desc[UR4][R8.64+0xe4] ;  /* 0x0000e40408123981 */ /* 0x000ea2000c1e1900 */
[----:B------:R-:W-:Y:S02]  /*0a60*/  LOP3.LUT P0, RZ, R24, 0x8000, RZ, 0xc0, !PT ;  /* 0x0000800018ff7812 */ /* 0x000fe4000780c0ff */
[----:B----4-:R-:W-:Y:S01]  /*0a70*/  @P5 LOP3.LUT R13, R13, R26, RZ, 0x3c, !PT ;  /* 0x0000001a0d0d5212 */ /* 0x010fe200078e3cff */
[----:B------:R-:W4:Y:S04]  /*0a80*/  @P2 LDG.E R24, desc[UR4][R8.64+0xd8] ;  /* 0x0000d80408182981 */ /* 0x000f28000c1e1900 */
[----:B------:R-:W4:Y:S01]  /*0a90*/  @P6 LDG.E R26, desc[UR4][R8.64+0x118] ;  /* 0x00011804081a6981 */ /* 0x000f22000c1e1900 */
[----:B------:R-:W-:Y:S02]  /*0aa0*/  @P1 LOP3.LUT R2, R2, R19, RZ, 0x3c, !PT ;  /* 0x0000001302021212 */ /* 0x000fe400078e3cff */
[----:B------:R-:W-:Y:S01]  /*0ab0*/  @P2 LOP3.LUT R5, R5, R22, RZ, 0x3c, !PT ;  /* 0x0000001605052212 */ /* 0x000fe200078e3cff */
[----:B------:R-:W4:Y:S04]  /*0ac0*/  @P3 LDG.E R19, desc[UR4][R8.64+0xe8] ;  /* 0x0000e80408133981 */ /* 0x000f28000c1e1900 */
[----:B------:R-:W4:Y:S01]  /*0ad0*/  @P4 LDG.E R22, desc[UR4][R8.64+0xf8] ;  /* 0x0000f80408164981 */ /* 0x000f22000c1e1900 */
[----:B------:R-:W-:-:S03]  /*0ae0*/  @P2 LOP3.LUT R4, R4, R21, RZ, 0x3c, !PT ;  /* 0x0000001504042212 */ /* 0x000fc600078e3cff */
[----:B------:R-:W4:Y:S01]  /*0af0*/  @P4 LDG.E R21, desc[UR4][R8.64+0xf4] ;  /* 0x0000f40408154981 */ /* 0x000f22000c1e1900 */
[----:B------:R-:W-:-:S03]  /*0b00*/  @P2 LOP3.LUT R2, R2, R23, RZ, 0x3c, !PT ;  /* 0x0000001702022212 */ /* 0x000fc600078e3cff */
[----:B------:R-:W4:Y:S01]  /*0b10*/  @P4 LDG.E R23, desc[UR4][R8.64+0xfc] ;  /* 0x0000fc0408174981 */ /* 0x000f22000c1e1900 */
[----:B------:R-:W-:-:S03]  /*0b20*/  @P3 LOP3.LUT R4, R4, R25, RZ, 0x3c, !PT ;  /* 0x0000001904043212 */ /* 0x000fc600078e3cff */
[----:B------:R-:W4:Y:S04]  /*0b30*/  @P5 LDG.E R25, desc[UR4][R8.64+0x108] ;  /* 0x0001080408195981 */ /* 0x000f28000c1e1900 */
[----:B------:R-:W4:Y:S01]  /*0b40*/  @P0 LDG.E R27, desc[UR4][R8.64+0x138] ;  /* 0x00013804081b0981 */ /* 0x000f22000c1e1900 */
[----:B---3--:R-:W-:-:S03]  /*0b50*/  @P1 LOP3.LUT R3, R3, R20, RZ, 0x3c, !PT ;  /* 0x0000001403031212 */ /* 0x008fc600078e3cff */
[----:B------:R-:W3:Y:S01]  /*0b60*/  @P3 LDG.E R20, desc[UR4][R8.64+0xec] ;  /* 0x0000ec0408143981 */ /* 0x000ee2000c1e1900 */
[----:B--2---:R-:W-:-:S03]  /*0b70*/  @P3 LOP3.LUT R5, R5, R18, RZ, 0x3c, !PT ;  /* 0x0000001205053212 */ /* 0x004fc600078e3cff */
[----:B------:R-:W2:Y:S01]  /*0b80*/  @P5 LDG.E R18, desc[UR4][R8.64+0x10c] ;  /* 0x00010c0408125981 */ /* 0x000ea2000c1e1900 */
        /* <DEDUP_REMOVED lines=22> */
[----:B------:R-:W-:-:S05]  /*0cf0*/  VIADD R17, R17, 0x10 ;  /* 0x0000001011117836 */ /* 0x000fca0000000000 */
[----:B------:R-:W-:Y:S02]  /*0d00*/  ISETP.NE.AND P1, PT, R17, 0x20, PT ;  /* 0x000000201100780c */ /* 0x000fe40003f25270 */
[----:B------:R-:W-:Y:S02]  /*0d10*/  @P5 LOP3.LUT R2, R2, R19, RZ, 0x3c, !PT ;  /* 0x0000001302025212 */ /* 0x000fe400078e3cff */
[----:B------:R-:W-:Y:S02]  /*0d20*/  @P6 LOP3.LUT R4, R4, R21, RZ, 0x3c, !PT ;  /* 0x0000001504046212 */ /* 0x000fe400078e3cff */
[----:B------:R-:W-:Y:S02]  /*0d30*/  @P6 LOP3.LUT R5, R5, R22, RZ, 0x3c, !PT ;  /* 0x0000001605056212 */ /* 0x000fe400078e3cff */
[----:B------:R-:W-:Y:S02]  /*0d40*/  @P6 LOP3.LUT R2, R2, R23, RZ, 0x3c, !PT ;  /* 0x0000001702026212 */ /* 0x000fe400078e3cff */
[----:B------:R-:W-:-:S02]  /*0d50*/  @P0 LOP3.LUT R4, R4, R25, RZ, 0x3c, !PT ;  /* 0x0000001904040212 */ /* 0x000fc400078e3cff */
[----:B------:R-:W-:Y:S02]  /*0d60*/  @P0 LOP3.LUT R2, R2, R27, RZ, 0x3c, !PT ;  /* 0x0000001b02020212 */ /* 0x000fe400078e3cff */
[----:B---3--:R-:W-:-:S04]  /*0d70*/  @P5 LOP3.LUT R3, R3, R20, RZ, 0x3c, !PT ;  /* 0x0000001403035212 */ /* 0x008fc800078e3cff */
[----:B--2---:R-:W-:Y:S02]  /*0d80*/  @P6 LOP3.LUT R3, R3, R18, RZ, 0x3c, !PT ;  /* 0x0000001203036212 */ /* 0x004fe400078e3cff */
[----:B----4-:R-:W-:Y:S02]  /*0d90*/  @P0 LOP3.LUT R5, R5, R24, RZ, 0x3c, !PT ;  /* 0x0000001805050212 */ /* 0x010fe400078e3cff */
[----:B------:R-:W-:Y:S01]  /*0da0*/  @P0 LOP3.LUT R3, R3, R26, RZ, 0x3c, !PT ;  /* 0x0000001a03030212 */ /* 0x000fe200078e3cff */
[----:B------:R-:W-:Y:S06]  /*0db0*/  @P1 BRA `(.L_x_27) ;  /* 0xfffffff400481947 */ /* 0x000fec000383ffff */
[----:B------:R-:W-:-:S05]  /*0dc0*/  VIADD R15, R15, 0x1 ;  /* 0x000000010f0f7836 */ /* 0x000fca0000000000 */
[----:B------:R-:W-:-:S13]  /*0dd0*/  ISETP.NE.AND P0, PT, R15, 0x5, PT ;  /* 0x000000050f00780c */ /* 0x000fda0003f05270 */
[----:B------:R-:W-:Y:S05]  /*0de0*/  @P0 BRA `(.L_x_28) ;  /* 0xfffffff4001c0947 */ /* 0x000fea000383ffff */
[----:B------:R-:W0:Y:S01]  /*0df0*/  LDC.64 R8, c[0x0][0x380] ;  /* 0x0000e000ff087b82 */ /* 0x000e220000000a00 */
[----:B------:R-:W-:Y:S01]  /*0e00*/  USHF.L.U32 UR6, UR7, 0xa, URZ ;  /* 0x0000000a07067899 */ /* 0x000fe200080006ff */
[----:B------:R-:W-:-:S05]  /*0e10*/  VIADD R12, R12, 0x1 ;  /* 0x000000010c0c7836 */ /* 0x000fca0000000000 */
[----:B------:R-:W-:-:S05]  /*0e20*/  LOP3.LUT R15, R14, UR6, RZ, 0xfc, !PT ;  /* 0x000000060e0f7c12 */ /* 0x000fca000f8efcff */
[----:B0-----:R-:W-:Y:S01]  /*0e30*/  IMAD.WIDE R8, R15, 0x30, R8 ;  /* 0x000000300f087825 */ /* 0x001fe200078e0208 */
[----:B------:R-:W-:-:S04]  /*0e40*/  LOP3.LUT R15, R11, 0x3, RZ, 0xc0, !PT ;  /* 0x000000030b0f7812 */ /* 0x000fc800078ec0ff */
[----:B------:R0:W-:Y:S01]  /*0e50*/  STG.E.64 desc[UR4][R8.64+0x8], R4 ;  /* 0x0000080408007986 */ /* 0x0001e2000c101b04 */
[----:B------:R-:W-:-:S03]  /*0e60*/  ISETP.GE.U32.AND P0, PT, R12, R15, PT ;  /* 0x0000000f0c00720c */ /* 0x000fc60003f06070 */
[----:B------:R0:W-:Y:S04]  /*0e70*/  STG.E.64 desc[UR4][R8.64+0x10], R2 ;  /* 0x0000100208007986 */ /* 0x0001e8000c101b04 */
[----:B------:R0:W-:Y:S06]  /*0e80*/  STG.E desc[UR4][R8.64+0x4], R13 ;  /* 0x0000040d08007986 */ /* 0x0001ec000c101904 */
[----:B------:R-:W-:Y:S05]  /*0e90*/  @!P0 BRA `(.L_x_29) ;  /* 0xfffffff000e08947 */ /* 0x000fea000383ffff */
.L_x_26:
[----:B------:R-:W-:Y:S05]  /*0ea0*/  BSYNC.RECONVERGENT B1 ;  /* 0x0000000000017941 */ /* 0x000fea0003800200 */
.L_x_25:
[C---:B------:R-:W-:Y:S01]  /*0eb0*/  ISETP.GT.U32.AND P0, PT, R11.reuse, 0x3, PT ;  /* 0x000000030b00780c */ /* 0x040fe20003f04070 */
[----:B------:R-:W-:Y:S01]  /*0ec0*/  VIADD R10, R10, 0x1 ;  /* 0x000000010a0a7836 */ /* 0x000fe20000000000 */
[--C-:B------:R-:W-:Y:S02]  /*0ed0*/  SHF.R.U64 R11, R11, 0x2, R0.reuse ;  /* 0x000000020b0b7819 */ /* 0x100fe40000001200 */
[----:B------:R-:W-:Y:S02]  /*0ee0*/  ISETP.GT.U32.AND.EX P0, PT, R0, RZ, PT, P0 ;  /* 0x000000ff0000720c */ /* 0x000fe40003f04100 */
[----:B------:R-:W-:-:S11]  /*0ef0*/  SHF.R.U32.HI R0, RZ, 0x2, R0 ;  /* 0x00000002ff007819 */ /* 0x000fd60000011600 */
[----:B------:R-:W-:Y:S05]  /*0f00*/  @P0 BRA `(.L_x_30) ;  /* 0xfffffff000a40947 */ /* 0x000fea000383ffff */
.L_x_24:
[----:B------:R-:W-:Y:S05]  /*0f10*/  BSYNC.RECONVERGENT B0 ;  /* 0x0000000000007941 */ /* 0x000fea0003800200 */
.L_x_23:
[----:B------:R-:W1:Y:S01]  /*0f20*/  S2R R0, SR_TID.X ;  /* 0x0000000000007919 */ /* 0x000e620000002100 */
[----:B0-----:R-:W0:Y:S01]  /*0f30*/  LDC.64 R2, c[0x0][0x380] ;  /* 0x0000e000ff027b82 */ /* 0x001e220000000a00 */
[----:B------:R-:W-:-:S06]  /*0f40*/  USHF.L.U32 UR6, UR7, 0xa, URZ ;  /* 0x0000000a07067899 */ /* 0x000fcc00080006ff */
[----:B-1----:R-:W-:-:S05]  /*0f50*/  LOP3.LUT R5, R0, UR6, RZ, 0xfc, !PT ;  /* 0x0000000600057c12 */ /* 0x002fca000f8efcff */
[----:B0-----:R-:W-:-:S05]  /*0f60*/  IMAD.WIDE R2, R5, 0x30, R2 ;  /* 0x0000003005027825 */ /* 0x001fca00078e0202 */
[----:B------:R-:W-:Y:S04]  /*0f70*/  STG.E.64 desc[UR4][R2.64+0x18], RZ ;  /* 0x000018ff02007986 */ /* 0x000fe8000c101b04 */
[----:B------:R-:W-:Y:S04]  /*0f80*/  STG.E desc[UR4][R2.64+0x20], RZ ;  /* 0x000020ff02007986 */ /* 0x000fe8000c101904 */
[----:B------:R-:W-:Y:S01]  /*0f90*/  STG.E.64 desc[UR4][R2.64+0x28], RZ ;  /* 0x000028ff02007986 */ /* 0x000fe2000c101b04 */
[----:B------:R-:W-:Y:S05]  /*0fa0*/  EXIT ;  /* 0x000000000000794d */ /* 0x000fea0003800000 */
.L_x_31:
        /* <DEDUP_REMOVED lines=13> */
.L_x_261:


//--------------------- .text._Z8NBodyMulPdS_S_S_jjj --------------------------
	.section	.text._Z8NBodyMulPdS_S_S_jjj,"ax",@progbits
	.align	128
        .global         _Z8NBodyMulPdS_S_S_jjj
        .type           _Z8NBodyMulPdS_S_S_jjj,@function
        .size           _Z8NBodyMulPdS_S_S_jjj,(.L_x_262 - _Z8NBodyMulPdS_S_S_jjj)
        .other          _Z8NBodyMulPdS_S_S_jjj,@"STO_CUDA_ENTRY STV_DEFAULT"
_Z8NBodyMulPdS_S_S_jjj:
.text._Z8NBodyMulPdS_S_S_jjj:
[----:B------:R-:W-:Y:S01]  /*0000*/  LDC R1, c[0x0][0x37c] ;  /* 0x0000df00ff017b82 */ /* 0x000fe20000000800 */
[----:B------:R-:W0:Y:S07]  /*0010*/  S2R R3, SR_TID.X ;  /* 0x0000000000037919 */ /* 0x000e2e0000002100 */
[----:B------:R-:W1:Y:S01]  /*0020*/  S2UR UR4, SR_CTAID.X ;  /* 0x00000000000479c3 */ /* 0x000e620000002500 */
[----:B------:R-:W2:Y:S01]  /*0030*/  LDCU UR5, c[0x0][0x3a8] ;  /* 0x00007500ff0577ac */ /* 0x000ea20008000800 */
[----:B------:R-:W-:Y:S01]  /*0040*/  BSSY.RECONVERGENT B0, `(.L_x_32) ;  /* 0x000002b000007945 */ /* 0x000fe20003800200 */
[----:B------:R-:W-:-:S02]  /*0050*/  CS2R R48, SRZ ;  /* 0x0000000000307805 */ /* 0x000fc4000001ff00 */
[----:B------:R-:W-:Y:S01]  /*0060*/  CS2R R46, SRZ ;  /* 0x00000000002e7805 */ /* 0x000fe2000001ff00 */
[----:B------:R-:W3:Y:S01]  /*0070*/  LDCU.64 UR14, c[0x0][0x358] ;  /* 0x00006b00ff0e77ac */ /* 0x000ee20008000a00 */
[----:B------:R-:W-:Y:S02]  /*0080*/  CS2R R44, SRZ ;  /* 0x00000000002c7805 */ /* 0x000fe4000001ff00 */
[----:B------:R-:W-:Y:S01]  /*0090*/  CS2R R42, SRZ ;  /* 0x00000000002a7805 */ /* 0x000fe2000001ff00 */
[----:B------:R-:W4:Y:S01]  /*00a0*/  S2UR UR6, SR_CTAID.Y ;  /* 0x00000000000679c3 */ /* 0x000f220000002600 */
[----:B------:R-:W-:Y:S02]  /*00b0*/  CS2R R40, SRZ ;  /* 0x0000000000287805 */ /* 0x000fe4000001ff00 */
[----:B------:R-:W-:Y:S02]  /*00c0*/  CS2R R38, SRZ ;  /* 0x0000000000267805 */ /* 0x000fe4000001ff00 */
[----:B------:R-:W-:-:S02]  /*00d0*/  CS2R R6, SRZ ;  /* 0x0000000000067805 */ /* 0x000fc4000001ff00 */
[----:B------:R-:W-:Y:S02]  /*00e0*/  CS2R R8, SRZ ;  /* 0x0000000000087805 */ /* 0x000fe4000001ff00 */
[----:B--2---:R-:W-:Y:S01]  /*00f0*/  ISETP.NE.AND P1, PT, RZ, UR5, PT ;  /* 0x00000005ff007c0c */ /* 0x004fe2000bf25270 */
[----:B-1----:R-:W-:-:S06]  /*0100*/  USHF.L.U32 UR4, UR4, 0xa, URZ ;  /* 0x0000000a04047899 */ /* 0x002fcc00080006ff */
[----:B0-----:R-:W-:Y:S01]  /*0110*/  LOP3.LUT R0, R3, UR4, RZ, 0xfc, !PT ;  /* 0x0000000403007c12 */ /* 0x001fe2000f8efcff */
[----:B----4-:R-:W-:-:S03]  /*0120*/  USHF.L.U32 UR6, UR6, 0x3, URZ ;  /* 0x0000000306067899 */ /* 0x010fc600080006ff */
[----:B------:R-:W-:-:S13]  /*0130*/  ISETP.GE.U32.AND P0, PT, R0, UR5, PT ;  /* 0x0000000500007c0c */ /* 0x000fda000bf06070 */
[----:B---3--:R-:W-:Y:S05]  /*0140*/  @P0 BRA `(.L_x_33) ;  /* 0x0000000000680947 */ /* 0x008fea0003800000 */
[----:B------:R-:W0:Y:S08]  /*0150*/  LDC R9, c[0x0][0x3a4] ;  /* 0x0000e900ff097b82 */ /* 0x000e300000000800 */
[----:B------:R-:W1:Y:S01]  /*0160*/  LDC.64 R48, c[0x0][0x380] ;  /* 0x0000e000ff307b82 */ /* 0x000e620000000a00 */
[----:B0-----:R-:W-:-:S04]  /*0170*/  IMAD R9, R0, R9, UR6 ;  /* 0x0000000600097e24 */ /* 0x001fc8000f8e0209 */
[C---:B------:R-:W-:Y:S01]  /*0180*/  VIADD R7, R9.reuse, 0x1 ;  /* 0x0000000109077836 */ /* 0x040fe20000000000 */
[C---:B------:R-:W-:Y:S01]  /*0190*/  IADD3 R43, PT, PT, R9.reuse, 0x4, RZ ;  /* 0x00000004092b7810 */ /* 0x040fe20007ffe0ff */
[C---:B------:R-:W-:Y:S01]  /*01a0*/  VIADD R39, R9.reuse, 0x2 ;  /* 0x0000000209277836 */ /* 0x040fe20000000000 */
[C---:B------:R-:W-:Y:S01]  /*01b0*/  IADD3 R5, PT, PT, R9.reuse, 0x7, RZ ;  /* 0x0000000709057810 */ /* 0x040fe20007ffe0ff */
[C---:B------:R-:W-:Y:S02]  /*01c0*/  VIADD R41, R9.reuse, 0x3 ;  /* 0x0000000309297836 */ /* 0x040fe40000000000 */
[C---:B------:R-:W-:Y:S02]  /*01d0*/  VIADD R45, R9.reuse, 0x5 ;  /* 0x00000005092d7836 */ /* 0x040fe40000000000 */
[C---:B------:R-:W-:Y:S02]  /*01e0*/  VIADD R47, R9.reuse, 0x6 ;  /* 0x00000006092f7836 */ /* 0x040fe40000000000 */
[----:B-1----:R-:W-:-:S04]  /*01f0*/  IMAD.WIDE.U32 R8, R9, 0x8, R48 ;  /* 0x0000000809087825 */ /* 0x002fc800078e0030 */
[--C-:B------:R-:W-:Y:S02]  /*0200*/  IMAD.WIDE.U32 R6, R7, 0x8, R48.reuse ;  /* 0x0000000807067825 */ /* 0x100fe400078e0030 */
[----:B------:R-:W5:Y:S02]  /*0210*/  LDG.E.64 R8, desc[UR14][R8.64] ;  /* 0x0000000e08087981 */ /* 0x000f64000c1e1b00 */
[--C-:B------:R-:W-:Y:S02]  /*0220*/  IMAD.WIDE.U32 R38, R39, 0x8, R48.reuse ;  /* 0x0000000827267825 */ /* 0x100fe400078e0030 */
[----:B------:R-:W5:Y:S02]  /*0230*/  LDG.E.64 R6, desc[UR14][R6.64] ;  /* 0x0000000e06067981 */ /* 0x000f64000c1e1b00 */
[--C-:B------:R-:W-:Y:S02]  /*0240*/  IMAD.WIDE.U32 R40, R41, 0x8, R48.reuse ;  /* 0x0000000829287825 */ /* 0x100fe400078e0030 */
[----:B------:R-:W5:Y:S02]  /*0250*/  LDG.E.64 R38, desc[UR14][R38.64] ;  /* 0x0000000e26267981 */ /* 0x000f64000c1e1b00 */
[----:B------:R-:W-:-:S02]  /*0260*/  IMAD.WIDE.U32 R42, R43, 0x8, R48 ;  /* 0x000000082b2a7825 */ /* 0x000fc400078e0030 */
[----:B------:R-:W5:Y:S02]  /*0270*/  LDG.E.64 R40, desc[UR14][R40.64] ;  /* 0x0000000e28287981 */ /* 0x000f64000c1e1b00 */
[--C-:B------:R-:W-:Y:S02]  /*0280*/  IMAD.WIDE.U32 R44, R45, 0x8, R48.reuse ;  /* 0x000000082d2c7825 */ /* 0x100fe400078e0030 */
[----:B------:R-:W5:Y:S02]  /*0290*/  LDG.E.64 R42, desc[UR14][R42.64] ;  /* 0x0000000e2a2a7981 */ /* 0x000f64000c1e1b00 */
[--C-:B------:R-:W-:Y:S02]  /*02a0*/  IMAD.WIDE.U32 R46, R47, 0x8, R48.reuse ;  /* 0x000000082f2e7825 */ /* 0x100fe400078e0030 */
[----:B------:R-:W5:Y:S02]  /*02b0*/  LDG.E.64 R44, desc[UR14][R44.64] ;  /* 0x0000000e2c2c7981 */ /* 0x000f64000c1e1b00 */
[----:B------:R-:W-:-:S02]  /*02c0*/  IMAD.WIDE.U32 R48, R5, 0x8, R48 ;  /* 0x0000000805307825 */ /* 0x000fc400078e0030 */
[----:B------:R-:W5:Y:S04]  /*02d0*/  LDG.E.64 R46, desc[UR14][R46.64] ;  /* 0x0000000e2e2e7981 */ /* 0x000f68000c1e1b00 */
[----:B------:R-:W5:Y:S02]  /*02e0*/  LDG.E.64 R48, desc[UR14][R48.64] ;  /* 0x0000000e30307981 */ /* 0x000f64000c1e1b00 */
.L_x_33:
[----:B------:R-:W-:Y:S05]  /*02f0*/  BSYNC.RECONVERGENT B0 ;  /* 0x0000000000007941 */ /* 0x000fea0003800200 */
.L_x_32:
[----:B------:R-:W-:Y:S05]  /*0300*/  @!P1 EXIT ;  /* 0x000000000000994d */ /* 0x000fea0003800000 */
[----:B------:R-:W0:Y:S01]  /*0310*/  LDC R11, c[0x0][0x3a0] ;  /* 0x0000e800ff0b7b82 */ /* 0x000e220000000800 */
[----:B------:R-:W-:Y:S02]  /*0320*/  SHF.R.U32.HI R2, RZ, 0x3, R3 ;  /* 0x00000003ff027819 */ /* 0x000fe40000011603 */
[----:B------:R-:W-:Y:S02]  /*0330*/  CS2R R56, SRZ ;  /* 0x0000000000387805 */ /* 0x000fe4000001ff00 */
[----:B------:R-:W-:Y:S02]  /*0340*/  LOP3.LUT R3, R3, 0x7, RZ, 0xc0, !PT ;  /* 0x0000000703037812 */ /* 0x000fe400078ec0ff */
[----:B------:R-:W-:Y:S02]  /*0350*/  CS2R R64, SRZ ;  /* 0x0000000000407805 */ /* 0x000fe4000001ff00 */
[----:B------:R-:W-:Y:S02]  /*0360*/  CS2R R62, SRZ ;  /* 0x00000000003e7805 */ /* 0x000fe4000001ff00 */
[----:B------:R-:W-:-:S02]  /*0370*/  CS2R R58, SRZ ;  /* 0x00000000003a7805 */ /* 0x000fc4000001ff00 */
[----:B------:R-:W-:Y:S01]  /*0380*/  CS2R R66, SRZ ;  /* 0x0000000000427805 */ /* 0x000fe2000001ff00 */
[----:B------:R-:W1:Y:S01]  /*0390*/  LDC.64 R36, c[0x0][0x390] ;  /* 0x0000e400ff247b82 */ /* 0x000e620000000a00 */
[----:B------:R-:W-:Y:S02]  /*03a0*/  CS2R R54, SRZ ;  /* 0x0000000000367805 */ /* 0x000fe4000001ff00 */
[----:B------:R-:W-:Y:S02]  /*03b0*/  CS2R R52, SRZ ;  /* 0x0000000000347805 */ /* 0x000fe4000001ff00 */
[----:B------:R-:W-:Y:S01]  /*03c0*/  CS2R R60, SRZ ;  /* 0x00000000003c7805 */ /* 0x000fe2000001ff00 */
[----:B------:R-:W-:Y:S01]  /*03d0*/  VIADD R3, R3, UR6 ;  /* 0x0000000603037c36 */ /* 0x000fe20008000000 */
[----:B------:R-:W-:Y:S01]  /*03e0*/  UMOV UR4, URZ ;  /* 0x000000ff00047c82 */ /* 0x000fe20008000000 */
        /* <DEDUP_REMOVED lines=9> */
[----:B------:R-:W-:-:S04]  /*0480*/  IMAD.WIDE.U32 R12, R13, 0x8, R36 ;  /* 0x000000080d0c7825 */ /* 0x000fc800078e0024 */
[----:B------:R-:W-:-:S04]  /*0490*/  IMAD.WIDE.U32 R14, R15, 0x8, R36 ;  /* 0x000000080f0e7825 */ /* 0x000fc800078e0024 */
[----:B------:R-:W-:-:S04]  /*04a0*/  IMAD.WIDE.U32 R16, R17, 0x8, R36 ;  /* 0x0000000811107825 */ /* 0x000fc800078e0024 */
[----:B------:R-:W-:-:S04]  /*04b0*/  IMAD.WIDE.U32 R18, R19, 0x8, R36 ;  /* 0x0000000813127825 */ /* 0x000fc800078e0024 */
[----:B------:R-:W-:-:S04]  /*04c0*/  IMAD.WIDE.U32 R20, R21, 0x8, R36 ;  /* 0x0000000815147825 */ /* 0x000fc800078e0024 */
[----:B------:R-:W-:-:S04]  /*04d0*/  IMAD.WIDE.U32 R22, R23, 0x8, R36 ;  /* 0x0000000817167825 */ /* 0x000fc800078e0024 */
[----:B------:R-:W-:-:S07]  /*04e0*/  IMAD.WIDE.U32 R36, R5, 0x8, R36 ;  /* 0x0000000805247825 */ /* 0x000fce00078e0024 */
.L_x_49:
[----:B0-----:R-:W0:Y:S01]  /*04f0*/  LDC R29, c[0x0][0x3a8] ;  /* 0x0000ea00ff1d7b82 */ /* 0x001e220000000800 */
[----:B------:R-:W-:Y:S01]  /*0500*/  UIADD3 UR5, UPT, UPT, UR4, 0x40, URZ ;  /* 0x0000004004057890 */ /* 0x000fe2000fffe0ff */
[----:B------:R-:W-:Y:S01]  /*0510*/  BSSY.RECONVERGENT B0, `(.L_x_34) ;  /* 0x0000016000007945 */ /* 0x000fe20003800200 */
[----:B------:R-:W-:-:S05]  /*0520*/  UMOV UR8, UR4 ;  /* 0x0000000400087c82 */ /* 0x000fca0008000000 */
[----:B------:R-:W-:Y:S01]  /*0530*/  UMOV UR4, UR5 ;  /* 0x0000000500047c82 */ /* 0x000fe20008000000 */
[----:B------:R-:W-:Y:S01]  /*0540*/  BAR.SYNC.DEFER_BLOCKING 0x0 ;  /* 0x0000000000007b1d */ /* 0x000fe20000010000 */
[C---:B0-----:R-:W-:Y:S02]  /*0550*/  ISETP.LT.U32.AND P0, PT, R29.reuse, UR5, PT ;  /* 0x000000051d007c0c */ /* 0x041fe4000bf01070 */
[----:B-1234-:R-:W-:-:S04]  /*0560*/  LOP3.LUT R5, R29, 0x3f, RZ, 0xc0, !PT ;  /* 0x0000003f1d057812 */ /* 0x01efc800078ec0ff */
[----:B------:R-:W-:Y:S02]  /*0570*/  SEL R5, R5, 0x40, P0 ;  /* 0x0000004005057807 */ /* 0x000fe40000000000 */
[----:B------:R-:W-:Y:S02]  /*0580*/  ISETP.LE.U32.AND P0, PT, R29, UR5, PT ;  /* 0x000000051d007c0c */ /* 0x000fe4000bf03070 */
[----:B------:R-:W-:-:S13]  /*0590*/  ISETP.GE.U32.AND P1, PT, R2, R5, PT ;  /* 0x000000050200720c */ /* 0x000fda0003f26070 */
[----:B------:R-:W-:Y:S05]  /*05a0*/  @P1 BRA `(.L_x_35) ;  /* 0x0000000000301947 */ /* 0x000fea0003800000 */
[----:B------:R-:W0:Y:S01]  /*05b0*/  LDC.64 R24, c[0x0][0x380] ;  /* 0x0000e000ff187b82 */ /* 0x000e220000000a00 */
[----:B------:R-:W1:Y:S01]  /*05c0*/  LDCU UR5, c[0x0][0x3a4] ;  /* 0x00007480ff0577ac */ /* 0x000e620008000800 */
[----:B------:R-:W-:-:S05]  /*05d0*/  IADD3 R4, PT, PT, R2, UR8, RZ ;  /* 0x0000000802047c10 */ /* 0x000fca000fffe0ff */
[----:B-1----:R-:W-:-:S04]  /*05e0*/  IMAD R27, R4, UR5, R3 ;  /* 0x00000005041b7c24 */ /* 0x002fc8000f8e0203 */
[----:B0-----:R-:W-:-:S06]  /*05f0*/  IMAD.WIDE.U32 R24, R27, 0x8, R24 ;  /* 0x000000081b187825 */ /* 0x001fcc00078e0018 */
[----:B------:R-:W2:Y:S01]  /*0600*/  LDG.E.64 R24, desc[UR14][R24.64] ;  /* 0x0000000e18187981 */ /* 0x000ea2000c1e1b00 */
[----:B------:R-:W0:Y:S01]  /*0610*/  S2UR UR7, SR_CgaCtaId ;  /* 0x00000000000779c3 */ /* 0x000e220000008800 */
[----:B------:R-:W-:Y:S01]  /*0620*/  UMOV UR5, 0x400 ;  /* 0x0000040000057882 */ /* 0x000fe20000000000 */
[----:B------:R-:W1:Y:S01]  /*0630*/  S2R R27, SR_TID.X ;  /* 0x00000000001b7919 */ /* 0x000e620000002100 */
[----:B0-----:R-:W-:-:S06]  /*0640*/  ULEA UR5, UR7, UR5, 0x18 ;  /* 0x0000000507057291 */ /* 0x001fcc000f8ec0ff */
[----:B-1----:R-:W-:-:S05]  /*0650*/  LEA R27, R27, UR5, 0x3 ;  /* 0x000000051b1b7c11 */ /* 0x002fca000f8e18ff */
[----:B--2---:R0:W-:Y:S02]  /*0660*/  STS.64 [R27], R24 ;  /* 0x000000181b007388 */ /* 0x0041e40000000a00 */
.L_x_35:
[----:B------:R-:W-:Y:S05]  /*0670*/  BSYNC.RECONVERGENT B0 ;  /* 0x0000000000007941 */ /* 0x000fea0003800200 */
.L_x_34:
[----:B------:R-:W-:Y:S01]  /*0680*/  BAR.SYNC.DEFER_BLOCKING 0x0 ;  /* 0x0000000000007b1d */ /* 0x000fe20000010000 */
[----:B------:R-:W-:-:S05]  /*0690*/  ISETP.GE.U32.AND P1, PT, R0, R29, PT ;  /* 0x0000001d0000720c */ /* 0x000fca0003f26070 */
[----:B------:R-:W-:Y:S08]  /*06a0*/  BSSY.RECONVERGENT B0, `(.L_x_36) ;  /* 0x00000f8000007945 */ /* 0x000ff00003800200 */
[----:B------:R-:W-:Y:S05]  /*06b0*/  @P1 BRA `(.L_x_37) ;  /* 0x0000000c00d81947 */ /* 0x000fea0003800000 */
[----:B------:R-:W-:-:S13]  /*06c0*/  ISETP.NE.AND P1, PT, R5, RZ, PT ;  /* 0x000000ff0500720c */ /* 0x000fda0003f25270 */
[----:B------:R-:W-:Y:S05]  /*06d0*/  @!P1 BRA `(.L_x_38) ;  /* 0x0000000c00089947 */ /* 0x000fea0003800000 */
[----:B------:R-:W-:Y:S01]  /*06e0*/  ISETP.GE.U32.AND P1, PT, R5, 0x4, PT ;  /* 0x000000040500780c */ /* 0x000fe20003f26070 */
[----:B------:R-:W-:Y:S02]  /*06f0*/  IMAD R4, R0, R29, UR8 ;  /* 0x0000000800047e24 */ /* 0x000fe4000f8e021d */
[----:B------:R-:W-:-:S10]  /*0700*/  IMAD.MOV.U32 R51, RZ, RZ, RZ ;  /* 0x000000ffff337224 */ /* 0x000fd400078e00ff */
[----:B------:R-:W-:Y:S05]  /*0710*/  @!P1 BRA `(.L_x_39) ;  /* 0x00000004009c9947 */ /* 0x000fea0003800000 */
[----:B------:R-:W-:-:S05]  /*0720*/  UMOV UR5, URZ ;  /* 0x000000ff00057c82 */ /* 0x000fca0008000000 */
.L_x_40:
[----:B------:R-:W1:Y:S01]  /*0730*/  LDC.64 R32, c[0x0][0x398] ;  /* 0x0000e600ff207b82 */ /* 0x000e620000000a00 */
[----:B------:R-:W-:-:S04]  /*0740*/  VIADD R28, R4, UR5 ;  /* 0x00000005041c7c36 */ /* 0x000fc80008000000 */
[----:B-1----:R-:W-:-:S06]  /*0750*/  IMAD.WIDE.U32 R50, R28, 0x8, R32 ;  /* 0x000000081c327825 */ /* 0x002fcc00078e0020 */
[----:B------:R-:W2:Y:S01]  /*0760*/  LDG.E.64 R50, desc[UR14][R50.64] ;  /* 0x0000000e32327981 */ /* 0x000ea2000c1e1b00 */
[----:B------:R-:W-:Y:S01]  /*0770*/  IADD3 R31, PT, PT, R28, 0x1, RZ ;  /* 0x000000011c1f7810 */ /* 0x000fe20007ffe0ff */
[----:B------:R-:W1:Y:S01]  /*0780*/  S2UR UR9, SR_CgaCtaId ;  /* 0x00000000000979c3 */ /* 0x000e620000008800 */
[----:B------:R-:W-:-:S03]  /*0790*/  UMOV UR7, 0x400 ;  /* 0x0000040000077882 */ /* 0x000fc60000000000 */
[----:B------:R-:W-:-:S06]  /*07a0*/  IMAD.WIDE.U32 R30, R31, 0x8, R32 ;  /* 0x000000081f1e7825 */ /* 0x000fcc00078e0020 */
[----:B------:R-:W3:Y:S01]  /*07b0*/  LDG.E.64 R30, desc[UR14][R30.64] ;  /* 0x0000000e1e1e7981 */ /* 0x000ee2000c1e1b00 */
[----:B-1----:R-:W-:-:S04]  /*07c0*/  ULEA UR7, UR9, UR7, 0x18 ;  /* 0x0000000709077291 */ /* 0x002fc8000f8ec0ff */
[----:B------:R-:W-:-:S09]  /*07d0*/  ULEA UR7, UR5, UR7, 0x6 ;  /* 0x0000000705077291 */ /* 0x000fd2000f8e30ff */
[----:B0-----:R-:W0:Y:S02]  /*07e0*/  LDS.128 R24, [UR7] ;  /* 0x00000007ff187984 */ /* 0x001e240008000c00 */
[----:B0----5:R-:W-:Y:S02]  /*07f0*/  DADD R24, -R24, R8 ;  /* 0x0000000018187229 */ /* 0x021fe40000000108 */
[----:B------:R-:W-:Y:S01]  /*0800*/  DADD R26, R6, -R26 ;  /* 0x00000000061a7229 */ /* 0x000fe2000000081a */
[----:B------:R-:W-:-:S04]  /*0810*/  VIADD R35, R28, 0x2 ;  /* 0x000000021c237836 */ /* 0x000fc80000000000 */
[----:B------:R-:W-:-:S06]  /*0820*/  IMAD.WIDE.U32 R34, R35, 0x8, R32 ;  /* 0x0000000823227825 */ /* 0x000fcc00078e0020 */
[----:B------:R-:W4:Y:S01]  /*0830*/  LDG.E.64 R34, desc[UR14][R34.64] ;  /* 0x0000000e22227981 */ /* 0x000f22000c1e1b00 */
[----:B--2---:R-:W-:Y:S02]  /*0840*/  DFMA R60, R24, R50, R60 ;  /* 0x00000032183c722b */ /* 0x004fe4000000003c */
[----:B------:R-:W-:Y:S01]  /*0850*/  DFMA R52, R50, R26, R52 ;  /* 0x0000001a3234722b */ /* 0x000fe20000000034 */
[----:B------:R-:W0:Y:S02]  /*0860*/  LDS.128 R24, [UR7+0x10] ;  /* 0x00001007ff187984 */ /* 0x000e240008000c00 */
[----:B0-----:R-:W-:Y:S02]  /*0870*/  DADD R24, -R24, R38 ;  /* 0x0000000018187229 */ /* 0x001fe40000000126 */
[----:B------:R-:W-:-:S06]  /*0880*/  DADD R26, R40, -R26 ;  /* 0x00000000281a7229 */ /* 0x000fcc000000081a */
[C---:B------:R-:W-:Y:S02]  /*0890*/  DFMA R54, R50.reuse, R24, R54 ;  /* 0x000000183236722b */ /* 0x040fe40000000036 */
[----:B------:R-:W-:Y:S02]  /*08a0*/  DFMA R66, R50, R26, R66 ;  /* 0x0000001a3242722b */ /* 0x000fe40000000042 */
        /* <DEDUP_REMOVED lines=10> */
[----:B------:R-:W0:Y:S01]  /*0950*/  LDS.128 R24, [UR7+0x40] ;  /* 0x00004007ff187984 */ /* 0x000e220008000c00 */
[----:B------:R-:W-:-:S04]  /*0960*/  VIADD R57, R28, 0x3 ;  /* 0x000000031c397836 */ /* 0x000fc80000000000 */
[----:B------:R-:W-:-:S06]  /*0970*/  IMAD.WIDE.U32 R56, R57, 0x8, R32 ;  /* 0x0000000839387825 */ /* 0x000fcc00078e0020 */
[----:B------:R-:W2:Y:S01]  /*0980*/  LDG.E.64 R56, desc[UR14][R56.64] ;  /* 0x0000000e38387981 */ /* 0x000ea2000c1e1b00 */
[----:B0-----:R-:W-:Y:S02]  /*0990*/  DADD R24, -R24, R8 ;  /* 0x0000000018187229 */ /* 0x001fe40000000108 */
[----:B------:R-:W-:-:S06]  /*09a0*/  DADD R26, R6, -R26 ;  /* 0x00000000061a7229 */ /* 0x000fcc000000081a */
[----:B---3--:R-:W-:Y:S02]  /*09b0*/  DFMA R60, R24, R30, R60 ;  /* 0x0000001e183c722b */ /* 0x008fe4000000003c */
        /* <DEDUP_REMOVED lines=15> */
[----:B------:R-:W-:Y:S01]  /*0ab0*/  DFMA R50, R30, R26, R50 ;  /* 0x0000001a1e32722b */ /* 0x000fe20000000032 */
[----:B------:R-:W0:Y:S04]  /*0ac0*/  LDS.128 R28, [UR7+0x80] ;  /* 0x00008007ff1c7984 */ /* 0x000e280008000c00 */
[----:B------:R-:W1:Y:S01]  /*0ad0*/  LDS.128 R24, [UR7+0x90] ;  /* 0x00009007ff187984 */ /* 0x000e620008000c00 */
[----:B0-----:R-:W-:Y:S02]  /*0ae0*/  DADD R28, -R28, R8 ;  /* 0x000000001c1c7229 */ /* 0x001fe40000000108 */
[----:B------:R-:W-:-:S06]  /*0af0*/  DADD R30, R6, -R30 ;  /* 0x00000000061e7229 */ /* 0x000fcc000000081e */
[----:B----4-:R-:W-:Y:S02]  /*0b00*/  DFMA R60, R28, R34, R60 ;  /* 0x000000221c3c722b */ /* 0x010fe4000000003c */
[----:B------:R-:W-:Y:S02]  /*0b10*/  DFMA R52, R34, R30, R52 ;  /* 0x0000001e2234722b */ /* 0x000fe40000000034 */
[----:B------:R-:W0:Y:S01]  /*0b20*/  LDS.128 R28, [UR7+0xa0] ;  /* 0x0000a007ff1c7984 */ /* 0x000e220008000c00 */
[----:B-1----:R-:W-:Y:S02]  /*0b30*/  DADD R24, -R24, R38 ;  /* 0x0000000018187229 */ /* 0x002fe40000000126 */
[----:B------:R-:W-:-:S06]  /*0b40*/  DADD R26, R40, -R26 ;  /* 0x00000000281a7229 */ /* 0x000fcc000000081a */
[C---:B------:R-:W-:Y:S02]  /*0b50*/  DFMA R54, R34.reuse, R24, R54 ;  /* 0x000000182236722b */ /* 0x040fe40000000036 */
[----:B------:R-:W-:Y:S02]  /*0b60*/  DFMA R66, R34, R26, R66 ;  /* 0x0000001a2242722b */ /* 0x000fe40000000042 */
[----:B------:R-:W1:Y:S01]  /*0b70*/  LDS.128 R24, [UR7+0xb0] ;  /* 0x0000b007ff187984 */ /* 0x000e620008000c00 */
[----:B0-----:R-:W-:Y:S02]  /*0b80*/  DADD R28, -R28, R42 ;  /* 0x000000001c1c7229 */ /* 0x001fe4000000012a */
[----:B------:R-:W-:-:S06]  /*0b90*/  DADD R30, R44, -R30 ;  /* 0x000000002c1e7229 */ /* 0x000fcc000000081e */
[C---:B------:R-:W-:Y:S02]  /*0ba0*/  DFMA R58, R34.reuse, R28, R58 ;  /* 0x0000001c223a722b */ /* 0x040fe4000000003a */
[----:B------:R-:W-:Y:S02]  /*0bb0*/  DFMA R62, R34, R30, R62 ;  /* 0x0000001e223e722b */ /* 0x000fe4000000003e */
[----:B------:R-:W0:Y:S01]  /*0bc0*/  LDS.128 R28, [UR7+0xc0] ;  /* 0x0000c007ff1c7984 */ /* 0x000e220008000c00 */
[----:B-1----:R-:W-:Y:S02]  /*0bd0*/  DADD R24, -R24, R46 ;  /* 0x0000000018187229 */ /* 0x002fe4000000012e */
[----:B------:R-:W-:-:S06]  /*0be0*/  DADD R26, R48, -R26 ;  /* 0x00000000301a7229 */ /* 0x000fcc000000081a */
[C---:B------:R-:W-:Y:S02]  /*0bf0*/  DFMA R64, R34.reuse, R24, R64 ;  /* 0x000000182240722b */ /* 0x040fe40000000040 */
[----:B------:R-:W-:Y:S02]  /*0c00*/  DFMA R50, R34, R26, R50 ;  /* 0x0000001a2232722b */ /* 0x000fe40000000032 */
[----:B------:R-:W1:Y:S04]  /*0c10*/  LDS.128 R24, [UR7+0xd0] ;  /* 0x0000d007ff187984 */ /* 0x000e680008000c00 */
[----:B------:R-:W3:Y:S01]  /*0c20*/  LDS.128 R32, [UR7+0xf0] ;  /* 0x0000f007ff207984 */ /* 0x000ee20008000c00 */
[----:B0-----:R-:W-:Y:S02]  /*0c30*/  DADD R28, -R28, R8 ;  /* 0x000000001c1c7229 */ /* 0x001fe40000000108 */
[----:B------:R-:W-:-:S06]  /*0c40*/  DADD R30, R6, -R30 ;  /* 0x00000000061e7229 */ /* 0x000fcc000000081e */
[----:B--2---:R-:W-:Y:S02]  /*0c50*/  DFMA R60, R28, R56, R60 ;  /* 0x000000381c3c722b */ /* 0x004fe4000000003c */
[----:B------:R-:W-:Y:S02]  /*0c60*/  DFMA R52, R56, R30, R52 ;  /* 0x0000001e3834722b */ /* 0x000fe40000000034 */
[----:B------:R-:W0:Y:S01]  /*0c70*/  LDS.128 R28, [UR7+0xe0] ;  /* 0x0000e007ff1c7984 */ /* 0x000e220008000c00 */
[----:B-1----:R-:W-:Y:S01]  /*0c80*/  DADD R24, -R24, R38 ;  /* 0x0000000018187229 */ /* 0x002fe20000000126 */
[----:B------:R-:W-:-:S07]  /*0c90*/  UIADD3 UR5, UPT, UPT, UR5, 0x4, URZ ;  /* 0x0000000405057890 */ /* 0x000fce000fffe0ff */
[----:B------:R-:W-:Y:S01]  /*0ca0*/  DFMA R54, R56, R24, R54 ;  /* 0x000000183836722b */ /* 0x000fe20000000036 */
[----:B------:R-:W-:-:S04]  /*0cb0*/  LOP3.LUT R24, R5, 0x7c, RZ, 0xc0, !PT ;  /* 0x0000007c05187812 */ /* 0x000fc800078ec0ff */
[----:B------:R-:W-:Y:S01]  /*0cc0*/  ISETP.NE.AND P1, PT, R24, UR5, PT ;  /* 0x0000000518007c0c */ /* 0x000fe2000bf25270 */
[----:B------:R-:W-:Y:S02]  /*0cd0*/  DADD R26, R40, -R26 ;  /* 0x00000000281a7229 */ /* 0x000fe4000000081a */
[----:B---3--:R-:W-:Y:S02]  /*0ce0*/  DADD R32, -R32, R46 ;  /* 0x0000000020207229 */ /* 0x008fe4000000012e */
[----:B------:R-:W-:-:S04]  /*0cf0*/  DADD R34, R48, -R34 ;  /* 0x0000000030227229 */ /* 0x000fc80000000822 */
[C---:B------:R-:W-:Y:S02]  /*0d00*/  DFMA R66, R56.reuse, R26, R66 ;  /* 0x0000001a3842722b */ /* 0x040fe40000000042 */
[----:B------:R-:W-:Y:S02]  /*0d10*/  DFMA R64, R56, R32, R64 ;  /* 0x000000203840722b */ /* 0x000fe40000000040 */
[----:B0-----:R-:W-:Y:S02]  /*0d20*/  DADD R28, -R28, R42 ;  /* 0x000000001c1c7229 */ /* 0x001fe4000000012a */
[----:B------:R-:W-:-:S06]  /*0d30*/  DADD R30, R44, -R30 ;  /* 0x000000002c1e7229 */ /* 0x000fcc000000081e */
[C---:B------:R-:W-:Y:S02]  /*0d40*/  DFMA R58, R56.reuse, R28, R58 ;  /* 0x0000001c383a722b */ /* 0x040fe4000000003a */
[C---:B------:R-:W-:Y:S02]  /*0d50*/  DFMA R62, R56.reuse, R30, R62 ;  /* 0x0000001e383e722b */ /* 0x040fe4000000003e */
[----:B------:R-:W-:Y:S01]  /*0d60*/  DFMA R56, R56, R34, R50 ;  /* 0x000000223838722b */ /* 0x000fe20000000032 */
[----:B------:R-:W-:Y:S10]  /*0d70*/  @P1 BRA `(.L_x_40) ;  /* 0xfffffff8006c1947 */ /* 0x000ff4000383ffff */
[----:B------:R-:W-:-:S07]  /*0d80*/  MOV R51, R24 ;  /* 0x0000001800337202 */ /* 0x000fce0000000f00 */
.L_x_39:
[----:B0-----:R-:W-:-:S13]  /*0d90*/  LOP3.LUT P1, R24, R5, 0x3, RZ, 0xc0, !PT ;  /* 0x0000000305187812 */ /* 0x001fda000782c0ff */
[----:B------:R-:W-:Y:S05]  /*0da0*/  @!P1 BRA `(.L_x_38) ;  /* 0x0000000400549947 */ /* 0x000fea0003800000 */
[----:B------:R-:W-:Y:S02]  /*0db0*/  ISETP.NE.AND P1, PT, R24, 0x1, PT ;  /* 0x000000011800780c */ /* 0x000fe40003f25270 */
[----:B------:R-:W-:-:S04]  /*0dc0*/  LOP3.LUT R5, R5, 0x1, RZ, 0xc0, !PT ;  /* 0x0000000105057812 */ /* 0x000fc800078ec0ff */
[----:B------:R-:W-:-:S07]  /*0dd0*/  ISETP.NE.U32.AND P2, PT, R5, 0x1, PT ;  /* 0x000000010500780c */ /* 0x000fce0003f45070 */
[----:B------:R-:W-:Y:S06]  /*0de0*/  @!P1 BRA `(.L_x_41) ;  /* 0x0000000000d09947 */ /* 0x000fec0003800000 */
[----:B------:R-:W0:Y:S01]  /*0df0*/  LDC.64 R68, c[0x0][0x398] ;  /* 0x0000e600ff447b82 */ /* 0x000e220000000a00 */
[----:B------:R-:W-:-:S04]  /*0e00*/  IMAD.IADD R5, R4, 0x1, R51 ;  /* 0x0000000104057824 */ /* 0x000fc800078e0233 */
[----:B0-----:R-:W-:-:S06]  /*0e10*/  IMAD.WIDE.U32 R32, R5, 0x8, R68 ;  /* 0x0000000805207825 */ /* 0x001fcc00078e0044 */
[----:B------:R-:W2:Y:S01]  /*0e20*/  LDG.E.64 R32, desc[UR14][R32.64] ;  /* 0x0000000e20207981 */ /* 0x000ea2000c1e1b00 */
[----:B------:R-:W-:-:S04]  /*0e30*/  VIADD R5, R5, 0x1 ;  /* 0x0000000105057836 */ /* 0x000fc80000000000 */
[----:B------:R-:W-:-:S06]  /*0e40*/  IMAD.WIDE.U32 R68, R5, 0x8, R68 ;  /* 0x0000000805447825 */ /* 0x000fcc00078e0044 */
[----:B------:R-:W3:Y:S01]  /*0e50*/  LDG.E.64 R68, desc[UR14][R68.64] ;  /* 0x0000000e44447981 */ /* 0x000ee2000c1e1b00 */
[----:B------:R-:W-:Y:S01]  /*0e60*/  MOV R5, 0x400 ;  /* 0x0000040000057802 */ /* 0x000fe20000000f00 */
[----:B------:R-:W0:Y:S03]  /*0e70*/  S2R R24, SR_CgaCtaId ;  /* 0x0000000000187919 */ /* 0x000e260000008800 */
[----:B0-----:R-:W-:-:S04]  /*0e80*/  LEA R24, R24, R5, 0x18 ;  /* 0x0000000518187211 */ /* 0x001fc800078ec0ff */
[C---:B------:R-:W-:Y:S01]  /*0e90*/  LEA R5, R51.reuse, R24, 0x6 ;  /* 0x0000001833057211 */ /* 0x040fe200078e30ff */
[----:B------:R-:W-:-:S04]  /*0ea0*/  VIADD R51, R51, 0x2 ;  /* 0x0000000233337836 */ /* 0x000fc80000000000 */
[----:B------:R-:W0:Y:S04]  /*0eb0*/  LDS.128 R28, [R5] ;  /* 0x00000000051c7984 */ /* 0x000e280000000c00 */
[----:B------:R-:W1:Y:S01]  /*0ec0*/  LDS.128 R24, [R5+0x10] ;  /* 0x0000100005187984 */ /* 0x000e620000000c00 */
[----:B0----5:R-:W-:Y:S02]  /*0ed0*/  DADD R28, -R28, R8 ;  /* 0x000000001c1c7229 */ /* 0x021fe40000000108 */
[----:B------:R-:W-:Y:S02]  /*0ee0*/  DADD R30, R6, -R30 ;  /* 0x00000000061e7229 */ /* 0x000fe4000000081e */
[----:B-1----:R-:W-:Y:S02]  /*0ef0*/  DADD R24, -R24, R38 ;  /* 0x0000000018187229 */ /* 0x002fe40000000126 */
[----:B------:R-:W-:-:S02]  /*0f00*/  DADD R26, R40, -R26 ;  /* 0x00000000281a7229 */ /* 0x000fc4000000081a */
[----:B--2---:R-:W-:Y:S02]  /*0f10*/  DFMA R60, R28, R32, R60 ;  /* 0x000000201c3c722b */ /* 0x004fe4000000003c */
[C---:B------:R-:W-:Y:S02]  /*0f20*/  DFMA R52, R32.reuse, R30, R52 ;  /* 0x0000001e2034722b */ /* 0x040fe40000000034 */
[----:B------:R-:W0:Y:S01]  /*0f30*/  LDS.128 R28, [R5+0x20] ;  /* 0x00002000051c7984 */ /* 0x000e220000000c00 */
[C---:B------:R-:W-:Y:S02]  /*0f40*/  DFMA R54, R32.reuse, R24, R54 ;  /* 0x000000182036722b */ /* 0x040fe40000000036 */
[----:B------:R-:W-:Y:S01]  /*0f50*/  DFMA R66, R32, R26, R66 ;  /* 0x0000001a2042722b */ /* 0x000fe20000000042 */
[----:B------:R-:W1:Y:S01]  /*0f60*/  LDS.128 R24, [R5+0x30] ;  /* 0x0000300005187984 */ /* 0x000e620000000c00 */
[----:B0-----:R-:W-:Y:S02]  /*0f70*/  DADD R28, -R28, R42 ;  /* 0x000000001c1c7229 */ /* 0x001fe4000000012a */
[----:B------:R-:W-:-:S02]  /*0f80*/  DADD R30, R44, -R30 ;  /* 0x000000002c1e7229 */ /* 0x000fc4000000081e */
[----:B-1----:R-:W-:Y:S02]  /*0f90*/  DADD R24, -R24, R46 ;  /* 0x0000000018187229 */ /* 0x002fe4000000012e */
[----:B------:R-:W-:Y:S02]  /*0fa0*/  DADD R26, R48, -R26 ;  /* 0x00000000301a7229 */ /* 0x000fe4000000081a */
[C---:B------:R-:W-:Y:S02]  /*0fb0*/  DFMA R58, R32.reuse, R28, R58 ;  /* 0x0000001c203a722b */ /* 0x040fe4000000003a */
[C---:B------:R-:W-:Y:S02]  /*0fc0*/  DFMA R62, R32.reuse, R30, R62 ;  /* 0x0000001e203e722b */ /* 0x040fe4000000003e */
[----:B------:R-:W0:Y:S01]  /*0fd0*/  LDS.128 R28, [R5+0x40] ;  /* 0x00004000051c7984 */ /* 0x000e220000000c00 */
[C---:B------:R-:W-:Y:S02]  /*0fe0*/  DFMA R64, R32.reuse, R24, R64 ;  /* 0x000000182040722b */ /* 0x040fe40000000040 */
[----:B------:R-:W-:Y:S01]  /*0ff0*/  DFMA R56, R32, R26, R56 ;  /* 0x0000001a2038722b */ /* 0x000fe20000000038 */
[----:B------:R-:W1:Y:S04]  /*1000*/  LDS.128 R24, [R5+0x50] ;  /* 0x0000500005187984 */ /* 0x000e680000000c00 */
[----:B------:R-:W2:Y:S01]  /*1010*/  LDS.128 R32, [R5+0x70] ;  /* 0x0000700005207984 */ /* 0x000ea20000000c00 */
[----:B0-----:R-:W-:-:S02]  /*1020*/  DADD R28, -R28, R8 ;  /* 0x000000001c1c7229 */ /* 0x001fc40000000108 */
[----:B------:R-:W-:Y:S02]  /*1030*/  DADD R30, R6, -R30 ;  /* 0x00000000061e7229 */ /* 0x000fe4000000081e */
[----:B-1----:R-:W-:Y:S02]  /*1040*/  DADD R24, -R24, R38 ;  /* 0x0000000018187229 */ /* 0x002fe40000000126 */
[----:B------:R-:W-:Y:S02]  /*1050*/  DADD R26, R40, -R26 ;  /* 0x00000000281a7229 */ /* 0x000fe4000000081a */
[----:B---3--:R-:W-:Y:S02]  /*1060*/  DFMA R60, R28, R68, R60 ;  /* 0x000000441c3c722b */ /* 0x008fe4000000003c */
[----:B------:R-:W-:Y:S02]  /*1070*/  DFMA R52, R68, R30, R52 ;  /* 0x0000001e4434722b */ /* 0x000fe40000000034 */
[----:B------:R-:W0:Y:S01]  /*1080*/  LDS.128 R28, [R5+0x60] ;  /* 0x00006000051c7984 */ /* 0x000e220000000c00 */
[----:B--2---:R-:W-:-:S02]  /*1090*/  DADD R32, -R32, R46 ;  /* 0x0000000020207229 */ /* 0x004fc4000000012e */
[----:B------:R-:W-:Y:S02]  /*10a0*/  DADD R34, R48, -R34 ;  /* 0x0000000030227229 */ /* 0x000fe40000000822 */
[C---:B------:R-:W-:Y:S02]  /*10b0*/  DFMA R54, R68.reuse, R24, R54 ;  /* 0x000000184436722b */ /* 0x040fe40000000036 */
[C---:B------:R-:W-:Y:S02]  /*10c0*/  DFMA R66, R68.reuse, R26, R66 ;  /* 0x0000001a4442722b */ /* 0x040fe40000000042 */
[C---:B------:R-:W-:Y:S02]  /*10d0*/  DFMA R64, R68.reuse, R32, R64 ;  /* 0x000000204440722b */ /* 0x040fe40000000040 */
[----:B------:R-:W-:Y:S02]  /*10e0*/  DFMA R56, R68, R34, R56 ;  /* 0x000000224438722b */ /* 0x000fe40000000038 */
[----:B0-----:R-:W-:-:S02]  /*10f0*/  DADD R28, -R28, R42 ;  /* 0x000000001c1c7229 */ /* 0x001fc4000000012a */
[----:B------:R-:W-:-:S06]  /*1100*/  DADD R30, R44, -R30 ;  /* 0x000000002c1e7229 */ /* 0x000fcc000000081e */
[C---:B------:R-:W-:Y:S02]  /*1110*/  DFMA R58, R68.reuse, R28, R58 ;  /* 0x0000001c443a722b */ /* 0x040fe4000000003a */
[----:B------:R-:W-:-:S11]  /*1120*/  DFMA R62, R68, R30, R62 ;  /* 0x0000001e443e722b */ /* 0x000fd6000000003e */
.L_x_41:
[----:B------:R-:W-:Y:S05]  /*1130*/  @P2 BRA `(.L_x_38) ;  /* 0x0000000000702947 */ /* 0x000fea0003800000 */
[----:B------:R-:W0:Y:S01]  /*1140*/  LDC.64 R24, c[0x0][0x398] ;  /* 0x0000e600ff187b82 */ /* 0x000e220000000a00 */
[----:B------:R-:W-:-:S04]  /*1150*/  IMAD.IADD R5, R4, 0x1, R51 ;  /* 0x0000000104057824 */ /* 0x000fc800078e0233 */
[----:B0-----:R-:W-:-:S06]  /*1160*/  IMAD.WIDE.U32 R4, R5, 0x8, R24 ;  /* 0x0000000805047825 */ /* 0x001fcc00078e0018 */
[----:B------:R-:W2:Y:S01]  /*1170*/  LDG.E.64 R4, desc[UR14][R4.64] ;  /* 0x0000000e04047981 */ /* 0x000ea2000c1e1b00 */
[----:B------:R-:W-:Y:S01]  /*1180*/  MOV R24, 0x400 ;  /* 0x0000040000187802 */ /* 0x000fe20000000f00 */
[----:B------:R-:W0:Y:S03]  /*1190*/  S2R R25, SR_CgaCtaId ;  /* 0x0000000000197919 */ /* 0x000e260000008800 */
[----:B0-----:R-:W-:-:S04]  /*11a0*/  LEA R24, R25, R24, 0x18 ;  /* 0x0000001819187211 */ /* 0x001fc800078ec0ff */
[----:B------:R-:W-:-:S05]  /*11b0*/  LEA R51, R51, R24, 0x6 ;  /* 0x0000001833337211 */ /* 0x000fca00078e30ff */
[----:B------:R-:W0:Y:S04]  /*11c0*/  LDS.128 R24, [R51] ;  /* 0x0000000033187984 */ /* 0x000e280000000c00 */
[----:B------:R-:W1:Y:S01]  /*11d0*/  LDS.128 R32, [R51+0x30] ;  /* 0x0000300033207984 */ /* 0x000e620000000c00 */
[----:B0----5:R-:W-:Y:S02]  /*11e0*/  DADD R28, -R24, R8 ;  /* 0x00000000181c7229 */ /* 0x021fe40000000108 */
[----:B------:R-:W-:Y:S01]  /*11f0*/  DADD R30, R6, -R26 ;  /* 0x00000000061e7229 */ /* 0x000fe2000000081a */
[----:B------:R-:W0:Y:S01]  /*1200*/  LDS.128 R24, [R51+0x10] ;  /* 0x0000100033187984 */ /* 0x000e220000000c00 */
[----:B-1----:R-:W-:Y:S02]  /*1210*/  DADD R32, -R32, R46 ;  /* 0x0000000020207229 */ /* 0x002fe4000000012e */
[----:B------:R-:W-:-:S02]  /*1220*/  DADD R34, R48, -R34 ;  /* 0x0000000030227229 */ /* 0x000fc40000000822 */
[----:B0-----:R-:W-:Y:S02]  /*1230*/  DADD R24, -R24, R38 ;  /* 0x0000000018187229 */ /* 0x001fe40000000126 */
[----:B------:R-:W-:Y:S02]  /*1240*/  DADD R26, R40, -R26 ;  /* 0x00000000281a7229 */ /* 0x000fe4000000081a */
[----:B--2---:R-:W-:Y:S02]  /*1250*/  DFMA R60, R28, R4, R60 ;  /* 0x000000041c3c722b */ /* 0x004fe4000000003c */
[C---:B------:R-:W-:Y:S01]  /*1260*/  DFMA R52, R4.reuse, R30, R52 ;  /* 0x0000001e0434722b */ /* 0x040fe20000000034 */
[----:B------:R-:W0:Y:S01]  /*1270*/  LDS.128 R28, [R51+0x20] ;  /* 0x00002000331c7984 */ /* 0x000e220000000c00 */
[C---:B------:R-:W-:Y:S02]  /*1280*/  DFMA R54, R4.reuse, R24, R54 ;  /* 0x000000180436722b */ /* 0x040fe40000000036 */
[----:B------:R-:W-:-:S02]  /*1290*/  DFMA R66, R4, R26, R66 ;  /* 0x0000001a0442722b */ /* 0x000fc40000000042 */
[C---:B------:R-:W-:Y:S02]  /*12a0*/  DFMA R64, R4.reuse, R32, R64 ;  /* 0x000000200440722b */ /* 0x040fe40000000040 */
[----:B------:R-:W-:Y:S02]  /*12b0*/  DFMA R56, R4, R34, R56 ;  /* 0x000000220438722b */ /* 0x000fe40000000038 */
[----:B0-----:R-:W-:Y:S02]  /*12c0*/  DADD R28, -R28, R42 ;  /* 0x000000001c1c7229 */ /* 0x001fe4000000012a */
[----:B------:R-:W-:-:S06]  /*12d0*/  DADD R30, R44, -R30 ;  /* 0x000000002c1e7229 */ /* 0x000fcc000000081e */
[C---:B------:R-:W-:Y:S02]  /*12e0*/  DFMA R58, R4.reuse, R28, R58 ;  /* 0x0000001c043a722b */ /* 0x040fe4000000003a */
[----:B------:R-:W-:-:S11]  /*12f0*/  DFMA R62, R4, R30, R62 ;  /* 0x0000001e043e722b */ /* 0x000fd6000000003e */
.L_x_38:
[----:B------:R-:W1:Y:S01]  /*1300*/  LDCU UR16, c[0x0][0x3a0] ;  /* 0x00007400ff1077ac */ /* 0x000e620008000800 */
[----:B------:R-:W-:Y:S02]  /*1310*/  UIADD3 UR5, UPT, UPT, UR6, 0x1, URZ ;  /* 0x0000000106057890 */ /* 0x000fe4000fffe0ff */
[----:B------:R-:W-:Y:S02]  /*1320*/  UIADD3 UR7, UPT, UPT, UR6, 0x2, URZ ;  /* 0x0000000206077890 */ /* 0x000fe4000fffe0ff */
[----:B------:R-:W-:Y:S02]  /*1330*/  UIADD3 UR9, UPT, UPT, UR6, 0x3, URZ ;  /* 0x0000000306097890 */ /* 0x000fe4000fffe0ff */
[----:B------:R-:W-:Y:S02]  /*1340*/  UIADD3 UR10, UPT, UPT, UR6, 0x4, URZ ;  /* 0x00000004060a7890 */ /* 0x000fe4000fffe0ff */
[----:B------:R-:W-:Y:S02]  /*1350*/  UIADD3 UR11, UPT, UPT, UR6, 0x5, URZ ;  /* 0x00000005060b7890 */ /* 0x000fe4000fffe0ff */
[----:B------:R-:W-:-:S02]  /*1360*/  UIADD3 UR12, UPT, UPT, UR6, 0x6, URZ ;  /* 0x00000006060c7890 */ /* 0x000fc4000fffe0ff */
[----:B------:R-:W-:Y:S02]  /*1370*/  UIADD3 UR13, UPT, UPT, UR6, 0x7, URZ ;  /* 0x00000007060d7890 */ /* 0x000fe4000fffe0ff */
[----:B-1----:R-:W-:Y:S02]  /*1380*/  UISETP.GE.U32.AND UP6, UPT, UR6, UR16, UPT ;  /* 0x000000100600728c */ /* 0x002fe4000bfc6070 */
[----:B------:R-:W-:Y:S02]  /*1390*/  UISETP.GE.U32.AND UP2, UPT, UR5, UR16, UPT ;  /* 0x000000100500728c */ /* 0x000fe4000bf46070 */
[----:B------:R-:W-:Y:S02]  /*13a0*/  UISETP.GE.U32.AND UP0, UPT, UR7, UR16, UPT ;  /* 0x000000100700728c */ /* 0x000fe4000bf06070 */
[----:B------:R-:W-:Y:S02]  /*13b0*/  UP2UR UR5, UPR, URZ, 0x4 ;  /* 0x00000004ff057883 */ /* 0x000fe40008000000 */
[----:B------:R-:W-:-:S02]  /*13c0*/  UISETP.GE.U32.AND UP1, UPT, UR9, UR16, UPT ;  /* 0x000000100900728c */ /* 0x000fc4000bf26070 */
[----:B------:R-:W-:Y:S02]  /*13d0*/  UISETP.GE.U32.AND UP2, UPT, UR10, UR16, UPT ;  /* 0x000000100a00728c */ /* 0x000fe4000bf46070 */
[----:B------:R-:W-:Y:S02]  /*13e0*/  UISETP.GE.U32.AND UP3, UPT, UR11, UR16, UPT ;  /* 0x000000100b00728c */ /* 0x000fe4000bf66070 */
[----:B------:R-:W-:Y:S02]  /*13f0*/  UISETP.GE.U32.AND UP4, UPT, UR12, UR16, UPT ;  /* 0x000000100c00728c */ /* 0x000fe4000bf86070 */
[----:B------:R-:W-:Y:S01]  /*1400*/  UISETP.GE.U32.AND UP5, UPT, UR13, UR16, UPT ;  /* 0x000000100d00728c */ /* 0x000fe2000bfa6070 */
[----:B------:R-:W-:Y:S10]  /*1410*/  BRA.U UP6, `(.L_x_42) ;  /* 0x00000001060c7547 */ /* 0x000ff4000b800000 */
[----:B------:R-:W2:Y:S02]  /*1420*/  LDG.E.64 R4, desc[UR14][R10.64] ;  /* 0x0000000e0a047981 */ /* 0x000ea4000c1e1b00 */
[----:B--2---:R-:W-:-:S07]  /*1430*/  DADD R4, R60, R4 ;  /* 0x000000003c047229 */ /* 0x004fce0000000004 */
[----:B------:R1:W-:Y:S04]  /*1440*/  STG.E.64 desc[UR14][R10.64], R4 ;  /* 0x000000040a007986 */ /* 0x0003e8000c101b0e */
.L_x_42:
[----:B------:R-:W-:-:S09]  /*1450*/  UISETP.NE.AND UP6, UPT, UR5, URZ, UPT ;  /* 0x000000ff0500728c */ /* 0x000fd2000bfc5270 */
[----:B------:R-:W-:Y:S05]  /*1460*/  BRA.U UP6, `(.L_x_43) ;  /* 0x00000001060c7547 */ /* 0x000fea000b800000 */
[----:B-1----:R-:W2:Y:S02]  /*1470*/  LDG.E.64 R4, desc[UR14][R12.64] ;  /* 0x0000000e0c047981 */ /* 0x002ea4000c1e1b00 */
[----:B--2---:R-:W-:-:S07]  /*1480*/  DADD R4, R52, R4 ;  /* 0x0000000034047229 */ /* 0x004fce0000000004 */
[----:B------:R2:W-:Y:S04]  /*1490*/  STG.E.64 desc[UR14][R12.64], R4 ;  /* 0x000000040c007986 */ /* 0x0005e8000c101b0e */
.L_x_43:
[----:B------:R-:W-:Y:S05]  /*14a0*/  BRA.U UP0, `(.L_x_44) ;  /* 0x00000001000c7547 */ /* 0x000fea000b800000 */
[----:B-12---:R-:W2:Y:S02]  /*14b0*/  LDG.E.64 R4, desc[UR14][R14.64] ;  /* 0x0000000e0e047981 */ /* 0x006ea4000c1e1b00 */
[----:B--2---:R-:W-:-:S07]  /*14c0*/  DADD R4, R54, R4 ;  /* 0x0000000036047229 */ /* 0x004fce0000000004 */
[----:B------:R3:W-:Y:S04]  /*14d0*/  STG.E.64 desc[UR14][R14.64], R4 ;  /* 0x000000040e007986 */ /* 0x0007e8000c101b0e */
.L_x_44:
[----:B------:R-:W-:Y:S05]  /*14e0*/  BRA.U UP1, `(.L_x_45) ;  /* 0x00000001010c7547 */ /* 0x000fea000b800000 */
[----:B-123--:R-:W2:Y:S02]  /*14f0*/  LDG.E.64 R4, desc[UR14][R16.64] ;  /* 0x0000000e10047981 */ /* 0x00eea4000c1e1b00 */
[----:B--2---:R-:W-:-:S07]  /*1500*/  DADD R4, R66, R4 ;  /* 0x0000000042047229 */ /* 0x004fce0000000004 */
[----:B------:R4:W-:Y:S04]  /*1510*/  STG.E.64 desc[UR14][R16.64], R4 ;  /* 0x0000000410007986 */ /* 0x0009e8000c101b0e */
.L_x_45:
[----:B------:R-:W-:Y:S05]  /*1520*/  BRA.U UP2, `(.L_x_46) ;  /* 0x00000001020c7547 */ /* 0x000fea000b800000 */
[----:B-1234-:R-:W2:Y:S02]  /*1530*/  LDG.E.64 R4, desc[UR14][R18.64] ;  /* 0x0000000e12047981 */ /* 0x01eea4000c1e1b00 */
[----:B--2---:R-:W-:-:S07]  /*1540*/  DADD R4, R58, R4 ;  /* 0x000000003a047229 */ /* 0x004fce0000000004 */
[----:B------:R1:W-:Y:S04]  /*1550*/  STG.E.64 desc[UR14][R18.64], R4 ;  /* 0x0000000412007986 */ /* 0x0003e8000c101b0e */
.L_x_46:
[----:B------:R-:W-:Y:S05]  /*1560*/  BRA.U UP3, `(.L_x_47) ;  /* 0x00000001030c7547 */ /* 0x000fea000b800000 */
[----:B-1234-:R-:W2:Y:S02]  /*1570*/  LDG.E.64 R4, desc[UR14][R20.64] ;  /* 0x0000000e14047981 */ /* 0x01eea4000c1e1b00 */
[----:B--2---:R-:W-:-:S07]  /*1580*/  DADD R4, R62, R4 ;  /* 0x000000003e047229 */ /* 0x004fce0000000004 */
[----:B------:R1:W-:Y:S04]  /*1590*/  STG.E.64 desc[UR14][R20.64], R4 ;  /* 0x0000000414007986 */ /* 0x0003e8000c101b0e */
.L_x_47:
[----:B------:R-:W-:Y:S05]  /*15a0*/  BRA.U UP4, `(.L_x_48) ;  /* 0x00000001040c7547 */ /* 0x000fea000b800000 */
[----:B-1234-:R-:W2:Y:S02]  /*15b0*/  LDG.E.64 R4, desc[UR14][R22.64] ;  /* 0x0000000e16047981 */ /* 0x01eea4000c1e1b00 */
[----:B--2---:R-:W-:-:S07]  /*15c0*/  DADD R4, R64, R4 ;  /* 0x0000000040047229 */ /* 0x004fce0000000004 */
[----:B------:R1:W-:Y:S04]  /*15d0*/  STG.E.64 desc[UR14][R22.64], R4 ;  /* 0x0000000416007986 */ /* 0x0003e8000c101b0e */
.L_x_48:
[----:B------:R-:W-:Y:S05]  /*15e0*/  BRA.U UP5, `(.L_x_37) ;  /* 0x00000001050c7547 */ /* 0x000fea000b800000 */
[----:B-1234-:R-:W2:Y:S02]  /*15f0*/  LDG.E.64 R4, desc[UR14][R36.64] ;  /* 0x0000000e24047981 */ /* 0x01eea4000c1e1b00 */
[----:B--2---:R-:W-:-:S07]  /*1600*/  DADD R4, R56, R4 ;  /* 0x0000000038047229 */ /* 0x004fce0000000004 */
[----:B------:R1:W-:Y:S04]  /*1610*/  STG.E.64 desc[UR14][R36.64], R4 ;  /* 0x0000000424007986 */ /* 0x0003e8000c101b0e */
.L_x_37:
[----:B------:R-:W-:Y:S05]  /*1620*/  BSYNC.RECONVERGENT B0 ;  /* 0x0000000000007941 */ /* 0x000fea0003800200 */
.L_x_36:
[----:B------:R-:W-:Y:S05]  /*1630*/  @!P0 BRA `(.L_x_49) ;  /* 0xffffffec00ac8947 */ /* 0x000fea000383ffff */
[----:B------:R-:W-:Y:S05]  /*1640*/  EXIT ;  /* 0x000000000000794d */ /* 0x000fea0003800000 */
.L_x_50:
        /* <DEDUP_REMOVED lines=11> */
.L_x_262:


//--------------------- .text._Z8NBodyMulPdS_S_S_jj --------------------------
	.section	.text._Z8NBodyMulPdS_S_S_jj,"ax",@progbits
	.align	128
        .global         _Z8NBodyMulPdS_S_S_jj
        .type           _Z8NBodyMulPdS_S_S_jj,@function
        .size           _Z8NBodyMulPdS_S_S_jj,(.L_x_263 - _Z8NBodyMulPdS_S_S_jj)
        .other          _Z8NBodyMulPdS_S_S_jj,@"STO_CUDA_ENTRY STV_DEFAULT"
_Z8NBodyMulPdS_S_S_jj:
.text._Z8NBodyMulPdS_S_S_jj:
[----:B------:R-:W-:Y:S01]  /*0000*/  LDC R1, c[0x0][0x37c] ;  /* 0x0000df00ff017b82 */ /* 0x000fe20000000800 */
[----:B------:R-:W0:Y:S07]  /*0010*/  S2R R9, SR_TID.X ;  /* 0x0000000000097919 */ /* 0x000e2e0000002100 */
[----:B------:R-:W1:Y:S08]  /*0020*/  S2UR UR4, SR_CTAID.Y ;  /* 0x00000000000479c3 */ /* 0x000e700000002600 */
[----:B------:R-:W2:Y:S01]  /*0030*/  LDC R0, c[0x0][0x3a0] ;  /* 0x0000e800ff007b82 */ /* 0x000ea20000000800 */
[----:B-1----:R-:W-:-:S06]  /*0040*/  USHF.L.U32 UR4, UR4, 0xa, URZ ;  /* 0x0000000a04047899 */ /* 0x002fcc00080006ff */
[----:B0-----:R-:W-:-:S04]  /*0050*/  LOP3.LUT R3, R9, UR4, RZ, 0xfc, !PT ;  /* 0x0000000409037c12 */ /* 0x001fc8000f8efcff */
[----:B--2---:R-:W-:-:S13]  /*0060*/  ISETP.GE.U32.AND P0, PT, R3, R0, PT ;  /* 0x000000000300720c */ /* 0x004fda0003f06070 */
[----:B------:R-:W-:Y:S05]  /*0070*/  @P0 EXIT ;  /* 0x000000000000094d */ /* 0x000fea0003800000 */
[----:B------:R-:W0:Y:S01]  /*0080*/  S2R R2, SR_CTAID.X ;  /* 0x0000000000027919 */ /* 0x000e220000002500 */
[----:B------:R-:W0:Y:S01]  /*0090*/  LDC R5, c[0x0][0x3a4] ;  /* 0x0000e900ff057b82 */ /* 0x000e220000000800 */
[----:B------:R-:W1:Y:S07]  /*00a0*/  LDCU.64 UR6, c[0x0][0x358] ;  /* 0x00006b00ff0677ac */ /* 0x000e6e0008000a00 */
[----:B------:R-:W2:Y:S01]  /*00b0*/  LDC.64 R12, c[0x0][0x380] ;  /* 0x0000e000ff0c7b82 */ /* 0x000ea20000000a00 */
[----:B------:R-:W-:-:S02]  /*00c0*/  CS2R R24, SRZ ;  /* 0x0000000000187805 */ /* 0x000fc4000001ff00 */
[C---:B0-----:R-:W-:Y:S01]  /*00d0*/  VIMNMX.U32 R7, PT, PT, R2.reuse, R5, PT ;  /* 0x0000000502077248 */ /* 0x041fe20003fe0000 */
[----:B------:R-:W-:-:S03]  /*00e0*/  IMAD R4, R2, R0, R3 ;  /* 0x0000000002047224 */ /* 0x000fc600078e0203 */
[----:B------:R-:W-:Y:S01]  /*00f0*/  ISETP.NE.AND P0, PT, R7, RZ, PT ;  /* 0x000000ff0700720c */ /* 0x000fe20003f05270 */
[----:B--2---:R-:W-:-:S06]  /*0100*/  IMAD.WIDE.U32 R14, R4, 0x8, R12 ;  /* 0x00000008040e7825 */ /* 0x004fcc00078e000c */
[----:B-1----:R-:W5:Y:S06]  /*0110*/  LDG.E.64 R14, desc[UR6][R14.64] ;  /* 0x000000060e0e7981 */ /* 0x002f6c000c1e1b00 */
[----:B------:R-:W-:Y:S05]  /*0120*/  @!P0 BRA `(.L_x_51) ;  /* 0x0000000800708947 */ /* 0x000fea0003800000 */
[----:B------:R-:W-:Y:S01]  /*0130*/  ISETP.GE.U32.AND P0, PT, R7, 0x8, PT ;  /* 0x000000080700780c */ /* 0x000fe20003f06070 */
[----:B------:R-:W-:Y:S01]  /*0140*/  HFMA2 R6, -RZ, RZ, 0, 0 ;  /* 0x00000000ff067431 */ /* 0x000fe200000001ff */
[----:B------:R-:W-:-:S11]  /*0150*/  CS2R R24, SRZ ;  /* 0x0000000000187805 */ /* 0x000fd6000001ff00 */
[----:B------:R-:W-:Y:S05]  /*0160*/  @!P0 BRA `(.L_x_52) ;  /* 0x0000000400448947 */ /* 0x000fea0003800000 */
[----:B------:R-:W-:Y:S01]  /*0170*/  LOP3.LUT R6, R7, 0x7ffffff8, RZ, 0xc0, !PT ;  /* 0x7ffffff807067812 */ /* 0x000fe200078ec0ff */
[----:B------:R-:W-:Y:S01]  /*0180*/  IMAD R16, R2, R5, 0x3 ;  /* 0x0000000302107424 */ /* 0x000fe200078e0205 */
[C---:B------:R-:W-:Y:S01]  /*0190*/  IADD3 R17, PT, PT, R0.reuse, UR4, R9 ;  /* 0x0000000400117c10 */ /* 0x040fe2000fffe009 */
[C-C-:B------:R-:W-:Y:S01]  /*01a0*/  IMAD R31, R0.reuse, 0x3, R3.reuse ;  /* 0x00000003001f7824 */ /* 0x140fe200078e0203 */
[CC--:B------:R-:W-:Y:S01]  /*01b0*/  LEA R11, R0.reuse, R3.reuse, 0x1 ;  /* 0x00000003000b7211 */ /* 0x0c0fe200078e08ff */
[C-C-:B------:R-:W-:Y:S01]  /*01c0*/  IMAD R35, R0.reuse, 0x5, R3.reuse ;  /* 0x0000000500237824 */ /* 0x140fe200078e0203 */
[CC--:B------:R-:W-:Y:S01]  /*01d0*/  LEA R33, R0.reuse, R3.reuse, 0x2 ;  /* 0x0000000300217211 */ /* 0x0c0fe200078e10ff */
[C-C-:B------:R-:W-:Y:S01]  /*01e0*/  IMAD R37, R0.reuse, 0x6, R3.reuse ;  /* 0x0000000600257824 */ /* 0x140fe200078e0203 */
[----:B------:R-:W-:Y:S01]  /*01f0*/  MOV R10, R3 ;  /* 0x00000003000a7202 */ /* 0x000fe20000000f00 */
[----:B------:R-:W-:Y:S01]  /*0200*/  IMAD R8, R0, 0x7, R3 ;  /* 0x0000000700087824 */ /* 0x000fe200078e0203 */
[----:B------:R-:W-:-:S02]  /*0210*/  CS2R R24, SRZ ;  /* 0x0000000000187805 */ /* 0x000fc4000001ff00 */
[----:B------:R-:W-:-:S07]  /*0220*/  IADD3 R6, PT, PT, -R6, RZ, RZ ;  /* 0x000000ff06067210 */ /* 0x000fce0007ffe1ff */
.L_x_53:
[----:B------:R-:W0:Y:S01]  /*0230*/  LDC.64 R18, c[0x0][0x398] ;  /* 0x0000e600ff127b82 */ /* 0x000e220000000a00 */
[----:B------:R-:W-:Y:S01]  /*0240*/  IMAD.WIDE.U32 R26, R10, 0x8, R12 ;  /* 0x000000080a1a7825 */ /* 0x000fe200078e000c */
[----:B------:R-:W-:-:S03]  /*0250*/  IADD3 R23, PT, PT, R16, -0x3, RZ ;  /* 0xfffffffd10177810 */ /* 0x000fc60007ffe0ff */
[----:B------:R-:W-:Y:S02]  /*0260*/  IMAD.WIDE.U32 R20, R17, 0x8, R12 ;  /* 0x0000000811147825 */ /* 0x000fe400078e000c */
[----:B------:R-:W2:Y:S02]  /*0270*/  LDG.E.64 R26, desc[UR6][R26.64] ;  /* 0x000000061a1a7981 */ /* 0x000ea4000c1e1b00 */
[----:B------:R-:W-:Y:S02]  /*0280*/  VIADD R29, R16, 0xfffffffe ;  /* 0xfffffffe101d7836 */ /* 0x000fe40000000000 */
[----:B------:R-:W3:Y:S01]  /*0290*/  LDG.E.64 R20, desc[UR6][R20.64] ;  /* 0x0000000614147981 */ /* 0x000ee2000c1e1b00 */
[----:B0-----:R-:W-:-:S04]  /*02a0*/  IMAD.WIDE.U32 R22, R23, 0x8, R18 ;  /* 0x0000000817167825 */ /* 0x001fc800078e0012 */
[----:B------:R-:W-:Y:S02]  /*02b0*/  IMAD.WIDE.U32 R28, R29, 0x8, R18 ;  /* 0x000000081d1c7825 */ /* 0x000fe400078e0012 */
[----:B------:R-:W4:Y:S04]  /*02c0*/  LDG.E.64 R22, desc[UR6][R22.64] ;  /* 0x0000000616167981 */ /* 0x000f28000c1e1b00 */
[----:B------:R-:W4:Y:S01]  /*02d0*/  LDG.E.64 R28, desc[UR6][R28.64] ;  /* 0x000000061c1c7981 */ /* 0x000f22000c1e1b00 */
[C---:B--2--5:R-:W-:Y:S02]  /*02e0*/  DADD R26, R14.reuse, -R26 ;  /* 0x000000000e1a7229 */ /* 0x064fe4000000081a */
[----:B---3--:R-:W-:-:S06]  /*02f0*/  DADD R20, R14, -R20 ;  /* 0x000000000e147229 */ /* 0x008fcc0000000814 */
[----:B----4-:R-:W-:Y:S01]  /*0300*/  DFMA R22, R26, R22, R24 ;  /* 0x000000161a16722b */ /* 0x010fe20000000018 */
[----:B------:R-:W-:Y:S01]  /*0310*/  IMAD.WIDE.U32 R26, R11, 0x8, R12 ;  /* 0x000000080b1a7825 */ /* 0x000fe200078e000c */
[----:B------:R-:W-:-:S05]  /*0320*/  IADD3 R25, PT, PT, R16, -0x1, RZ ;  /* 0xffffffff10197810 */ /* 0x000fca0007ffe0ff */
[----:B------:R-:W2:Y:S01]  /*0330*/  LDG.E.64 R26, desc[UR6][R26.64] ;  /* 0x000000061a1a7981 */ /* 0x000ea2000c1e1b00 */
[----:B------:R-:W-:Y:S01]  /*0340*/  DFMA R28, R20, R28, R22 ;  /* 0x0000001c141c722b */ /* 0x000fe20000000016 */
[----:B------:R-:W-:-:S04]  /*0350*/  IMAD.WIDE.U32 R24, R25, 0x8, R18 ;  /* 0x0000000819187825 */ /* 0x000fc800078e0012 */
[----:B------:R-:W-:Y:S02]  /*0360*/  IMAD.WIDE.U32 R20, R31, 0x8, R12 ;  /* 0x000000081f147825 */ /* 0x000fe400078e000c */
[----:B------:R-:W3:Y:S02]  /*0370*/  LDG.E.64 R24, desc[UR6][R24.64] ;  /* 0x0000000618187981 */ /* 0x000ee4000c1e1b00 */
[----:B------:R-:W-:Y:S02]  /*0380*/  IMAD.WIDE.U32 R22, R16, 0x8, R18 ;  /* 0x0000000810167825 */ /* 0x000fe400078e0012 */
[----:B------:R-:W4:Y:S04]  /*0390*/  LDG.E.64 R20, desc[UR6][R20.64] ;  /* 0x0000000614147981 */ /* 0x000f28000c1e1b00 */
[----:B------:R-:W4:Y:S01]  /*03a0*/  LDG.E.64 R22, desc[UR6][R22.64] ;  /* 0x0000000616167981 */ /* 0x000f22000c1e1b00 */
[----:B--2---:R-:W-:-:S08]  /*03b0*/  DADD R26, R14, -R26 ;  /* 0x000000000e1a7229 */ /* 0x004fd0000000081a */
[----:B---3--:R-:W-:Y:S01]  /*03c0*/  DFMA R24, R26, R24, R28 ;  /* 0x000000181a18722b */ /* 0x008fe2000000001c */
[----:B------:R-:W-:Y:S01]  /*03d0*/  IMAD.WIDE.U32 R26, R33, 0x8, R12 ;  /* 0x00000008211a7825 */ /* 0x000fe200078e000c */
[----:B----4-:R-:W-:Y:S01]  /*03e0*/  DADD R20, R14, -R20 ;  /* 0x000000000e147229 */ /* 0x010fe20000000814 */
[----:B------:R-:W-:-:S04]  /*03f0*/  IADD3 R29, PT, PT, R16, 0x1, RZ ;  /* 0x00000001101d7810 */ /* 0x000fc80007ffe0ff */
[----:B------:R-:W2:Y:S03]  /*0400*/  LDG.E.64 R26, desc[UR6][R26.64] ;  /* 0x000000061a1a7981 */ /* 0x000ea6000c1e1b00 */
[----:B------:R-:W-:Y:S01]  /*0410*/  DFMA R22, R20, R22, R24 ;  /* 0x000000161416722b */ /* 0x000fe20000000018 */
[----:B------:R-:W-:Y:S01]  /*0420*/  IMAD.WIDE.U32 R24, R29, 0x8, R18 ;  /* 0x000000081d187825 */ /* 0x000fe200078e0012 */
[----:B------:R-:W-:-:S03]  /*0430*/  IADD3 R29, PT, PT, R16, 0x2, RZ ;  /* 0x00000002101d7810 */ /* 0x000fc60007ffe0ff */
[----:B------:R-:W-:Y:S02]  /*0440*/  IMAD.WIDE.U32 R20, R35, 0x8, R12 ;  /* 0x0000000823147825 */ /* 0x000fe400078e000c */
[----:B------:R-:W3:Y:S02]  /*0450*/  LDG.E.64 R24, desc[UR6][R24.64] ;  /* 0x0000000618187981 */ /* 0x000ee4000c1e1b00 */
[----:B------:R-:W-:Y:S02]  /*0460*/  IMAD.WIDE.U32 R28, R29, 0x8, R18 ;  /* 0x000000081d1c7825 */ /* 0x000fe400078e0012 */
[----:B------:R-:W4:Y:S04]  /*0470*/  LDG.E.64 R20, desc[UR6][R20.64] ;  /* 0x0000000614147981 */ /* 0x000f28000c1e1b00 */
[----:B------:R-:W4:Y:S01]  /*0480*/  LDG.E.64 R28, desc[UR6][R28.64] ;  /* 0x000000061c1c7981 */ /* 0x000f22000c1e1b00 */
[----:B------:R-:W-:Y:S01]  /*0490*/  IADD3 R30, PT, PT, R16, 0x4, RZ ;  /* 0x00000004101e7810 */ /* 0x000fe20007ffe0ff */
[----:B--2---:R-:W-:-:S08]  /*04a0*/  DADD R26, R14, -R26 ;  /* 0x000000000e1a7229 */ /* 0x004fd0000000081a */
[----:B---3--:R-:W-:Y:S01]  /*04b0*/  DFMA R26, R26, R24, R22 ;  /* 0x000000181a1a722b */ /* 0x008fe20000000016 */
[----:B------:R-:W-:Y:S01]  /*04c0*/  IMAD.WIDE.U32 R24, R37, 0x8, R12 ;  /* 0x0000000825187825 */ /* 0x000fe200078e000c */
[----:B----4-:R-:W-:Y:S01]  /*04d0*/  DADD R20, R14, -R20 ;  /* 0x000000000e147229 */ /* 0x010fe20000000814 */
[----:B------:R-:W-:-:S04]  /*04e0*/  IADD3 R23, PT, PT, R16, 0x3, RZ ;  /* 0x0000000310177810 */ /* 0x000fc80007ffe0ff */
[----:B------:R-:W2:Y:S01]  /*04f0*/  LDG.E.64 R24, desc[UR6][R24.64] ;  /* 0x0000000618187981 */ /* 0x000ea2000c1e1b00 */
[----:B------:R-:W-:Y:S02]  /*0500*/  IMAD.WIDE.U32 R22, R23, 0x8, R18 ;  /* 0x0000000817167825 */ /* 0x000fe400078e0012 */
[----:B------:R-:W-:Y:S02]  /*0510*/  DFMA R26, R20, R28, R26 ;  /* 0x0000001c141a722b */ /* 0x000fe4000000001a */
[----:B------:R-:W-:Y:S02]  /*0520*/  IMAD.WIDE.U32 R20, R8, 0x8, R12 ;  /* 0x0000000808147825 */ /* 0x000fe400078e000c */
[----:B------:R-:W3:Y:S02]  /*0530*/  LDG.E.64 R22, desc[UR6][R22.64] ;  /* 0x0000000616167981 */ /* 0x000ee4000c1e1b00 */
[----:B------:R-:W-:Y:S02]  /*0540*/  IMAD.WIDE.U32 R18, R30, 0x8, R18 ;  /* 0x000000081e127825 */ /* 0x000fe400078e0012 */
[----:B------:R-:W4:Y:S04]  /*0550*/  LDG.E.64 R20, desc[UR6][R20.64] ;  /* 0x0000000614147981 */ /* 0x000f28000c1e1b00 */
[----:B------:R-:W4:Y:S01]  /*0560*/  LDG.E.64 R18, desc[UR6][R18.64] ;  /* 0x0000000612127981 */ /* 0x000f22000c1e1b00 */
[----:B------:R-:W-:-:S05]  /*0570*/  VIADD R6, R6, 0x8 ;  /* 0x0000000806067836 */ /* 0x000fca0000000000 */
[----:B------:R-:W-:Y:S01]  /*0580*/  ISETP.NE.AND P0, PT, R6, RZ, PT ;  /* 0x000000ff0600720c */ /* 0x000fe20003f05270 */
[C---:B------:R-:W-:Y:S01]  /*0590*/  IMAD R37, R0.reuse, 0x8, R37 ;  /* 0x0000000800257824 */ /* 0x040fe200078e0225 */
[C---:B------:R-:W-:Y:S02]  /*05a0*/  LEA R17, R0.reuse, R17, 0x3 ;  /* 0x0000001100117211 */ /* 0x040fe400078e18ff */
[C---:B------:R-:W-:Y:S02]  /*05b0*/  LEA R11, R0.reuse, R11, 0x3 ;  /* 0x0000000b000b7211 */ /* 0x040fe400078e18ff */
[C---:B------:R-:W-:Y:S02]  /*05c0*/  LEA R31, R0.reuse, R31, 0x3 ;  /* 0x0000001f001f7211 */ /* 0x040fe400078e18ff */
[C---:B------:R-:W-:Y:S02]  /*05d0*/  LEA R33, R0.reuse, R33, 0x3 ;  /* 0x0000002100217211 */ /* 0x040fe400078e18ff */
[----:B------:R-:W-:-:S02]  /*05e0*/  LEA R35, R0, R35, 0x3 ;  /* 0x0000002300237211 */ /* 0x000fc400078e18ff */
[C---:B------:R-:W-:Y:S02]  /*05f0*/  LEA R8, R0.reuse, R8, 0x3 ;  /* 0x0000000800087211 */ /* 0x040fe400078e18ff */
[----:B------:R-:W-:Y:S02]  /*0600*/  LEA R10, R0, R10, 0x3 ;  /* 0x0000000a000a7211 */ /* 0x000fe400078e18ff */
[----:B------:R-:W-:Y:S01]  /*0610*/  IADD3 R16, PT, PT, R16, 0x8, RZ ;  /* 0x0000000810107810 */ /* 0x000fe20007ffe0ff */
[----:B--2---:R-:W-:-:S08]  /*0620*/  DADD R24, R14, -R24 ;  /* 0x000000000e187229 */ /* 0x004fd00000000818 */
[----:B---3--:R-:W-:Y:S02]  /*0630*/  DFMA R26, R24, R22, R26 ;  /* 0x00000016181a722b */ /* 0x008fe4000000001a */
[----:B----4-:R-:W-:-:S08]  /*0640*/  DADD R20, R14, -R20 ;  /* 0x000000000e147229 */ /* 0x010fd00000000814 */
[----:B------:R-:W-:Y:S01]  /*0650*/  DFMA R24, R20, R18, R26 ;  /* 0x000000121418722b */ /* 0x000fe2000000001a */
[----:B------:R-:W-:Y:S10]  /*0660*/  @P0 BRA `(.L_x_53) ;  /* 0xfffffff800f00947 */ /* 0x000ff4000383ffff */
[----:B------:R-:W-:-:S07]  /*0670*/  LOP3.LUT R6, R7, 0x7ffffff8, RZ, 0xc0, !PT ;  /* 0x7ffffff807067812 */ /* 0x000fce00078ec0ff */
.L_x_52:
[----:B------:R-:W-:-:S13]  /*0680*/  LOP3.LUT P0, R10, R7, 0x7, RZ, 0xc0, !PT ;  /* 0x00000007070a7812 */ /* 0x000fda000780c0ff */
[----:B------:R-:W-:Y:S05]  /*0690*/  @!P0 BRA `(.L_x_51) ;  /* 0x0000000400148947 */ /* 0x000fea0003800000 */
[----:B------:R-:W-:Y:S02]  /*06a0*/  ISETP.GE.U32.AND P0, PT, R10, 0x4, PT ;  /* 0x000000040a00780c */ /* 0x000fe40003f06070 */
[----:B------:R-:W-:-:S04]  /*06b0*/  LOP3.LUT R8, R7, 0x3, RZ, 0xc0, !PT ;  /* 0x0000000307087812 */ /* 0x000fc800078ec0ff */
[----:B------:R-:W-:-:S07]  /*06c0*/  ISETP.NE.AND P1, PT, R8, RZ, PT ;  /* 0x000000ff0800720c */ /* 0x000fce0003f25270 */
[----:B------:R-:W-:Y:S06]  /*06d0*/  @!P0 BRA `(.L_x_54) ;  /* 0x0000000000888947 */ /* 0x000fec0003800000 */
[----:B------:R-:W0:Y:S01]  /*06e0*/  LDC.64 R10, c[0x0][0x398] ;  /* 0x0000e600ff0a7b82 */ /* 0x000e220000000a00 */
[-C--:B------:R-:W-:Y:S02]  /*06f0*/  IMAD R19, R6, R0.reuse, R3 ;  /* 0x0000000006137224 */ /* 0x080fe400078e0203 */
[----:B------:R-:W-:Y:S02]  /*0700*/  IMAD R33, R2, R5, R6 ;  /* 0x0000000502217224 */ /* 0x000fe400078e0206 */
[C---:B------:R-:W-:Y:S01]  /*0710*/  IMAD.WIDE.U32 R16, R19.reuse, 0x8, R12 ;  /* 0x0000000813107825 */ /* 0x040fe200078e000c */
[----:B------:R-:W-:-:S05]  /*0720*/  IADD3 R19, PT, PT, R19, R0, RZ ;  /* 0x0000000013137210 */ /* 0x000fca0007ffe0ff */
[----:B------:R-:W2:Y:S01]  /*0730*/  LDG.E.64 R16, desc[UR6][R16.64] ;  /* 0x0000000610107981 */ /* 0x000ea2000c1e1b00 */
[----:B------:R-:W-:Y:S01]  /*0740*/  IMAD.WIDE.U32 R20, R19, 0x8, R12 ;  /* 0x0000000813147825 */ /* 0x000fe200078e000c */
[----:B------:R-:W-:-:S03]  /*0750*/  IADD3 R23, PT, PT, R33, 0x1, RZ ;  /* 0x0000000121177810 */ /* 0x000fc60007ffe0ff */
[----:B------:R-:W-:Y:S02]  /*0760*/  IMAD.IADD R29, R19, 0x1, R0 ;  /* 0x00000001131d7824 */ /* 0x000fe400078e0200 */
[----:B------:R-:W3:Y:S01]  /*0770*/  LDG.E.64 R20, desc[UR6][R20.64] ;  /* 0x0000000614147981 */ /* 0x000ee2000c1e1b00 */
[C---:B0-----:R-:W-:Y:S01]  /*0780*/  IMAD.WIDE.U32 R26, R33.reuse, 0x8, R10 ;  /* 0x00000008211a7825 */ /* 0x041fe200078e000a */
[----:B------:R-:W-:-:S03]  /*0790*/  IADD3 R31, PT, PT, R33, 0x2, RZ ;  /* 0x00000002211f7810 */ /* 0x000fc60007ffe0ff */
[----:B------:R-:W-:Y:S02]  /*07a0*/  IMAD.WIDE.U32 R22, R23, 0x8, R10 ;  /* 0x0000000817167825 */ /* 0x000fe400078e000a */
[----:B------:R-:W4:Y:S02]  /*07b0*/  LDG.E.64 R26, desc[UR6][R26.64] ;  /* 0x000000061a1a7981 */ /* 0x000f24000c1e1b00 */
[C---:B------:R-:W-:Y:S01]  /*07c0*/  IMAD.WIDE.U32 R18, R29.reuse, 0x8, R12 ;  /* 0x000000081d127825 */ /* 0x040fe200078e000c */
[----:B------:R-:W-:Y:S01]  /*07d0*/  IADD3 R35, PT, PT, R29, R0, RZ ;  /* 0x000000001d237210 */ /* 0x000fe20007ffe0ff */
[----:B------:R-:W4:Y:S02]  /*07e0*/  LDG.E.64 R22, desc[UR6][R22.64] ;  /* 0x0000000616167981 */ /* 0x000f24000c1e1b00 */
[----:B------:R-:W-:Y:S02]  /*07f0*/  IMAD.WIDE.U32 R28, R31, 0x8, R10 ;  /* 0x000000081f1c7825 */ /* 0x000fe400078e000a */
[----:B------:R-:W4:Y:S02]  /*0800*/  LDG.E.64 R18, desc[UR6][R18.64] ;  /* 0x0000000612127981 */ /* 0x000f24000c1e1b00 */
[----:B------:R-:W-:Y:S01]  /*0810*/  IMAD.WIDE.U32 R30, R35, 0x8, R12 ;  /* 0x00000008231e7825 */ /* 0x000fe200078e000c */
[----:B------:R-:W-:Y:S01]  /*0820*/  IADD3 R33, PT, PT, R33, 0x3, RZ ;  /* 0x0000000321217810 */ /* 0x000fe20007ffe0ff */
[----:B------:R-:W4:Y:S04]  /*0830*/  LDG.E.64 R28, desc[UR6][R28.64] ;  /* 0x000000061c1c7981 */ /* 0x000f28000c1e1b00 */
[----:B------:R-:W4:Y:S01]  /*0840*/  LDG.E.64 R30, desc[UR6][R30.64] ;  /* 0x000000061e1e7981 */ /* 0x000f22000c1e1b00 */
[----:B------:R-:W-:-:S06]  /*0850*/  IMAD.WIDE.U32 R10, R33, 0x8, R10 ;  /* 0x00000008210a7825 */ /* 0x000fcc00078e000a */
[----:B------:R-:W4:Y:S01]  /*0860*/  LDG.E.64 R10, desc[UR6][R10.64] ;  /* 0x000000060a0a7981 */ /* 0x000f22000c1e1b00 */
[----:B------:R-:W-:Y:S01]  /*0870*/  IADD3 R6, PT, PT, R6, 0x4, RZ ;  /* 0x0000000406067810 */ /* 0x000fe20007ffe0ff */
[C---:B--2--5:R-:W-:Y:S02]  /*0880*/  DADD R16, R14.reuse, -R16 ;  /* 0x000000000e107229 */ /* 0x064fe40000000810 */
[----:B---3--:R-:W-:-:S06]  /*0890*/  DADD R20, R14, -R20 ;  /* 0x000000000e147229 */ /* 0x008fcc0000000814 */
[----:B----4-:R-:W-:-:S08]  /*08a0*/  DFMA R16, R16, R26, R24 ;  /* 0x0000001a1010722b */ /* 0x010fd00000000018 */
[----:B------:R-:W-:Y:S02]  /*08b0*/  DFMA R16, R20, R22, R16 ;  /* 0x000000161410722b */ /* 0x000fe40000000010 */
[C---:B------:R-:W-:Y:S02]  /*08c0*/  DADD R18, R14.reuse, -R18 ;  /* 0x000000000e127229 */ /* 0x040fe40000000812 */
[----:B------:R-:W-:-:S06]  /*08d0*/  DADD R24, R14, -R30 ;  /* 0x000000000e187229 */ /* 0x000fcc000000081e */
[----:B------:R-:W-:-:S08]  /*08e0*/  DFMA R16, R18, R28, R16 ;  /* 0x0000001c1210722b */ /* 0x000fd00000000010 */
[----:B------:R-:W-:-:S11]  /*08f0*/  DFMA R24, R24, R10, R16 ;  /* 0x0000000a1818722b */ /* 0x000fd60000000010 */
.L_x_54:
[----:B------:R-:W-:Y:S05]  /*0900*/  @!P1 BRA `(.L_x_51) ;  /* 0x0000000000789947 */ /* 0x000fea0003800000 */
[----:B------:R-:W-:Y:S02]  /*0910*/  ISETP.NE.AND P0, PT, R8, 0x1, PT ;  /* 0x000000010800780c */ /* 0x000fe40003f05270 */
[----:B------:R-:W-:-:S04]  /*0920*/  LOP3.LUT R8, R7, 0x1, RZ, 0xc0, !PT ;  /* 0x0000000107087812 */ /* 0x000fc800078ec0ff */
[----:B------:R-:W-:-:S07]  /*0930*/  ISETP.NE.U32.AND P1, PT, R8, 0x1, PT ;  /* 0x000000010800780c */ /* 0x000fce0003f25070 */
[----:B------:R-:W0:Y:S01]  /*0940*/  @P0 LDC.64 R22, c[0x0][0x398] ;  /* 0x0000e600ff160b82 */ /* 0x000e220000000a00 */
[-C--:B------:R-:W-:Y:S02]  /*0950*/  @P0 IMAD R11, R6, R0.reuse, R3 ;  /* 0x00000000060b0224 */ /* 0x080fe400078e0203 */
[----:B------:R-:W-:Y:S02]  /*0960*/  @P0 IMAD R27, R2, R5, R6 ;  /* 0x00000005021b0224 */ /* 0x000fe400078e0206 */
[C-C-:B------:R-:W-:Y:S01]  /*0970*/  @P0 IMAD.WIDE.U32 R18, R11.reuse, 0x8, R12.reuse ;  /* 0x000000080b120825 */ /* 0x140fe200078e000c */
[----:B------:R-:W-:Y:S02]  /*0980*/  @P0 IADD3 R11, PT, PT, R11, R0, RZ ;  /* 0x000000000b0b0210 */ /* 0x000fe40007ffe0ff */
[----:B------:R-:W1:Y:S03]  /*0990*/  @!P1 LDC.64 R20, c[0x0][0x398] ;  /* 0x0000e600ff149b82 */ /* 0x000e660000000a00 */
[----:B------:R-:W2:Y:S01]  /*09a0*/  @P0 LDG.E.64 R18, desc[UR6][R18.64] ;  /* 0x0000000612120981 */ /* 0x000ea2000c1e1b00 */
[----:B------:R-:W-:Y:S01]  /*09b0*/  @P0 VIADD R6, R6, 0x2 ;  /* 0x0000000206060836 */ /* 0x000fe20000000000 */
[----:B------:R-:W-:Y:S01]  /*09c0*/  @P0 IADD3 R29, PT, PT, R27, 0x1, RZ ;  /* 0x000000011b1d0810 */ /* 0x000fe20007ffe0ff */
[----:B------:R-:W-:-:S06]  /*09d0*/  @P0 IMAD.WIDE.U32 R10, R11, 0x8, R12 ;  /* 0x000000080b0a0825 */ /* 0x000fcc00078e000c */
[----:B------:R-:W3:Y:S01]  /*09e0*/  @P0 LDG.E.64 R10, desc[UR6][R10.64] ;  /* 0x000000060a0a0981 */ /* 0x000ee2000c1e1b00 */
[----:B0-----:R-:W-:-:S04]  /*09f0*/  @P0 IMAD.WIDE.U32 R16, R27, 0x8, R22 ;  /* 0x000000081b100825 */ /* 0x001fc800078e0016 */
[----:B------:R-:W-:Y:S02]  /*0a00*/  @!P1 IMAD R27, R6, R0, R3 ;  /* 0x00000000061b9224 */ /* 0x000fe400078e0203 */
[----:B------:R-:W4:Y:S01]  /*0a10*/  @P0 LDG.E.64 R16, desc[UR6][R16.64] ;  /* 0x0000000610100981 */ /* 0x000f22000c1e1b00 */
[----:B------:R-:W-:-:S04]  /*0a20*/  @P0 IMAD.WIDE.U32 R22, R29, 0x8, R22 ;  /* 0x000000081d160825 */ /* 0x000fc800078e0016 */
[----:B------:R-:W-:Y:S02]  /*0a30*/  @!P1 IMAD.WIDE.U32 R26, R27, 0x8, R12 ;  /* 0x000000081b1a9825 */ /* 0x000fe400078e000c */
[----:B------:R-:W3:Y:S02]  /*0a40*/  @P0 LDG.E.64 R22, desc[UR6][R22.64] ;  /* 0x0000000616160981 */ /* 0x000ee4000c1e1b00 */
[----:B------:R-:W-:Y:S02]  /*0a50*/  @!P1 IMAD R29, R2, R5, R6 ;  /* 0x00000005021d9224 */ /* 0x000fe400078e0206 */
[----:B------:R-:W3:Y:S02]  /*0a60*/  @!P1 LDG.E.64 R26, desc[UR6][R26.64] ;  /* 0x000000061a1a9981 */ /* 0x000ee4000c1e1b00 */
[----:B-1----:R-:W-:-:S06]  /*0a70*/  @!P1 IMAD.WIDE.U32 R20, R29, 0x8, R20 ;  /* 0x000000081d149825 */ /* 0x002fcc00078e0014 */
[----:B------:R-:W3:Y:S01]  /*0a80*/  @!P1 LDG.E.64 R20, desc[UR6][R20.64] ;  /* 0x0000000614149981 */ /* 0x000ee2000c1e1b00 */
[----:B--2--5:R-:W-:-:S08]  /*0a90*/  @P0 DADD R18, R14, -R18 ;  /* 0x000000000e120229 */ /* 0x024fd00000000812 */
[----:B----4-:R-:W-:Y:S02]  /*0aa0*/  @P0 DFMA R18, R18, R16, R24 ;  /* 0x000000101212022b */ /* 0x010fe40000000018 */
[----:B---3--:R-:W-:-:S08]  /*0ab0*/  @P0 DADD R16, R14, -R10 ;  /* 0x000000000e100229 */ /* 0x008fd0000000080a */
[----:B------:R-:W-:Y:S02]  /*0ac0*/  @P0 DFMA R24, R16, R22, R18 ;  /* 0x000000161018022b */ /* 0x000fe40000000012 */
[----:B------:R-:W-:-:S08]  /*0ad0*/  @!P1 DADD R10, R14, -R26 ;  /* 0x000000000e0a9229 */ /* 0x000fd0000000081a */
[----:B------:R-:W-:-:S11]  /*0ae0*/  @!P1 DFMA R24, R10, R20, R24 ;  /* 0x000000140a18922b */ /* 0x000fd60000000018 */
.L_x_51:
[----:B------:R-:W-:-:S04]  /*0af0*/  ISETP.GE.U32.AND P0, PT, R2, R5, PT ;  /* 0x000000050200720c */ /* 0x000fc80003f06070 */
[----:B------:R-:W-:-:S04]  /*0b00*/  SEL R10, RZ, 0x1, P0 ;  /* 0x00000001ff0a7807 */ /* 0x000fc80000000000 */
[----:B------:R-:W-:-:S04]  /*0b10*/  IADD3 R8, PT, PT, R7, R10, RZ ;  /* 0x0000000a07087210 */ /* 0x000fc80007ffe0ff */
[----:B------:R-:W-:-:S13]  /*0b20*/  ISETP.GE.U32.AND P0, PT, R8, R5, PT ;  /* 0x000000050800720c */ /* 0x000fda0003f06070 */
[----:B------:R-:W-:Y:S05]  /*0b30*/  @P0 BRA `(.L_x_55) ;  /* 0x0000000800ac0947 */ /* 0x000fea0003800000 */
[----:B------:R-:W-:-:S04]  /*0b40*/  IADD3 R6, PT, PT, R8, -R5, RZ ;  /* 0x8000000508067210 */ /* 0x000fc80007ffe0ff */
[----:B------:R-:W-:Y:S02]  /*0b50*/  ISETP.GT.U32.AND P0, PT, R6, -0x8, PT ;  /* 0xfffffff80600780c */ /* 0x000fe40003f04070 */
[----:B------:R-:W-:-:S11]  /*0b60*/  IADD3 R6, PT, PT, -R8, R5, RZ ;  /* 0x0000000508067210 */ /* 0x000fd60007ffe1ff */
[----:B------:R-:W-:Y:S05]  /*0b70*/  @P0 BRA `(.L_x_56) ;  /* 0x0000000400800947 */ /* 0x000fea0003800000 */
[----:B------:R-:W-:Y:S01]  /*0b80*/  IMAD R7, R2, R5, R7 ;  /* 0x0000000502077224 */ /* 0x000fe200078e0207 */
[C---:B------:R-:W-:Y:S02]  /*0b90*/  IADD3 R16, PT, PT, R8.reuse, 0x4, RZ ;  /* 0x0000000408107810 */ /* 0x040fe40007ffe0ff */
[----:B------:R-:W-:Y:S01]  /*0ba0*/  IADD3 R17, PT, PT, R8, 0x6, RZ ;  /* 0x0000000608117810 */ /* 0x000fe20007ffe0ff */
[----:B------:R-:W-:Y:S01]  /*0bb0*/  IMAD.IADD R29, R10, 0x1, R7 ;  /* 0x000000010a1d7824 */ /* 0x000fe200078e0207 */
[C---:B------:R-:W-:Y:S01]  /*0bc0*/  IADD3 R7, PT, PT, R8.reuse, 0x5, RZ ;  /* 0x0000000508077810 */ /* 0x040fe20007ffe0ff */
[CC--:B------:R-:W-:Y:S01]  /*0bd0*/  IMAD R10, R8.reuse, R0.reuse, R0 ;  /* 0x00000000080a7224 */ /* 0x0c0fe200078e0200 */
[----:B------:R-:W-:Y:S01]  /*0be0*/  IADD3 R31, PT, PT, R8, 0x3, RZ ;  /* 0x00000003081f7810 */ /* 0x000fe20007ffe0ff */
[-CC-:B------:R-:W-:Y:S01]  /*0bf0*/  IMAD R16, R16, R0.reuse, R9.reuse ;  /* 0x0000000010107224 */ /* 0x180fe200078e0209 */
[C---:B------:R-:W-:Y:S01]  /*0c00*/  IADD3 R18, PT, PT, R8.reuse, 0x7, RZ ;  /* 0x0000000708127810 */ /* 0x040fe20007ffe0ff */
[-CC-:B------:R-:W-:Y:S01]  /*0c10*/  IMAD R35, R7, R0.reuse, R9.reuse ;  /* 0x0000000007237224 */ /* 0x180fe200078e0209 */
[C---:B------:R-:W-:Y:S01]  /*0c20*/  IADD3 R11, PT, PT, R8.reuse, 0x2, RZ ;  /* 0x00000002080b7810 */ /* 0x040fe20007ffe0ff */
[-CC-:B------:R-:W-:Y:S01]  /*0c30*/  IMAD R8, R8, R0.reuse, R9.reuse ;  /* 0x0000000008087224 */ /* 0x180fe200078e0209 */
[----:B------:R-:W-:Y:S01]  /*0c40*/  LOP3.LUT R19, R6, 0xfffffff8, RZ, 0xc0, !PT ;  /* 0xfffffff806137812 */ /* 0x000fe200078ec0ff */
[-CC-:B------:R-:W-:Y:S01]  /*0c50*/  IMAD R17, R17, R0.reuse, R9.reuse ;  /* 0x0000000011117224 */ /* 0x180fe200078e0209 */
[----:B------:R-:W-:Y:S01]  /*0c60*/  IADD3 R7, PT, PT, R9, UR4, R10 ;  /* 0x0000000409077c10 */ /* 0x000fe2000fffe00a */
[-CC-:B------:R-:W-:Y:S01]  /*0c70*/  IMAD R18, R18, R0.reuse, R9.reuse ;  /* 0x0000000012127224 */ /* 0x180fe200078e0209 */
[----:B------:R-:W-:Y:S01]  /*0c80*/  IADD3 R28, PT, PT, R16, UR4, RZ ;  /* 0x00000004101c7c10 */ /* 0x000fe2000fffe0ff */
[-CC-:B------:R-:W-:Y:S01]  /*0c90*/  IMAD R33, R31, R0.reuse, R9.reuse ;  /* 0x000000001f217224 */ /* 0x180fe200078e0209 */
[----:B------:R-:W-:Y:S01]  /*0ca0*/  IADD3 R35, PT, PT, R35, UR4, RZ ;  /* 0x0000000423237c10 */ /* 0x000fe2000fffe0ff */
[----:B------:R-:W-:Y:S01]  /*0cb0*/  IMAD R11, R11, R0, R9 ;  /* 0x000000000b0b7224 */ /* 0x000fe200078e0209 */
[----:B------:R-:W-:-:S02]  /*0cc0*/  IADD3 R9, PT, PT, R8, UR4, RZ ;  /* 0x0000000408097c10 */ /* 0x000fc4000fffe0ff */
[----:B------:R-:W-:Y:S01]  /*0cd0*/  IADD3 R8, PT, PT, -R19, RZ, RZ ;  /* 0x000000ff13087210 */ /* 0x000fe20007ffe1ff */
[----:B------:R-:W-:Y:S01]  /*0ce0*/  VIADD R11, R11, UR4 ;  /* 0x000000040b0b7c36 */ /* 0x000fe20008000000 */
[----:B------:R-:W-:Y:S02]  /*0cf0*/  IADD3 R37, PT, PT, R17, UR4, RZ ;  /* 0x0000000411257c10 */ /* 0x000fe4000fffe0ff */
[----:B------:R-:W-:Y:S02]  /*0d00*/  IADD3 R33, PT, PT, R33, UR4, RZ ;  /* 0x0000000421217c10 */ /* 0x000fe4000fffe0ff */
[----:B------:R-:W-:-:S07]  /*0d10*/  IADD3 R10, PT, PT, R18, UR4, RZ ;  /* 0x00000004120a7c10 */ /* 0x000fce000fffe0ff */
.L_x_57:
[----:B------:R-:W0:Y:S01]  /*0d20*/  LDC.64 R18, c[0x0][0x398] ;  /* 0x0000e600ff127b82 */ /* 0x000e220000000a00 */
[----:B------:R-:W-:Y:S01]  /*0d30*/  IMAD.WIDE.U32 R22, R9, 0x8, R12 ;  /* 0x0000000809167825 */ /* 0x000fe200078e000c */
[----:B------:R-:W-:-:S03]  /*0d40*/  IADD3 R27, PT, PT, R29, 0x1, RZ ;  /* 0x000000011d1b7810 */ /* 0x000fc60007ffe0ff */
[----:B------:R-:W-:Y:S02]  /*0d50*/  IMAD.WIDE.U32 R16, R7, 0x8, R12 ;  /* 0x0000000807107825 */ /* 0x000fe400078e000c */
[----:B------:R-:W2:Y:S04]  /*0d60*/  LDG.E.64 R22, desc[UR6][R22.64] ;  /* 0x0000000616167981 */ /* 0x000ea8000c1e1b00 */
        /* <DEDUP_REMOVED lines=8> */
[----:B------:R-:W-:-:S04]  /*0df0*/  IMAD.WIDE.U32 R24, R11, 0x8, R12 ;  /* 0x000000080b187825 */ /* 0x000fc800078e000c */
[----:B------:R-:W-:Y:S02]  /*0e00*/  VIADD R23, R29, 0x2 ;  /* 0x000000021d177836 */ /* 0x000fe40000000000 */
[----:B------:R-:W2:Y:S01]  /*0e10*/  LDG.E.64 R24, desc[UR6][R24.64] ;  /* 0x0000000618187981 */ /* 0x000ea2000c1e1b00 */
        /* <DEDUP_REMOVED lines=39> */
[----:B------:R-:W-:Y:S02]  /*1090*/  IADD3 R31, PT, PT, R31, 0x8, RZ ;  /* 0x000000081f1f7810 */ /* 0x000fe40007ffe0ff */
[C---:B------:R-:W-:Y:S02]  /*10a0*/  LEA R7, R0.reuse, R7, 0x3 ;  /* 0x0000000700077211 */ /* 0x040fe400078e18ff */
[C---:B------:R-:W-:Y:S02]  /*10b0*/  LEA R11, R0.reuse, R11, 0x3 ;  /* 0x0000000b000b7211 */ /* 0x040fe400078e18ff */
[C---:B------:R-:W-:Y:S02]  /*10c0*/  LEA R33, R0.reuse, R33, 0x3 ;  /* 0x0000002100217211 */ /* 0x040fe400078e18ff */
[----:B------:R-:W-:-:S02]  /*10d0*/  LEA R28, R0, R28, 0x3 ;  /* 0x0000001c001c7211 */ /* 0x000fc400078e18ff */
[C---:B------:R-:W-:Y:S02]  /*10e0*/  LEA R35, R0.reuse, R35, 0x3 ;  /* 0x0000002300237211 */ /* 0x040fe400078e18ff */
        /* <DEDUP_REMOVED lines=8> */
[----:B------:R-:W-:-:S07]  /*1170*/  IADD3 R8, PT, PT, R31, -0x3, RZ ;  /* 0xfffffffd1f087810 */ /* 0x000fce0007ffe0ff */
.L_x_56:
        /* <DEDUP_REMOVED lines=13> */
[----:B------:R-:W-:Y:S02]  /*1250*/  IADD3 R23, PT, PT, R9, 0x1, RZ ;  /* 0x0000000109177810 */ /* 0x000fe40007ffe0ff */
[----:B------:R-:W-:-:S03]  /*1260*/  IADD3 R29, PT, PT, R19, R0, RZ ;  /* 0x00000000131d7210 */ /* 0x000fc60007ffe0ff */
[----:B------:R-:W3:Y:S01]  /*1270*/  LDG.E.64 R20, desc[UR6][R20.64] ;  /* 0x0000000614147981 */ /* 0x000ee2000c1e1b00 */
[----:B0-----:R-:W-:Y:S01]  /*1280*/  IMAD.WIDE.U32 R26, R9, 0x8, R10 ;  /* 0x00000008091a7825 */ /* 0x001fe200078e000a */
[----:B------:R-:W-:-:S03]  /*1290*/  IADD3 R33, PT, PT, R29, R0, RZ ;  /* 0x000000001d217210 */ /* 0x000fc60007ffe0ff */
[----:B------:R-:W-:Y:S02]  /*12a0*/  IMAD.WIDE.U32 R22, R23, 0x8, R10 ;  /* 0x0000000817167825 */ /* 0x000fe400078e000a */
[----:B------:R-:W4:Y:S02]  /*12b0*/  LDG.E.64 R26, desc[UR6][R26.64] ;  /* 0x000000061a1a7981 */ /* 0x000f24000c1e1b00 */
[----:B------:R-:W-:Y:S02]  /*12c0*/  IMAD.WIDE.U32 R18, R29, 0x8, R12 ;  /* 0x000000081d127825 */ /* 0x000fe400078e000c */
[----:B------:R-:W4:Y:S02]  /*12d0*/  LDG.E.64 R22, desc[UR6][R22.64] ;  /* 0x0000000616167981 */ /* 0x000f24000c1e1b00 */
[----:B------:R-:W-:Y:S02]  /*12e0*/  VIADD R31, R9, 0x2 ;  /* 0x00000002091f7836 */ /* 0x000fe40000000000 */
[----:B------:R-:W4:Y:S02]  /*12f0*/  LDG.E.64 R18, desc[UR6][R18.64] ;  /* 0x0000000612127981 */ /* 0x000f24000c1e1b00 */
[----:B------:R-:W-:Y:S01]  /*1300*/  IMAD.WIDE.U32 R28, R31, 0x8, R10 ;  /* 0x000000081f1c7825 */ /* 0x000fe200078e000a */
[----:B------:R-:W-:-:S03]  /*1310*/  IADD3 R9, PT, PT, R9, 0x3, RZ ;  /* 0x0000000309097810 */ /* 0x000fc60007ffe0ff */
[----:B------:R-:W-:Y:S02]  /*1320*/  IMAD.WIDE.U32 R30, R33, 0x8, R12 ;  /* 0x00000008211e7825 */ /* 0x000fe400078e000c */
[----:B------:R-:W4:Y:S02]  /*1330*/  LDG.E.64 R28, desc[UR6][R28.64] ;  /* 0x000000061c1c7981 */ /* 0x000f24000c1e1b00 */
[----:B------:R-:W-:Y:S02]  /*1340*/  IMAD.WIDE.U32 R10, R9, 0x8, R10 ;  /* 0x00000008090a7825 */ /* 0x000fe400078e000a */
[----:B------:R-:W4:Y:S04]  /*1350*/  LDG.E.64 R30, desc[UR6][R30.64] ;  /* 0x000000061e1e7981 */ /* 0x000f28000c1e1b00 */
[----:B------:R-:W4:Y:S01]  /*1360*/  LDG.E.64 R10, desc[UR6][R10.64] ;  /* 0x000000060a0a7981 */ /* 0x000f22000c1e1b00 */
[----:B------:R-:W-:Y:S01]  /*1370*/  IADD3 R8, PT, PT, R8, 0x4, RZ ;  /* 0x0000000408087810 */ /* 0x000fe20007ffe0ff */
[----:B--2--5:R-:W-:-:S02]  /*1380*/  DADD R16, R14, -R16 ;  /* 0x000000000e107229 */ /* 0x024fc40000000810 */
[----:B---3--:R-:W-:-:S06]  /*1390*/  DADD R20, R14, -R20 ;  /* 0x000000000e147229 */ /* 0x008fcc0000000814 */
[----:B----4-:R-:W-:-:S08]  /*13a0*/  DFMA R16, R16, R26, R24 ;  /* 0x0000001a1010722b */ /* 0x010fd00000000018 */
[----:B------:R-:W-:Y:S02]  /*13b0*/  DFMA R16, R20, R22, R16 ;  /* 0x000000161410722b */ /* 0x000fe40000000010 */
[----:B------:R-:W-:-:S08]  /*13c0*/  DADD R18, R14, -R18 ;  /* 0x000000000e127229 */ /* 0x000fd00000000812 */
[----:B------:R-:W-:Y:S02]  /*13d0*/  DFMA R16, R18, R28, R16 ;  /* 0x0000001c1210722b */ /* 0x000fe40000000010 */
[----:B------:R-:W-:-:S08]  /*13e0*/  DADD R24, R14, -R30 ;  /* 0x000000000e187229 */ /* 0x000fd0000000081e */
[----:B------:R-:W-:-:S11]  /*13f0*/  DFMA R24, R24, R10, R16 ;  /* 0x0000000a1818722b */ /* 0x000fd60000000010 */
.L_x_58:
        /* <DEDUP_REMOVED lines=9> */
[----:B------:R-:W1:Y:S01]  /*1490*/  @!P1 LDC.64 R10, c[0x0][0x398] ;  /* 0x0000e600ff0a9b82 */ /* 0x000e620000000a00 */
[----:B------:R-:W-:Y:S02]  /*14a0*/  @P0 IADD3 R8, PT, PT, R8, 0x2, RZ ;  /* 0x0000000208080810 */ /* 0x000fe40007ffe0ff */
[----:B------:R-:W2:Y:S01]  /*14b0*/  @P0 LDG.E.64 R6, desc[UR6][R6.64] ;  /* 0x0000000606060981 */ /* 0x000ea2000c1e1b00 */
[----:B------:R-:W-:-:S04]  /*14c0*/  @P0 IMAD.WIDE.U32 R16, R17, 0x8, R12 ;  /* 0x0000000811100825 */ /* 0x000fc800078e000c */
[----:B------:R-:W-:Y:S02]  /*14d0*/  @!P1 IMAD R3, R8, R0, R3 ;  /* 0x0000000008039224 */ /* 0x000fe400078e0203 */
[----:B------:R-:W3:Y:S01]  /*14e0*/  @P0 LDG.E.64 R16, desc[UR6][R16.64] ;  /* 0x0000000610100981 */ /* 0x000ee2000c1e1b00 */
[C---:B0-----:R-:W-:Y:S01]  /*14f0*/  @P0 IMAD.WIDE.U32 R18, R23.reuse, 0x8, R20 ;  /* 0x0000000817120825 */ /* 0x041fe200078e0014 */
[----:B------:R-:W-:-:S03]  /*1500*/  @P0 IADD3 R23, PT, PT, R23, 0x1, RZ ;  /* 0x0000000117170810 */ /* 0x000fc60007ffe0ff */
[----:B------:R-:W-:Y:S02]  /*1510*/  @!P1 IMAD.WIDE.U32 R12, R3, 0x8, R12 ;  /* 0x00000008030c9825 */ /* 0x000fe400078e000c */
[----:B------:R-:W4:Y:S02]  /*1520*/  @P0 LDG.E.64 R18, desc[UR6][R18.64] ;  /* 0x0000000612120981 */ /* 0x000f24000c1e1b00 */
[----:B------:R-:W-:Y:S02]  /*1530*/  @P0 IMAD.WIDE.U32 R20, R23, 0x8, R20 ;  /* 0x0000000817140825 */ /* 0x000fe400078e0014 */
[----:B------:R-:W4:Y:S02]  /*1540*/  @!P1 LDG.E.64 R12, desc[UR6][R12.64] ;  /* 0x000000060c0c9981 */ /* 0x000f24000c1e1b00 */
[----:B------:R-:W-:Y:S02]  /*1550*/  @!P1 IMAD R5, R2, R5, R8 ;  /* 0x0000000502059224 */ /* 0x000fe400078e0208 */
[----:B------:R-:W4:Y:S02]  /*1560*/  @P0 LDG.E.64 R20, desc[UR6][R20.64] ;  /* 0x0000000614140981 */ /* 0x000f24000c1e1b00 */
[----:B-1----:R-:W-:-:S06]  /*1570*/  @!P1 IMAD.WIDE.U32 R10, R5, 0x8, R10 ;  /* 0x00000008050a9825 */ /* 0x002fcc00078e000a */
[----:B------:R-:W4:Y:S01]  /*1580*/  @!P1 LDG.E.64 R10, desc[UR6][R10.64] ;  /* 0x000000060a0a9981 */ /* 0x000f22000c1e1b00 */
[C---:B--2--5:R-:W-:Y:S02]  /*1590*/  @P0 DADD R6, R14.reuse, -R6 ;  /* 0x000000000e060229 */ /* 0x064fe40000000806 */
[----:B---3--:R-:W-:-:S06]  /*15a0*/  @P0 DADD R2, R14, -R16 ;  /* 0x000000000e020229 */ /* 0x008fcc0000000810 */
[----:B----4-:R-:W-:Y:S02]  /*15b0*/  @P0 DFMA R6, R6, R18, R24 ;  /* 0x000000120606022b */ /* 0x010fe40000000018 */
[----:B------:R-:W-:-:S06]  /*15c0*/  @!P1 DADD R14, R14, -R12 ;  /* 0x000000000e0e9229 */ /* 0x000fcc000000080c */
[----:B------:R-:W-:-:S08]  /*15d0*/  @P0 DFMA R24, R2, R20, R6 ;  /* 0x000000140218022b */ /* 0x000fd00000000006 */
[----:B------:R-:W-:-:S11]  /*15e0*/  @!P1 DFMA R24, R14, R10, R24 ;  /* 0x0000000a0e18922b */ /* 0x000fd60000000018 */
.L_x_55:
[----:B------:R-:W0:Y:S02]  /*15f0*/  LDC.64 R2, c[0x0][0x390] ;  /* 0x0000e400ff027b82 */ /* 0x000e240000000a00 */
[----:B0-----:R-:W-:-:S05]  /*1600*/  IMAD.WIDE.U32 R4, R4, 0x8, R2 ;  /* 0x0000000804047825 */ /* 0x001fca00078e0002 */
[----:B------:R-:W2:Y:S02]  /*1610*/  LDG.E.64 R2, desc[UR6][R4.64] ;  /* 0x0000000604027981 */ /* 0x000ea4000c1e1b00 */
[----:B--2---:R-:W-:-:S07]  /*1620*/  DADD R2, R2, R24 ;  /* 0x0000000002027229 */ /* 0x004fce0000000018 */
[----:B------:R-:W-:Y:S01]  /*1630*/  STG.E.64 desc[UR6][R4.64], R2 ;  /* 0x0000000204007986 */ /* 0x000fe2000c101b06 */
[----:B------:R-:W-:Y:S05]  /*1640*/  EXIT ;  /* 0x000000000000794d */ /* 0x000fea0003800000 */
.L_x_59:
        /* <DEDUP_REMOVED lines=11> */
.L_x_263:


//--------------------- .text._Z11partialCompPdS_dj --------------------------
	.section	.text._Z11partialCompPdS_dj,"ax",@progbits
	.align	128
        .global         _Z11partialCompPdS_dj
        .type           _Z11partialCompPdS_dj,@function
        .size           _Z11partialCompPdS_dj,(.L_x_246 - _Z11partialCompPdS_dj)
        .other          _Z11partialCompPdS_dj,@"STO_CUDA_ENTRY STV_DEFAULT"
_Z11partialCompPdS_dj:
.text._Z11partialCompPdS_dj:
[----:B------:R-:W-:Y:S01]  /*0000*/  LDC R1, c[0x0][0x37c] ;  /* 0x0000df00ff017b82 */ /* 0x000fe20000000800 */
[----:B------:R-:W0:Y:S01]  /*0010*/  S2R R0, SR_TID.X ;  /* 0x0000000000007919 */ /* 0x000e220000002100 */
[----:B------:R-:W1:Y:S01]  /*0020*/  LDCU UR6, c[0x0][0x398] ;  /* 0x00007300ff0677ac */ /* 0x000e620008000800 */
[----:B------:R-:W0:Y:S01]  /*0030*/  S2R R3, SR_CTAID.X ;  /* 0x0000000000037919 */ /* 0x000e220000002500 */
[----:B------:R-:W2:Y:S01]  /*0040*/  S2R R11, SR_TID.Y ;  /* 0x00000000000b7919 */ /* 0x000ea20000002200 */
[----:B------:R-:W2:Y:S01]  /*0050*/  S2R R2, SR_CTAID.Y ;  /* 0x0000000000027919 */ /* 0x000ea20000002600 */
[----:B0-----:R-:W-:Y:S02]  /*0060*/  IMAD R0, R3, 0x20, R0 ;  /* 0x0000002003007824 */ /* 0x001fe400078e0200 */
[----:B--2---:R-:W-:-:S05]  /*0070*/  IMAD R11, R2, 0x20, R11 ;  /* 0x00000020020b7824 */ /* 0x004fca00078e020b */
[----:B------:R-:W-:-:S04]  /*0080*/  VIMNMX.U32 R2, PT, PT, R0, R11, !PT ;  /* 0x0000000b00027248 */ /* 0x000fc80007fe0000 */
[----:B-1----:R-:W-:-:S13]  /*0090*/  ISETP.GE.U32.AND P0, PT, R2, UR6, PT ;  /* 0x0000000602007c0c */ /* 0x002fda000bf06070 */
[----:B------:R-:W-:Y:S05]  /*00a0*/  @P0 EXIT ;  /* 0x000000000000094d */ /* 0x000fea0003800000 */
[----:B------:R-:W0:Y:S01]  /*00b0*/  LDC.64 R2, c[0x0][0x388] ;  /* 0x0000e200ff027b82 */ /* 0x000e220000000a00 */
[----:B------:R-:W1:Y:S01]  /*00c0*/  LDCU.64 UR4, c[0x0][0x358] ;  /* 0x00006b00ff0477ac */ /* 0x000e620008000a00 */
[----:B------:R-:W-:Y:S02]  /*00d0*/  IMAD R10, R11, UR6, R0 ;  /* 0x000000060b0a7c24 */ /* 0x000fe4000f8e0200 */
[----:B------:R-:W-:Y:S01]  /*00e0*/  IMAD.MOV.U32 R4, RZ, RZ, 0x1 ;  /* 0x00000001ff047424 */ /* 0x000fe200078e00ff */
[----:B------:R-:W2:Y:S03]  /*00f0*/  LDCU.64 UR6, c[0x0][0x390] ;  /* 0x00007200ff0677ac */ /* 0x000ea60008000a00 */
[----:B------:R-:W3:Y:S01]  /*0100*/  LDC R12, c[0x0][0x394] ;  /* 0x0000e500ff0c7b82 */ /* 0x000ee20000000800 */
[----:B0-----:R-:W-:-:S06]  /*0110*/  IMAD.WIDE.U32 R2, R10, 0x8, R2 ;  /* 0x000000080a027825 */ /* 0x001fcc00078e0002 */
[----:B-1----:R-:W4:Y:S01]  /*0120*/  LDG.E.64 R2, desc[UR4][R2.64] ;  /* 0x0000000402027981 */ /* 0x002f22000c1e1b00 */
[----:B------:R-:W-:Y:S01]  /*0130*/  BSSY.RECONVERGENT B0, `(.L_x_60) ;  /* 0x0000012000007945 */ /* 0x000fe20003800200 */
[----:B---3--:R-:W-:Y:S01]  /*0140*/  FSETP.GEU.AND P1, PT, |R12|, 6.5827683646048100446e-37, PT ;  /* 0x036000000c00780b */ /* 0x008fe20003f2e200 */
[----:B----4-:R-:W-:-:S08]  /*0150*/  DMUL R6, R2, R2 ;  /* 0x0000000202067228 */ /* 0x010fd00000000000 */
[----:B------:R-:W-:-:S06]  /*0160*/  DMUL R6, R2, R6 ;  /* 0x0000000602067228 */ /* 0x000fcc0000000000 */
[----:B------:R-:W0:Y:S02]  /*0170*/  MUFU.RCP64H R5, R7 ;  /* 0x0000000700057308 */ /* 0x000e240000001800 */
[----:B0-----:R-:W-:-:S08]  /*0180*/  DFMA R8, -R6, R4, 1 ;  /* 0x3ff000000608742b */ /* 0x001fd00000000104 */
[----:B------:R-:W-:-:S08]  /*0190*/  DFMA R8, R8, R8, R8 ;  /* 0x000000080808722b */ /* 0x000fd00000000008 */
[----:B------:R-:W-:-:S08]  /*01a0*/  DFMA R8, R4, R8, R4 ;  /* 0x000000080408722b */ /* 0x000fd00000000004 */
[----:B------:R-:W-:-:S08]  /*01b0*/  DFMA R4, -R6, R8, 1 ;  /* 0x3ff000000604742b */ /* 0x000fd00000000108 */
[----:B------:R-:W-:-:S08]  /*01c0*/  DFMA R4, R8, R4, R8 ;  /* 0x000000040804722b */ /* 0x000fd00000000008 */
[----:B--2---:R-:W-:-:S08]  /*01d0*/  DMUL R2, R4, UR6 ;  /* 0x0000000604027c28 */ /* 0x004fd00008000000 */
[----:B------:R-:W-:-:S08]  /*01e0*/  DFMA R8, -R6, R2, UR6 ;  /* 0x0000000606087e2b */ /* 0x000fd00008000102 */
[----:B------:R-:W-:-:S10]  /*01f0*/  DFMA R2, R4, R8, R2 ;  /* 0x000000080402722b */ /* 0x000fd40000000002 */
[----:B------:R-:W-:-:S05]  /*0200*/  FFMA R4, RZ, R7, R3 ;  /* 0x00000007ff047223 */ /* 0x000fca0000000003 */
[----:B------:R-:W-:-:S13]  /*0210*/  FSETP.GT.AND P0, PT, |R4|, 1.469367938527859385e-39, PT ;  /* 0x001000000400780b */ /* 0x000fda0003f04200 */
[----:B------:R-:W-:Y:S05]  /*0220*/  @P0 BRA P1, `(.L_x_61) ;  /* 0x0000000000080947 */ /* 0x000fea0000800000 */
[----:B------:R-:W-:-:S07]  /*0230*/  MOV R14, 0x250 ;  /* 0x00000250000e7802 */ /* 0x000fce0000000f00 */
[----:B------:R-:W-:Y:S05]  /*0240*/  CALL.REL.NOINC `($__internal_1_$__cuda_sm20_div_rn_f64_full) ;  /* 0x00000000002c7944 */ /* 0x000fea0003c00000 */
.L_x_61:
[----:B------:R-:W-:Y:S05]  /*0250*/  BSYNC.RECONVERGENT B0 ;  /* 0x0000000000007941 */ /* 0x000fea0003800200 */
.L_x_60:
[----:B------:R-:W0:Y:S01]  /*0260*/  LDC.64 R4, c[0x0][0x380] ;  /* 0x0000e000ff047b82 */ /* 0x000e220000000a00 */
[----:B------:R-:W-:Y:S01]  /*0270*/  ISETP.NE.AND P0, PT, R0, R11, PT ;  /* 0x0000000b0000720c */ /* 0x000fe20003f05270 */
[----:B0-----:R-:W-:-:S05]  /*0280*/  IMAD.WIDE.U32 R10, R10, 0x8, R4 ;  /* 0x000000080a0a7825 */ /* 0x001fca00078e0004 */
[----:B------:R0:W-:Y:S07]  /*0290*/  STG.E.64 desc[UR4][R10.64], R2 ;  /* 0x000000020a007986 */ /* 0x0001ee000c101b04 */
[----:B------:R-:W-:Y:S05]  /*02a0*/  @P0 EXIT ;  /* 0x000000000000094d */ /* 0x000fea0003800000 */
[----:B------:R-:W0:Y:S02]  /*02b0*/  LDCU UR6, c[0x0][0x398] ;  /* 0x00007300ff0677ac */ /* 0x000e240008000800 */
[----:B0-----:R-:W-:-:S04]  /*02c0*/  IMAD R3, R0, UR6, R0 ;  /* 0x0000000600037c24 */ /* 0x001fc8000f8e0200 */
[----:B------:R-:W-:-:S05]  /*02d0*/  IMAD.WIDE.U32 R2, R3, 0x8, R4 ;  /* 0x0000000803027825 */ /* 0x000fca00078e0004 */
[----:B------:R-:W-:Y:S01]  /*02e0*/  STG.E.64 desc[UR4][R2.64], RZ ;  /* 0x000000ff02007986 */ /* 0x000fe2000c101b04 */
[----:B------:R-:W-:Y:S05]  /*02f0*/  EXIT ;  /* 0x000000000000794d */ /* 0x000fea0003800000 */
        .weak           $__internal_1_$__cuda_sm20_div_rn_f64_full
        .type           $__internal_1_$__cuda_sm20_div_rn_f64_full,@function
        .size           $__internal_1_$__cuda_sm20_div_rn_f64_full,(.L_x_246 - $__internal_1_$__cuda_sm20_div_rn_f64_full)
$__internal_1_$__cuda_sm20_div_rn_f64_full:
[C---:B------:R-:W-:Y:S01]  /*0300*/  FSETP.GEU.AND P0, PT, |R7|.reuse, 1.469367938527859385e-39, PT ;  /* 0x001000000700780b */ /* 0x040fe20003f0e200 */
[--C-:B------:R-:W-:Y:S01]  /*0310*/  IMAD.MOV.U32 R8, RZ, RZ, R6.reuse ;  /* 0x000000ffff087224 */ /* 0x100fe200078e0006 */
[C---:B------:R-:W-:Y:S01]  /*0320*/  LOP3.LUT R4, R7.reuse, 0x800fffff, RZ, 0xc0, !PT ;  /* 0x800fffff07047812 */ /* 0x040fe200078ec0ff */
[----:B------:R-:W-:Y:S01]  /*0330*/  IMAD.MOV.U32 R9, RZ, RZ, R7 ;  /* 0x000000ffff097224 */ /* 0x000fe200078e0007 */
[----:B------:R-:W0:Y:S01]  /*0340*/  LDC.64 R2, c[0x0][0x390] ;  /* 0x0000e400ff027b82 */ /* 0x000e220000000a00 */
[----:B------:R-:W-:Y:S01]  /*0350*/  IMAD.MOV.U32 R12, RZ, RZ, 0x1 ;  /* 0x00000001ff0c7424 */ /* 0x000fe200078e00ff */
[----:B------:R-:W-:Y:S01]  /*0360*/  LOP3.LUT R5, R4, 0x3ff00000, RZ, 0xfc, !PT ;  /* 0x3ff0000004057812 */ /* 0x000fe200078efcff */
[----:B------:R-:W-:Y:S01]  /*0370*/  IMAD.MOV.U32 R4, RZ, RZ, R6 ;  /* 0x000000ffff047224 */ /* 0x000fe200078e0006 */
[----:B------:R-:W-:Y:S01]  /*0380*/  LOP3.LUT R18, R7, 0x7ff00000, RZ, 0xc0, !PT ;  /* 0x7ff0000007127812 */ /* 0x000fe200078ec0ff */
[----:B------:R-:W-:-:S04]  /*0390*/  IMAD.MOV.U32 R20, RZ, RZ, 0x1ca00000 ;  /* 0x1ca00000ff147424 */ /* 0x000fc800078e00ff */
[----:B------:R-:W-:-:S06]  /*03a0*/  @!P0 DMUL R4, R8, 8.98846567431157953865e+307 ;  /* 0x7fe0000008048828 */ /* 0x000fcc0000000000 */
[----:B------:R-:W1:Y:S01]  /*03b0*/  MUFU.RCP64H R13, R5 ;  /* 0x00000005000d7308 */ /* 0x000e620000001800 */
[----:B0-----:R-:W-:-:S04]  /*03c0*/  LOP3.LUT R15, R3, 0x7ff00000, RZ, 0xc0, !PT ;  /* 0x7ff00000030f7812 */ /* 0x001fc800078ec0ff */
[----:B------:R-:W-:Y:S01]  /*03d0*/  ISETP.GE.U32.AND P1, PT, R15, R18, PT ;  /* 0x000000120f00720c */ /* 0x000fe20003f26070 */
[----:B------:R-:W-:Y:S01]  /*03e0*/  IMAD.MOV.U32 R21, RZ, RZ, R15 ;  /* 0x000000ffff157224 */ /* 0x000fe200078e000f */
[----:B-1----:R-:W-:Y:S02]  /*03f0*/  DFMA R16, R12, -R4, 1 ;  /* 0x3ff000000c10742b */ /* 0x002fe40000000804 */
[----:B------:R-:W-:Y:S02]  /*0400*/  SEL R6, R20, 0x63400000, !P1 ;  /* 0x6340000014067807 */ /* 0x000fe40004800000 */
[----:B------:R-:W-:Y:S02]  /*0410*/  FSETP.GEU.AND P1, PT, |R3|, 1.469367938527859385e-39, PT ;  /* 0x001000000300780b */ /* 0x000fe40003f2e200 */
[----:B------:R-:W-:Y:S01]  /*0420*/  LOP3.LUT R7, R6, 0x800fffff, R3, 0xf8, !PT ;  /* 0x800fffff06077812 */ /* 0x000fe200078ef803 */
[----:B------:R-:W-:Y:S01]  /*0430*/  IMAD.MOV.U32 R6, RZ, RZ, R2 ;  /* 0x000000ffff067224 */ /* 0x000fe200078e0002 */
[----:B------:R-:W-:-:S08]  /*0440*/  DFMA R16, R16, R16, R16 ;  /* 0x000000101010722b */ /* 0x000fd00000000010 */
[----:B------:R-:W-:-:S08]  /*0450*/  DFMA R12, R12, R16, R12 ;  /* 0x000000100c0c722b */ /* 0x000fd0000000000c */
[----:B------:R-:W-:-:S08]  /*0460*/  DFMA R16, R12, -R4, 1 ;  /* 0x3ff000000c10742b */ /* 0x000fd00000000804 */
[----:B------:R-:W-:Y:S01]  /*0470*/  DFMA R12, R12, R16, R12 ;  /* 0x000000100c0c722b */ /* 0x000fe2000000000c */
[----:B------:R-:W-:Y:S10]  /*0480*/  @P1 BRA `(.L_x_62) ;  /* 0x0000000000201947 */ /* 0x000ff40003800000 */
[----:B------:R-:W-:-:S04]  /*0490*/  LOP3.LUT R16, R9, 0x7ff00000, RZ, 0xc0, !PT ;  /* 0x7ff0000009107812 */ /* 0x000fc800078ec0ff */
[----:B------:R-:W-:-:S04]  /*04a0*/  ISETP.GE.U32.AND P1, PT, R15, R16, PT ;  /* 0x000000100f00720c */ /* 0x000fc80003f26070 */
[----:B------:R-:W-:-:S04]  /*04b0*/  SEL R16, R20, 0x63400000, !P1 ;  /* 0x6340000014107807 */ /* 0x000fc80004800000 */
[----:B------:R-:W-:-:S04]  /*04c0*/  LOP3.LUT R16, R16, 0x80000000, R3, 0xf8, !PT ;  /* 0x8000000010107812 */ /* 0x000fc800078ef803 */
[----:B------:R-:W-:Y:S01]  /*04d0*/  LOP3.LUT R17, R16, 0x100000, RZ, 0xfc, !PT ;  /* 0x0010000010117812 */ /* 0x000fe200078efcff */
[----:B------:R-:W-:-:S06]  /*04e0*/  IMAD.MOV.U32 R16, RZ, RZ, RZ ;  /* 0x000000ffff107224 */ /* 0x000fcc00078e00ff */
[----:B------:R-:W-:-:S10]  /*04f0*/  DFMA R6, R6, 2, -R16 ;  /* 0x400000000606782b */ /* 0x000fd40000000810 */
[----:B------:R-:W-:-:S07]  /*0500*/  LOP3.LUT R21, R7, 0x7ff00000, RZ, 0xc0, !PT ;  /* 0x7ff0000007157812 */ /* 0x000fce00078ec0ff */
.L_x_62:
[----:B------:R-:W-:Y:S01]  /*0510*/  IMAD.MOV.U32 R22, RZ, RZ, R18 ;  /* 0x000000ffff167224 */ /* 0x000fe200078e0012 */
[----:B------:R-:W-:Y:S01]  /*0520*/  @!P0 LOP3.LUT R22, R5, 0x7ff00000, RZ, 0xc0, !PT ;  /* 0x7ff0000005168812 */ /* 0x000fe200078ec0ff */
[----:B------:R-:W-:Y:S01]  /*0530*/  VIADD R23, R21, 0xffffffff ;  /* 0xffffffff15177836 */ /* 0x000fe20000000000 */
[----:B------:R-:W-:Y:S01]  /*0540*/  DMUL R16, R12, R6 ;  /* 0x000000060c107228 */ /* 0x000fe20000000000 */
[----:B------:R-:W-:Y:S02]  /*0550*/  BSSY.RECONVERGENT B1, `(.L_x_63) ;  /* 0x0000038000017945 */ /* 0x000fe40003800200 */
[----:B------:R-:W-:Y:S01]  /*0560*/  VIADD R24, R22, 0xffffffff ;  /* 0xffffffff16187836 */ /* 0x000fe20000000000 */
[----:B------:R-:W-:-:S04]  /*0570*/  ISETP.GT.U32.AND P0, PT, R23, 0x7feffffe, PT ;  /* 0x7feffffe1700780c */ /* 0x000fc80003f04070 */
[----:B------:R-:W-:Y:S01]  /*0580*/  ISETP.GT.U32.OR P0, PT, R24, 0x7feffffe, P0 ;  /* 0x7feffffe1800780c */ /* 0x000fe20000704470 */
[----:B------:R-:W-:-:S08]  /*0590*/  DFMA R18, R16, -R4, R6 ;  /* 0x800000041012722b */ /* 0x000fd00000000006 */
[----:B------:R-:W-:-:S04]  /*05a0*/  DFMA R18, R12, R18, R16 ;  /* 0x000000120c12722b */ /* 0x000fc80000000010 */
[----:B------:R-:W-:Y:S07]  /*05b0*/  @P0 BRA `(.L_x_64) ;  /* 0x00000000006c0947 */ /* 0x000fee0003800000 */
[----:B------:R-:W-:-:S04]  /*05c0*/  LOP3.LUT R12, R9, 0x7ff00000, RZ, 0xc0, !PT ;  /* 0x7ff00000090c7812 */ /* 0x000fc800078ec0ff */
[CC--:B------:R-:W-:Y:S02]  /*05d0*/  VIADDMNMX R2, R15.reuse, -R12.reuse, 0xb9600000, !PT ;  /* 0xb96000000f027446 */ /* 0x0c0fe4000780090c */
[----:B------:R-:W-:Y:S02]  /*05e0*/  ISETP.GE.U32.AND P0, PT, R15, R12, PT ;  /* 0x0000000c0f00720c */ /* 0x000fe40003f06070 */
[----:B------:R-:W-:Y:S02]  /*05f0*/  VIMNMX R2, PT, PT, R2, 0x46a00000, PT ;  /* 0x46a0000002027848 */ /* 0x000fe40003fe0100 */
[----:B------:R-:W-:-:S05]  /*0600*/  SEL R15, R20, 0x63400000, !P0 ;  /* 0x63400000140f7807 */ /* 0x000fca0004000000 */
[----:B------:R-:W-:Y:S02]  /*0610*/  IMAD.IADD R15, R2, 0x1, -R15 ;  /* 0x00000001020f7824 */ /* 0x000fe400078e0a0f */
[----:B------:R-:W-:Y:S02]  /*0620*/  IMAD.MOV.U32 R2, RZ, RZ, RZ ;  /* 0x000000ffff027224 */ /* 0x000fe400078e00ff */
[----:B------:R-:W-:-:S06]  /*0630*/  VIADD R3, R15, 0x7fe00000 ;  /* 0x7fe000000f037836 */ /* 0x000fcc0000000000 */
[----:B------:R-:W-:-:S10]  /*0640*/  DMUL R12, R18, R2 ;  /* 0x00000002120c7228 */ /* 0x000fd40000000000 */
[----:B------:R-:W-:-:S13]  /*0650*/  FSETP.GTU.AND P0, PT, |R13|, 1.469367938527859385e-39, PT ;  /* 0x001000000d00780b */ /* 0x000fda0003f0c200 */
[----:B------:R-:W-:Y:S05]  /*0660*/  @P0 BRA `(.L_x_65) ;  /* 0x0000000000980947 */ /* 0x000fea0003800000 */
[----:B------:R-:W-:Y:S01]  /*0670*/  DFMA R4, R18, -R4, R6 ;  /* 0x800000041204722b */ /* 0x000fe20000000006 */
[----:B------:R-:W-:-:S09]  /*0680*/  IMAD.MOV.U32 R2, RZ, RZ, RZ ;  /* 0x000000ffff027224 */ /* 0x000fd200078e00ff */
[C---:B------:R-:W-:Y:S02]  /*0690*/  FSETP.NEU.AND P0, PT, R5.reuse, RZ, PT ;  /* 0x000000ff0500720b */ /* 0x040fe40003f0d000 */
[----:B------:R-:W-:-:S04]  /*06a0*/  LOP3.LUT R9, R5, 0x80000000, R9, 0x48, !PT ;  /* 0x8000000005097812 */ /* 0x000fc800078e4809 */
[----:B------:R-:W-:-:S07]  /*06b0*/  LOP3.LUT R3, R9, R3, RZ, 0xfc, !PT ;  /* 0x0000000309037212 */ /* 0x000fce00078efcff */
[----:B------:R-:W-:Y:S05]  /*06c0*/  @!P0 BRA `(.L_x_65) ;  /* 0x0000000000808947 */ /* 0x000fea0003800000 */
[----:B------:R-:W-:Y:S01]  /*06d0*/  IMAD.MOV R5, RZ, RZ, -R15 ;  /* 0x000000ffff057224 */ /* 0x000fe200078e0a0f */
[----:B------:R-:W-:Y:S01]  /*06e0*/  DMUL.RP R2, R18, R2 ;  /* 0x0000000212027228 */ /* 0x000fe20000008000 */
[----:B------:R-:W-:Y:S01]  /*06f0*/  IMAD.MOV.U32 R4, RZ, RZ, RZ ;  /* 0x000000ffff047224 */ /* 0x000fe200078e00ff */
[----:B------:R-:W-:-:S05]  /*0700*/  IADD3 R15, PT, PT, -R15, -0x43300000, RZ ;  /* 0xbcd000000f0f7810 */ /* 0x000fca0007ffe1ff */
[----:B------:R-:W-:-:S03]  /*0710*/  DFMA R4, R12, -R4, R18 ;  /* 0x800000040c04722b */ /* 0x000fc60000000012 */
[----:B------:R-:W-:-:S07]  /*0720*/  LOP3.LUT R9, R3, R9, RZ, 0x3c, !PT ;  /* 0x0000000903097212 */ /* 0x000fce00078e3cff */
[----:B------:R-:W-:-:S04]  /*0730*/  FSETP.NEU.AND P0, PT, |R5|, R15, PT ;  /* 0x0000000f0500720b */ /* 0x000fc80003f0d200 */
[----:B------:R-:W-:Y:S02]  /*0740*/  FSEL R12, R2, R12, !P0 ;  /* 0x0000000c020c7208 */ /* 0x000fe40004000000 */
[----:B------:R-:W-:Y:S01]  /*0750*/  FSEL R13, R9, R13, !P0 ;  /* 0x0000000d090d7208 */ /* 0x000fe20004000000 */
[----:B------:R-:W-:Y:S06]  /*0760*/  BRA `(.L_x_65) ;  /* 0x0000000000587947 */ /* 0x000fec0003800000 */
.L_x_64:
[----:B------:R-:W0:Y:S02]  /*0770*/  LDC.64 R4, c[0x0][0x390] ;  /* 0x0000e400ff047b82 */ /* 0x000e240000000a00 */
[----:B0-----:R-:W-:-:S14]  /*0780*/  DSETP.NAN.AND P0, PT, R4, R4, PT ;  /* 0x000000040400722a */ /* 0x001fdc0003f08000 */
[----:B------:R-:W-:Y:S05]  /*0790*/  @P0 BRA `(.L_x_66) ;  /* 0x0000000000440947 */ /* 0x000fea0003800000 */
[----:B------:R-:W-:-:S14]  /*07a0*/  DSETP.NAN.AND P0, PT, R8, R8, PT ;  /* 0x000000080800722a */ /* 0x000fdc0003f08000 */
[----:B------:R-:W-:Y:S05]  /*07b0*/  @P0 BRA `(.L_x_67) ;  /* 0x0000000000300947 */ /* 0x000fea0003800000 */
[----:B------:R-:W-:Y:S01]  /*07c0*/  ISETP.NE.AND P0, PT, R21, R22, PT ;  /* 0x000000161500720c */ /* 0x000fe20003f05270 */
[----:B------:R-:W-:Y:S02]  /*07d0*/  IMAD.MOV.U32 R12, RZ, RZ, 0x0 ;  /* 0x00000000ff0c7424 */ /* 0x000fe400078e00ff */
[----:B------:R-:W-:-:S10]  /*07e0*/  IMAD.MOV.U32 R13, RZ, RZ, -0x80000 ;  /* 0xfff80000ff0d7424 */ /* 0x000fd400078e00ff */
[----:B------:R-:W-:Y:S05]  /*07f0*/  @!P0 BRA `(.L_x_65) ;  /* 0x0000000000348947 */ /* 0x000fea0003800000 */
[----:B------:R-:W-:Y:S02]  /*0800*/  ISETP.NE.AND P0, PT, R21, 0x7ff00000, PT ;  /* 0x7ff000001500780c */ /* 0x000fe40003f05270 */
[----:B------:R-:W-:Y:S02]  /*0810*/  LOP3.LUT R13, R9, 0x80000000, R3, 0x48, !PT ;  /* 0x80000000090d7812 */ /* 0x000fe400078e4803 */
[----:B------:R-:W-:-:S13]  /*0820*/  ISETP.EQ.OR P0, PT, R22, RZ, !P0 ;  /* 0x000000ff1600720c */ /* 0x000fda0004702670 */
[----:B------:R-:W-:Y:S01]  /*0830*/  @P0 LOP3.LUT R2, R13, 0x7ff00000, RZ, 0xfc, !PT ;  /* 0x7ff000000d020812 */ /* 0x000fe200078efcff */
[----:B------:R-:W-:Y:S02]  /*0840*/  @!P0 IMAD.MOV.U32 R12, RZ, RZ, RZ ;  /* 0x000000ffff0c8224 */ /* 0x000fe400078e00ff */
[----:B------:R-:W-:Y:S02]  /*0850*/  @P0 IMAD.MOV.U32 R12, RZ, RZ, RZ ;  /* 0x000000ffff0c0224 */ /* 0x000fe400078e00ff */
[----:B------:R-:W-:Y:S01]  /*0860*/  @P0 IMAD.MOV.U32 R13, RZ, RZ, R2 ;  /* 0x000000ffff0d0224 */ /* 0x000fe200078e0002 */
[----:B------:R-:W-:Y:S06]  /*0870*/  BRA `(.L_x_65) ;  /* 0x0000000000147947 */ /* 0x000fec0003800000 */
.L_x_67:
[----:B------:R-:W-:Y:S01]  /*0880*/  LOP3.LUT R13, R9, 0x80000, RZ, 0xfc, !PT ;  /* 0x00080000090d7812 */ /* 0x000fe200078efcff */
[----:B------:R-:W-:Y:S01]  /*0890*/  IMAD.MOV.U32 R12, RZ, RZ, R8 ;  /* 0x000000ffff0c7224 */ /* 0x000fe200078e0008 */
[----:B------:R-:W-:Y:S06]  /*08a0*/  BRA `(.L_x_65) ;  /* 0x0000000000087947 */ /* 0x000fec0003800000 */
.L_x_66:
[----:B------:R-:W-:Y:S01]  /*08b0*/  LOP3.LUT R13, R3, 0x80000, RZ, 0xfc, !PT ;  /* 0x00080000030d7812 */ /* 0x000fe200078efcff */
[----:B------:R-:W-:-:S07]  /*08c0*/  IMAD.MOV.U32 R12, RZ, RZ, R2 ;  /* 0x000000ffff0c7224 */ /* 0x000fce00078e0002 */
.L_x_65:
[----:B------:R-:W-:Y:S05]  /*08d0*/  BSYNC.RECONVERGENT B1 ;  /* 0x0000000000017941 */ /* 0x000fea0003800200 */
.L_x_63:
[----:B------:R-:W-:Y:S02]  /*08e0*/  IMAD.MOV.U32 R15, RZ, RZ, 0x0 ;  /* 0x00000000ff0f7424 */ /* 0x000fe400078e00ff */
[----:B------:R-:W-:Y:S02]  /*08f0*/  IMAD.MOV.U32 R2, RZ, RZ, R12 ;  /* 0x000000ffff027224 */ /* 0x000fe400078e000c */
[----:B------:R-:W-:Y:S01]  /*0900*/  IMAD.MOV.U32 R3, RZ, RZ, R13 ;  /* 0x000000ffff037224 */ /* 0x000fe200078e000d */
[----:B------:R-:W-:Y:S06]  /*0910*/  RET.REL.NODEC R14 `(_Z11partialCompPdS_dj) ;  /* 0xfffffff40eb87950 */ /* 0x000fec0003c3ffff */
.L_x_68:
        /* <DEDUP_REMOVED lines=14> */
.L_x_246:


//--------------------- .text._Z8distSumsPdS_S_j  --------------------------
	.section	.text._Z8distSumsPdS_S_j,"ax",@progbits
	.align	128
        .global         _Z8distSumsPdS_S_j
        .type           _Z8distSumsPdS_S_j,@function
        .size           _Z8distSumsPdS_S_j,(.L_x_247 - _Z8distSumsPdS_S_j)
        .other          _Z8distSumsPdS_S_j,@"STO_CUDA_ENTRY STV_DEFAULT"
_Z8distSumsPdS_S_j:
.text._Z8distSumsPdS_S_j:
        /* <DEDUP_REMOVED lines=12> */
[----:B------:R-:W1:Y:S07]  /*00c0*/  LDCU.64 UR4, c[0x0][0x358] ;  /* 0x00006b00ff0477ac */ /* 0x000e6e0008000a00 */
[----:B------:R-:W2:Y:S01]  /*00d0*/  LDC.64 R8, c[0x0][0x390] ;  /* 0x0000e400ff087b82 */ /* 0x000ea20000000a00 */
[----:B0-----:R-:W-:-:S04]  /*00e0*/  IMAD.WIDE R2, R5, 0x8, R6 ;  /* 0x0000000805027825 */ /* 0x001fc800078e0206 */
[----:B------:R-:W-:Y:S02]  /*00f0*/  IMAD.WIDE.U32 R6, R0, 0x8, R6 ;  /* 0x0000000800067825 */ /* 0x000fe400078e0006 */
[----:B-1----:R-:W3:Y:S02]  /*0100*/  LDG.E.64 R2, desc[UR4][R2.64] ;  /* 0x0000000402027981 */ /* 0x002ee4000c1e1b00 */
[----:B------:R-:W-:Y:S02]  /*0110*/  IMAD R0, R5, UR6, R0 ;  /* 0x0000000605007c24 */ /* 0x000fe4000f8e0200 */
[----:B------:R-:W3:Y:S02]  /*0120*/  LDG.E.64 R6, desc[UR4][R6.64] ;  /* 0x0000000406067981 */ /* 0x000ee4000c1e1b00 */
[----:B--2---:R-:W-:-:S06]  /*0130*/  IMAD.WIDE.U32 R8, R0, 0x8, R8 ;  /* 0x0000000800087825 */ /* 0x004fcc00078e0008 */
[----:B------:R-:W2:Y:S01]  /*0140*/  LDG.E.64 R8, desc[UR4][R8.64] ;  /* 0x0000000408087981 */ /* 0x000ea2000c1e1b00 */
[----:B------:R-:W-:Y:S02]  /*0150*/  IMAD.MOV.U32 R14, RZ, RZ, 0x0 ;  /* 0x00000000ff0e7424 */ /* 0x000fe400078e00ff */
[----:B------:R-:W-:Y:S01]  /*0160*/  IMAD.MOV.U32 R15, RZ, RZ, 0x3fd80000 ;  /* 0x3fd80000ff0f7424 */ /* 0x000fe200078e00ff */
[----:B------:R-:W-:Y:S01]  /*0170*/  BSSY.RECONVERGENT B0, `(.L_x_69) ;  /* 0x0000015000007945 */ /* 0x000fe20003800200 */
[----:B---3--:R-:W-:-:S08]  /*0180*/  DADD R4, R2, R6 ;  /* 0x0000000002047229 */ /* 0x008fd00000000006 */
[----:B--2---:R-:W-:-:S06]  /*0190*/  DADD R4, R4, R8 ;  /* 0x0000000004047229 */ /* 0x004fcc0000000008 */
[----:B------:R-:W0:Y:S04]  /*01a0*/  MUFU.RSQ64H R11, R5 ;  /* 0x00000005000b7308 */ /* 0x000e280000001c00 */
[----:B------:R-:W-:-:S06]  /*01b0*/  IADD3 R10, PT, PT, R5, -0x3500000, RZ ;  /* 0xfcb00000050a7810 */ /* 0x000fcc0007ffe0ff */
[----:B0-----:R-:W-:-:S08]  /*01c0*/  DMUL R12, R10, R10 ;  /* 0x0000000a0a0c7228 */ /* 0x001fd00000000000 */
[----:B------:R-:W-:-:S08]  /*01d0*/  DFMA R12, R4, -R12, 1 ;  /* 0x3ff00000040c742b */ /* 0x000fd0000000080c */
[----:B------:R-:W-:Y:S02]  /*01e0*/  DFMA R2, R12, R14, 0.5 ;  /* 0x3fe000000c02742b */ /* 0x000fe4000000000e */
[----:B------:R-:W-:-:S08]  /*01f0*/  DMUL R12, R10, R12 ;  /* 0x0000000c0a0c7228 */ /* 0x000fd00000000000 */
[----:B------:R-:W-:Y:S01]  /*0200*/  DFMA R12, R2, R12, R10 ;  /* 0x0000000c020c722b */ /* 0x000fe2000000000a */
[----:B------:R-:W-:-:S07]  /*0210*/  ISETP.GE.U32.AND P0, PT, R10, 0x7ca00000, PT ;  /* 0x7ca000000a00780c */ /* 0x000fce0003f06070 */
[----:B------:R-:W-:Y:S02]  /*0220*/  DMUL R6, R4, R12 ;  /* 0x0000000c04067228 */ /* 0x000fe40000000000 */
[----:B------:R-:W-:Y:S01]  /*0230*/  IADD3 R15, PT, PT, R13, -0x100000, RZ ;  /* 0xfff000000d0f7810 */ /* 0x000fe20007ffe0ff */
[----:B------:R-:W-:-:S05]  /*0240*/  IMAD.MOV.U32 R14, RZ, RZ, R12 ;  /* 0x000000ffff0e7224 */ /* 0x000fca00078e000c */
[----:B------:R-:W-:-:S08]  /*0250*/  DFMA R8, R6, -R6, R4 ;  /* 0x800000060608722b */ /* 0x000fd00000000004 */
[----:B------:R-:W-:Y:S01]  /*0260*/  DFMA R2, R8, R14, R6 ;  /* 0x0000000e0802722b */ /* 0x000fe20000000006 */
[----:B------:R-:W-:Y:S10]  /*0270*/  @!P0 BRA `(.L_x_70) ;  /* 0x0000000000108947 */ /* 0x000ff40003800000 */
[----:B------:R-:W-:-:S07]  /*0280*/  MOV R2, 0x2a0 ;  /* 0x000002a000027802 */ /* 0x000fce0000000f00 */
[----:B------:R-:W-:Y:S05]  /*0290*/  CALL.REL.NOINC `($__internal_2_$__cuda_sm20_dsqrt_rn_f64_mediumpath_v1) ;  /* 0x00000000001c7944 */ /* 0x000fea0003c00000 */
[----:B------:R-:W-:Y:S01]  /*02a0*/  IMAD.MOV.U32 R2, RZ, RZ, R6 ;  /* 0x000000ffff027224 */ /* 0x000fe200078e0006 */
[----:B------:R-:W-:-:S07]  /*02b0*/  MOV R3, R7 ;  /* 0x0000000700037202 */ /* 0x000fce0000000f00 */
.L_x_70:
[----:B------:R-:W-:Y:S05]  /*02c0*/  BSYNC.RECONVERGENT B0 ;  /* 0x0000000000007941 */ /* 0x000fea0003800200 */
.L_x_69:
[----:B------:R-:W0:Y:S02]  /*02d0*/  LDC.64 R4, c[0x0][0x380] ;  /* 0x0000e000ff047b82 */ /* 0x000e240000000a00 */
[----:B0-----:R-:W-:-:S05]  /*02e0*/  IMAD.WIDE.U32 R4, R0, 0x8, R4 ;  /* 0x0000000800047825 */ /* 0x001fca00078e0004 */
[----:B------:R-:W-:Y:S01]  /*02f0*/  STG.E.64 desc[UR4][R4.64], R2 ;  /* 0x0000000204007986 */ /* 0x000fe2000c101b04 */
[----:B------:R-:W-:Y:S05]  /*0300*/  EXIT ;  /* 0x000000000000794d */ /* 0x000fea0003800000 */
        .weak           $__internal_2_$__cuda_sm20_dsqrt_rn_f64_mediumpath_v1
        .type           $__internal_2_$__cuda_sm20_dsqrt_rn_f64_mediumpath_v1,@function
        .size           $__internal_2_$__cuda_sm20_dsqrt_rn_f64_mediumpath_v1,(.L_x_247 - $__internal_2_$__cuda_sm20_dsqrt_rn_f64_mediumpath_v1)
$__internal_2_$__cuda_sm20_dsqrt_rn_f64_mediumpath_v1:
[----:B------:R-:W-:Y:S01]  /*0310*/  ISETP.GE.U32.AND P0, PT, R10, -0x3400000, PT ;  /* 0xfcc000000a00780c */ /* 0x000fe20003f06070 */
[----:B------:R-:W-:Y:S01]  /*0320*/  BSSY.RECONVERGENT B1, `(.L_x_71) ;  /* 0x0000024000017945 */ /* 0x000fe20003800200 */
[----:B------:R-:W-:-:S11]  /*0330*/  IMAD.MOV.U32 R13, RZ, RZ, R15 ;  /* 0x000000ffff0d7224 */ /* 0x000fd600078e000f */
[----:B------:R-:W-:Y:S05]  /*0340*/  @!P0 BRA `(.L_x_72) ;  /* 0x0000000000208947 */ /* 0x000fea0003800000 */
[----:B------:R-:W-:-:S10]  /*0350*/  DFMA.RM R6, R8, R12, R6 ;  /* 0x0000000c0806722b */ /* 0x000fd40000004006 */
[----:B------:R-:W-:-:S04]  /*0360*/  IADD3 R8, P0, PT, R6, 0x1, RZ ;  /* 0x0000000106087810 */ /* 0x000fc80007f1e0ff */
[----:B------:R-:W-:-:S06]  /*0370*/  IADD3.X R9, PT, PT, RZ, R7, RZ, P0, !PT ;  /* 0x00000007ff097210 */ /* 0x000fcc00007fe4ff */
[----:B------:R-:W-:-:S08]  /*0380*/  DFMA.RP R4, -R6, R8, R4 ;  /* 0x000000080604722b */ /* 0x000fd00000008104 */
[----:B------:R-:W-:-:S06]  /*0390*/  DSETP.GT.AND P0, PT, R4, RZ, PT ;  /* 0x000000ff0400722a */ /* 0x000fcc0003f04000 */
[----:B------:R-:W-:Y:S02]  /*03a0*/  FSEL R6, R8, R6, P0 ;  /* 0x0000000608067208 */ /* 0x000fe40000000000 */
[----:B------:R-:W-:Y:S01]  /*03b0*/  FSEL R7, R9, R7, P0 ;  /* 0x0000000709077208 */ /* 0x000fe20000000000 */
[----:B------:R-:W-:Y:S06]  /*03c0*/  BRA `(.L_x_73) ;  /* 0x0000000000647947 */ /* 0x000fec0003800000 */
.L_x_72:
[----:B------:R-:W-:-:S14]  /*03d0*/  DSETP.NE.AND P0, PT, R4, RZ, PT ;  /* 0x000000ff0400722a */ /* 0x000fdc0003f05000 */
[----:B------:R-:W-:Y:S05]  /*03e0*/  @!P0 BRA `(.L_x_74) ;  /* 0x0000000000588947 */ /* 0x000fea0003800000 */
[----:B------:R-:W-:-:S13]  /*03f0*/  ISETP.GE.AND P0, PT, R5, RZ, PT ;  /* 0x000000ff0500720c */ /* 0x000fda0003f06270 */
[----:B------:R-:W-:Y:S01]  /*0400*/  @!P0 IMAD.MOV.U32 R6, RZ, RZ, 0x0 ;  /* 0x00000000ff068424 */ /* 0x000fe200078e00ff */
[----:B------:R-:W-:Y:S01]  /*0410*/  @!P0 MOV R7, 0xfff80000 ;  /* 0xfff8000000078802 */ /* 0x000fe20000000f00 */
[----:B------:R-:W-:Y:S06]  /*0420*/  @!P0 BRA `(.L_x_73) ;  /* 0x00000000004c8947 */ /* 0x000fec0003800000 */
[----:B------:R-:W-:-:S13]  /*0430*/  ISETP.GT.AND P0, PT, R5, 0x7fefffff, PT ;  /* 0x7fefffff0500780c */ /* 0x000fda0003f04270 */
[----:B------:R-:W-:Y:S05]  /*0440*/  @P0 BRA `(.L_x_74) ;  /* 0x0000000000400947 */ /* 0x000fea0003800000 */
[----:B------:R-:W-:Y:S01]  /*0450*/  DMUL R4, R4, 8.11296384146066816958e+31 ;  /* 0x4690000004047828 */ /* 0x000fe20000000000 */
[----:B------:R-:W-:Y:S01]  /*0460*/  IMAD.MOV.U32 R6, RZ, RZ, RZ ;  /* 0x000000ffff067224 */ /* 0x000fe200078e00ff */
[----:B------:R-:W-:Y:S01]  /*0470*/  MOV R10, 0x0 ;  /* 0x00000000000a7802 */ /* 0x000fe20000000f00 */
[----:B------:R-:W-:-:S03]  /*0480*/  IMAD.MOV.U32 R11, RZ, RZ, 0x3fd80000 ;  /* 0x3fd80000ff0b7424 */ /* 0x000fc600078e00ff */
[----:B------:R-:W0:Y:S02]  /*0490*/  MUFU.RSQ64H R7, R5 ;  /* 0x0000000500077308 */ /* 0x000e240000001c00 */
[----:B0-----:R-:W-:-:S08]  /*04a0*/  DMUL R8, R6, R6 ;  /* 0x0000000606087228 */ /* 0x001fd00000000000 */
[----:B------:R-:W-:-:S08]  /*04b0*/  DFMA R8, R4, -R8, 1 ;  /* 0x3ff000000408742b */ /* 0x000fd00000000808 */
[----:B------:R-:W-:Y:S02]  /*04c0*/  DFMA R10, R8, R10, 0.5 ;  /* 0x3fe00000080a742b */ /* 0x000fe4000000000a */
[----:B------:R-:W-:-:S08]  /*04d0*/  DMUL R8, R6, R8 ;  /* 0x0000000806087228 */ /* 0x000fd00000000000 */
[----:B------:R-:W-:-:S08]  /*04e0*/  DFMA R8, R10, R8, R6 ;  /* 0x000000080a08722b */ /* 0x000fd00000000006 */
[----:B------:R-:W-:Y:S02]  /*04f0*/  DMUL R6, R4, R8 ;  /* 0x0000000804067228 */ /* 0x000fe40000000000 */
[----:B------:R-:W-:-:S06]  /*0500*/  IADD3 R9, PT, PT, R9, -0x100000, RZ ;  /* 0xfff0000009097810 */ /* 0x000fcc0007ffe0ff */
[----:B------:R-:W-:-:S08]  /*0510*/  DFMA R10, R6, -R6, R4 ;  /* 0x80000006060a722b */ /* 0x000fd00000000004 */
[----:B------:R-:W-:-:S10]  /*0520*/  DFMA R6, R8, R10, R6 ;  /* 0x0000000a0806722b */ /* 0x000fd40000000006 */
[----:B------:R-:W-:Y:S01]  /*0530*/  VIADD R7, R7, 0xfcb00000 ;  /* 0xfcb0000007077836 */ /* 0x000fe20000000000 */
[----:B------:R-:W-:Y:S06]  /*0540*/  BRA `(.L_x_73) ;  /* 0x0000000000047947 */ /* 0x000fec0003800000 */
.L_x_74:
[----:B------:R-:W-:-:S11]  /*0550*/  DADD R6, R4, R4 ;  /* 0x0000000004067229 */ /* 0x000fd60000000004 */
.L_x_73:
[----:B------:R-:W-:Y:S05]  /*0560*/  BSYNC.RECONVERGENT B1 ;  /* 0x0000000000017941 */ /* 0x000fea0003800200 */
.L_x_71:
[----:B------:R-:W-:-:S04]  /*0570*/  MOV R3, 0x0 ;  /* 0x0000000000037802 */ /* 0x000fc80000000f00 */
[----:B------:R-:W-:Y:S05]  /*0580*/  RET.REL.NODEC R2 `(_Z8distSumsPdS_S_j) ;  /* 0xfffffff8029c7950 */ /* 0x000fea0003c3ffff */
.L_x_75:
        /* <DEDUP_REMOVED lines=15> */
.L_x_247:


//--------------------- .text._Z12squareReducePdS_jj --------------------------
	.section	.text._Z12squareReducePdS_jj,"ax",@progbits
	.align	128
        .global         _Z12squareReducePdS_jj
        .type           _Z12squareReducePdS_jj,@function
        .size           _Z12squareReducePdS_jj,(.L_x_266 - _Z12squareReducePdS_jj)
        .other          _Z12squareReducePdS_jj,@"STO_CUDA_ENTRY STV_DEFAULT"
_Z12squareReducePdS_jj:
.text._Z12squareReducePdS_jj:
        /* <DEDUP_REMOVED lines=21> */
[----:B------:R-:W-:Y:S02]  /*0150*/  CS2R R22, SRZ ;  /* 0x0000000000167805 */ /* 0x000fe4000001ff00 */
[----:B------:R-:W-:-:S07]  /*0160*/  IADD3 R26, PT, PT, -R5, RZ, RZ ;  /* 0x000000ff051a7210 */ /* 0x000fce0007ffe1ff */
.L_x_78:
[----:B------:R-:W0:Y:S01]  /*0170*/  LDC.64 R8, c[0x0][0x388] ;  /* 0x0000e200ff087b82 */ /* 0x000e220000000a00 */
[C---:B------:R-:W-:Y:S01]  /*0180*/  VIADD R21, R2.reuse, 0xfffffff9 ;  /* 0xfffffff902157836 */ /* 0x040fe20000000000 */
[C---:B------:R-:W-:Y:S02]  /*0190*/  IADD3 R19, PT, PT, R2.reuse, -0x6, RZ ;  /* 0xfffffffa02137810 */ /* 0x040fe40007ffe0ff */
[----:B------:R-:W-:Y:S01]  /*01a0*/  IADD3 R7, PT, PT, R2, -0x5, RZ ;  /* 0xfffffffb02077810 */ /* 0x000fe20007ffe0ff */
[----:B0-----:R-:W-:-:S04]  /*01b0*/  IMAD.WIDE.U32 R20, R21, 0x8, R8 ;  /* 0x0000000815147825 */ /* 0x001fc800078e0008 */
[--C-:B------:R-:W-:Y:S02]  /*01c0*/  IMAD.WIDE.U32 R18, R19, 0x8, R8.reuse ;  /* 0x0000000813127825 */ /* 0x100fe400078e0008 */
[----:B------:R-:W2:Y:S02]  /*01d0*/  LDG.E.64 R20, desc[UR4][R20.64] ;  /* 0x0000000414147981 */ /* 0x000ea4000c1e1b00 */
[--C-:B------:R-:W-:Y:S02]  /*01e0*/  IMAD.WIDE.U32 R6, R7, 0x8, R8.reuse ;  /* 0x0000000807067825 */ /* 0x100fe400078e0008 */
[----:B------:R-:W3:Y:S02]  /*01f0*/  LDG.E.64 R18, desc[UR4][R18.64] ;  /* 0x0000000412127981 */ /* 0x000ee4000c1e1b00 */
[C---:B------:R-:W-:Y:S02]  /*0200*/  VIADD R17, R2.reuse, 0xfffffffc ;  /* 0xfffffffc02117836 */ /* 0x040fe40000000000 */
[----:B------:R-:W4:Y:S01]  /*0210*/  LDG.E.64 R6, desc[UR4][R6.64] ;  /* 0x0000000406067981 */ /* 0x000f22000c1e1b00 */
[C---:B------:R-:W-:Y:S01]  /*0220*/  IADD3 R15, PT, PT, R2.reuse, -0x3, RZ ;  /* 0xfffffffd020f7810 */ /* 0x040fe20007ffe0ff */
[----:B------:R-:W-:Y:S01]  /*0230*/  IMAD.WIDE.U32 R16, R17, 0x8, R8 ;  /* 0x0000000811107825 */ /* 0x000fe200078e0008 */
[----:B------:R-:W-:-:S03]  /*0240*/  IADD3 R13, PT, PT, R2, -0x2, RZ ;  /* 0xfffffffe020d7810 */ /* 0x000fc60007ffe0ff */
[--C-:B------:R-:W-:Y:S02]  /*0250*/  IMAD.WIDE.U32 R14, R15, 0x8, R8.reuse ;  /* 0x000000080f0e7825 */ /* 0x100fe400078e0008 */
[----:B------:R-:W5:Y:S02]  /*0260*/  LDG.E.64 R16, desc[UR4][R16.64] ;  /* 0x0000000410107981 */ /* 0x000f64000c1e1b00 */
[--C-:B------:R-:W-:Y:S02]  /*0270*/  IMAD.WIDE.U32 R12, R13, 0x8, R8.reuse ;  /* 0x000000080d0c7825 */ /* 0x100fe400078e0008 */
[----:B------:R-:W5:Y:S02]  /*0280*/  LDG.E.64 R14, desc[UR4][R14.64] ;  /* 0x000000040e0e7981 */ /* 0x000f64000c1e1b00 */
[----:B------:R-:W-:Y:S02]  /*0290*/  VIADD R11, R2, 0xffffffff ;  /* 0xffffffff020b7836 */ /* 0x000fe40000000000 */
[----:B------:R-:W5:Y:S02]  /*02a0*/  LDG.E.64 R12, desc[UR4][R12.64] ;  /* 0x000000040c0c7981 */ /* 0x000f64000c1e1b00 */
[----:B------:R-:W-:-:S04]  /*02b0*/  IMAD.WIDE.U32 R10, R11, 0x8, R8 ;  /* 0x000000080b0a7825 */ /* 0x000fc800078e0008 */
[C---:B------:R-:W-:Y:S02]  /*02c0*/  IMAD.WIDE.U32 R24, R2.reuse, 0x8, R8 ;  /* 0x0000000802187825 */ /* 0x040fe400078e0008 */
[----:B------:R-:W5:Y:S04]  /*02d0*/  LDG.E.64 R10, desc[UR4][R10.64] ;  /* 0x000000040a0a7981 */ /* 0x000f68000c1e1b00 */
[----:B------:R-:W5:Y:S01]  /*02e0*/  LDG.E.64 R24, desc[UR4][R24.64] ;  /* 0x0000000418187981 */ /* 0x000f62000c1e1b00 */
[----:B--2---:R-:W-:Y:S01]  /*02f0*/  DADD R20, R20, R22 ;  /* 0x0000000014147229 */ /* 0x004fe20000000016 */
[----:B------:R-:W-:-:S07]  /*0300*/  IADD3 R23, PT, PT, R2, 0x1, RZ ;  /* 0x0000000102177810 */ /* 0x000fce0007ffe0ff */
[----:B---3--:R-:W-:Y:S01]  /*0310*/  DADD R20, R20, R18 ;  /* 0x0000000014147229 */ /* 0x008fe20000000012 */
[----:B------:R-:W-:Y:S01]  /*0320*/  IMAD.WIDE.U32 R18, R23, 0x8, R8 ;  /* 0x0000000817127825 */ /* 0x000fe200078e0008 */
[----:B------:R-:W-:-:S05]  /*0330*/  IADD3 R23, PT, PT, R2, 0x2, RZ ;  /* 0x0000000202177810 */ /* 0x000fca0007ffe0ff */
[----:B------:R-:W2:Y:S01]  /*0340*/  LDG.E.64 R18, desc[UR4][R18.64] ;  /* 0x0000000412127981 */ /* 0x000ea2000c1e1b00 */
[----:B----4-:R-:W-:Y:S01]  /*0350*/  DADD R20, R20, R6 ;  /* 0x0000000014147229 */ /* 0x010fe20000000006 */
[----:B------:R-:W-:-:S04]  /*0360*/  IMAD.WIDE.U32 R6, R23, 0x8, R8 ;  /* 0x0000000817067825 */ /* 0x000fc800078e0008 */
[C---:B------:R-:W-:Y:S02]  /*0370*/  VIADD R23, R2.reuse, 0x3 ;  /* 0x0000000302177836 */ /* 0x040fe40000000000 */
[----:B------:R-:W3:Y:S01]  /*0380*/  LDG.E.64 R6, desc[UR4][R6.64] ;  /* 0x0000000406067981 */ /* 0x000ee2000c1e1b00 */
[----:B-----5:R-:W-:Y:S01]  /*0390*/  DADD R20, R20, R16 ;  /* 0x0000000014147229 */ /* 0x020fe20000000010 */
[----:B------:R-:W-:Y:S01]  /*03a0*/  IMAD.WIDE.U32 R16, R23, 0x8, R8 ;  /* 0x0000000817107825 */ /* 0x000fe200078e0008 */
[----:B------:R-:W-:-:S05]  /*03b0*/  IADD3 R23, PT, PT, R2, 0x4, RZ ;  /* 0x0000000402177810 */ /* 0x000fca0007ffe0ff */
[----:B------:R-:W4:Y:S01]  /*03c0*/  LDG.E.64 R16, desc[UR4][R16.64] ;  /* 0x0000000410107981 */ /* 0x000f22000c1e1b00 */
[----:B------:R-:W-:Y:S01]  /*03d0*/  DADD R20, R20, R14 ;  /* 0x0000000014147229 */ /* 0x000fe2000000000e */
[----:B------:R-:W-:Y:S01]  /*03e0*/  IMAD.WIDE.U32 R14, R23, 0x8, R8 ;  /* 0x00000008170e7825 */ /* 0x000fe200078e0008 */
[----:B------:R-:W-:-:S05]  /*03f0*/  IADD3 R23, PT, PT, R2, 0x5, RZ ;  /* 0x0000000502177810 */ /* 0x000fca0007ffe0ff */
[----:B------:R-:W5:Y:S01]  /*0400*/  LDG.E.64 R14, desc[UR4][R14.64] ;  /* 0x000000040e0e7981 */ /* 0x000f62000c1e1b00 */
[----:B------:R-:W-:Y:S01]  /*0410*/  DADD R20, R20, R12 ;  /* 0x0000000014147229 */ /* 0x000fe2000000000c */
[----:B------:R-:W-:-:S04]  /*0420*/  IMAD.WIDE.U32 R12, R23, 0x8, R8 ;  /* 0x00000008170c7825 */ /* 0x000fc800078e0008 */
[C---:B------:R-:W-:Y:S02]  /*0430*/  VIADD R23, R2.reuse, 0x6 ;  /* 0x0000000602177836 */ /* 0x040fe40000000000 */
[----:B------:R-:W5:Y:S01]  /*0440*/  LDG.E.64 R12, desc[UR4][R12.64] ;  /* 0x000000040c0c7981 */ /* 0x000f62000c1e1b00 */
[----:B------:R-:W-:Y:S01]  /*0450*/  DADD R20, R20, R10 ;  /* 0x0000000014147229 */ /* 0x000fe2000000000a */
[----:B------:R-:W-:Y:S01]  /*0460*/  IMAD.WIDE.U32 R10, R23, 0x8, R8 ;  /* 0x00000008170a7825 */ /* 0x000fe200078e0008 */
[----:B------:R-:W-:-:S05]  /*0470*/  IADD3 R23, PT, PT, R2, 0x7, RZ ;  /* 0x0000000702177810 */ /* 0x000fca0007ffe0ff */
[----:B------:R-:W5:Y:S01]  /*0480*/  LDG.E.64 R10, desc[UR4][R10.64] ;  /* 0x000000040a0a7981 */ /* 0x000f62000c1e1b00 */
[----:B------:R-:W-:Y:S01]  /*0490*/  DADD R24, R20, R24 ;  /* 0x0000000014187229 */ /* 0x000fe20000000018 */
[----:B------:R-:W-:Y:S01]  /*04a0*/  IMAD.WIDE.U32 R20, R23, 0x8, R8 ;  /* 0x0000000817147825 */ /* 0x000fe200078e0008 */
[----:B------:R-:W-:-:S05]  /*04b0*/  IADD3 R23, PT, PT, R2, 0x8, RZ ;  /* 0x0000000802177810 */ /* 0x000fca0007ffe0ff */
[----:B------:R-:W5:Y:S01]  /*04c0*/  LDG.E.64 R20, desc[UR4][R20.64] ;  /* 0x0000000414147981 */ /* 0x000f62000c1e1b00 */
[----:B------:R-:W-:-:S05]  /*04d0*/  IMAD.WIDE.U32 R8, R23, 0x8, R8 ;  /* 0x0000000817087825 */ /* 0x000fca00078e0008 */
[----:B------:R-:W5:Y:S01]  /*04e0*/  LDG.E.64 R22, desc[UR4][R8.64] ;  /* 0x0000000408167981 */ /* 0x000f62000c1e1b00 */
[----:B------:R-:W-:Y:S01]  /*04f0*/  IADD3 R26, PT, PT, R26, 0x10, RZ ;  /* 0x000000101a1a7810 */ /* 0x000fe20007ffe0ff */
[----:B------:R-:W-:-:S03]  /*0500*/  VIADD R2, R2, 0x10 ;  /* 0x0000001002027836 */ /* 0x000fc60000000000 */
[----:B------:R-:W-:Y:S01]  /*0510*/  ISETP.NE.AND P1, PT, R26, RZ, PT ;  /* 0x000000ff1a00720c */ /* 0x000fe20003f25270 */
[----:B--2---:R-:W-:-:S08]  /*0520*/  DADD R18, R24, R18 ;  /* 0x0000000018127229 */ /* 0x004fd00000000012 */
[----:B---3--:R-:W-:-:S08]  /*0530*/  DADD R6, R18, R6 ;  /* 0x0000000012067229 */ /* 0x008fd00000000006 */
[----:B----4-:R-:W-:-:S08]  /*0540*/  DADD R6, R6, R16 ;  /* 0x0000000006067229 */ /* 0x010fd00000000010 */
[----:B-----5:R-:W-:-:S08]  /*0550*/  DADD R6, R6, R14 ;  /* 0x0000000006067229 */ /* 0x020fd0000000000e */
[----:B------:R-:W-:-:S08]  /*0560*/  DADD R6, R6, R12 ;  /* 0x0000000006067229 */ /* 0x000fd0000000000c */
[----:B------:R-:W-:-:S08]  /*0570*/  DADD R6, R6, R10 ;  /* 0x0000000006067229 */ /* 0x000fd0000000000a */
[----:B------:R-:W-:-:S08]  /*0580*/  DADD R6, R6, R20 ;  /* 0x0000000006067229 */ /* 0x000fd00000000014 */
[----:B------:R-:W-:Y:S01]  /*0590*/  DADD R22, R6, R22 ;  /* 0x0000000006167229 */ /* 0x000fe20000000016 */
[----:B------:R-:W-:Y:S10]  /*05a0*/  @P1 BRA `(.L_x_78) ;  /* 0xfffffff800f01947 */ /* 0x000ff4000383ffff */
.L_x_77:
[----:B------:R-:W-:Y:S05]  /*05b0*/  @!P0 BRA `(.L_x_76) ;  /* 0x0000000400208947 */ /* 0x000fea0003800000 */
[----:B------:R-:W-:Y:S02]  /*05c0*/  ISETP.GE.U32.AND P0, PT, R4, 0x8, PT ;  /* 0x000000080400780c */ /* 0x000fe40003f06070 */
[----:B------:R-:W-:-:S04]  /*05d0*/  LOP3.LUT R26, R3, 0x7, RZ, 0xc0, !PT ;  /* 0x00000007031a7812 */ /* 0x000fc800078ec0ff */
[----:B------:R-:W-:-:S07]  /*05e0*/  ISETP.NE.AND P1, PT, R26, RZ, PT ;  /* 0x000000ff1a00720c */ /* 0x000fce0003f25270 */
[----:B------:R-:W-:Y:S06]  /*05f0*/  @!P0 BRA `(.L_x_79) ;  /* 0x0000000000888947 */ /* 0x000fec0003800000 */
[----:B------:R-:W0:Y:S01]  /*0600*/  LDC.64 R18, c[0x0][0x388] ;  /* 0x0000e200ff127b82 */ /* 0x000e220000000a00 */
[----:B------:R-:W-:-:S05]  /*0610*/  IMAD R21, R0, R3, R5 ;  /* 0x0000000300157224 */ /* 0x000fca00078e0205 */
[C---:B------:R-:W-:Y:S02]  /*0620*/  IADD3 R17, PT, PT, R21.reuse, 0x1, RZ ;  /* 0x0000000115117810 */ /* 0x040fe40007ffe0ff */
[C---:B------:R-:W-:Y:S01]  /*0630*/  IADD3 R15, PT, PT, R21.reuse, 0x2, RZ ;  /* 0x00000002150f7810 */ /* 0x040fe20007ffe0ff */
[----:B0-----:R-:W-:-:S04]  /*0640*/  IMAD.WIDE.U32 R6, R21, 0x8, R18 ;  /* 0x0000000815067825 */ /* 0x001fc800078e0012 */
[--C-:B------:R-:W-:Y:S02]  /*0650*/  IMAD.WIDE.U32 R16, R17, 0x8, R18.reuse ;  /* 0x0000000811107825 */ /* 0x100fe400078e0012 */
[----:B------:R-:W2:Y:S02]  /*0660*/  LDG.E.64 R6, desc[UR4][R6.64] ;  /* 0x0000000406067981 */ /* 0x000ea4000c1e1b00 */
[----:B------:R-:W-:Y:S02]  /*0670*/  IMAD.WIDE.U32 R14, R15, 0x8, R18 ;  /* 0x000000080f0e7825 */ /* 0x000fe400078e0012 */
[----:B------:R-:W3:Y:S01]  /*0680*/  LDG.E.64 R16, desc[UR4][R16.64] ;  /* 0x0000000410107981 */ /* 0x000ee2000c1e1b00 */
[----:B------:R-:W-:-:S03]  /*0690*/  IADD3 R13, PT, PT, R21, 0x3, RZ ;  /* 0x00000003150d7810 */ /* 0x000fc60007ffe0ff */
[----:B------:R-:W4:Y:S01]  /*06a0*/  LDG.E.64 R14, desc[UR4][R14.64] ;  /* 0x000000040e0e7981 */ /* 0x000f22000c1e1b00 */
[----:B------:R-:W-:Y:S02]  /*06b0*/  VIADD R11, R21, 0x4 ;  /* 0x00000004150b7836 */ /* 0x000fe40000000000 */
[----:B------:R-:W-:Y:S01]  /*06c0*/  IMAD.WIDE.U32 R12, R13, 0x8, R18 ;  /* 0x000000080d0c7825 */ /* 0x000fe200078e0012 */
[----:B------:R-:W-:-:S03]  /*06d0*/  IADD3 R9, PT, PT, R21, 0x5, RZ ;  /* 0x0000000515097810 */ /* 0x000fc60007ffe0ff */
[--C-:B------:R-:W-:Y:S02]  /*06e0*/  IMAD.WIDE.U32 R10, R11, 0x8, R18.reuse ;  /* 0x000000080b0a7825 */ /* 0x100fe400078e0012 */
[----:B------:R-:W5:Y:S02]  /*06f0*/  LDG.E.64 R12, desc[UR4][R12.64] ;  /* 0x000000040c0c7981 */ /* 0x000f64000c1e1b00 */
[----:B------:R-:W-:Y:S02]  /*0700*/  IMAD.WIDE.U32 R8, R9, 0x8, R18 ;  /* 0x0000000809087825 */ /* 0x000fe400078e0012 */
[----:B------:R-:W5:Y:S01]  /*0710*/  LDG.E.64 R10, desc[UR4][R10.64] ;  /* 0x000000040a0a7981 */ /* 0x000f62000c1e1b00 */
[----:B------:R-:W-:-:S03]  /*0720*/  IADD3 R25, PT, PT, R21, 0x6, RZ ;  /* 0x0000000615197810 */ /* 0x000fc60007ffe0ff */
[----:B------:R-:W5:Y:S01]  /*0730*/  LDG.E.64 R8, desc[UR4][R8.64] ;  /* 0x0000000408087981 */ /* 0x000f62000c1e1b00 */
[----:B------:R-:W-:Y:S01]  /*0740*/  IADD3 R27, PT, PT, R21, 0x7, RZ ;  /* 0x00000007151b7810 */ /* 0x000fe20007ffe0ff */
[----:B------:R-:W-:-:S05]  /*0750*/  IMAD.WIDE.U32 R24, R25, 0x8, R18 ;  /* 0x0000000819187825 */ /* 0x000fca00078e0012 */
[----:B------:R-:W5:Y:S01]  /*0760*/  LDG.E.64 R20, desc[UR4][R24.64] ;  /* 0x0000000418147981 */ /* 0x000f62000c1e1b00 */
[----:B------:R-:W-:-:S06]  /*0770*/  IMAD.WIDE.U32 R18, R27, 0x8, R18 ;  /* 0x000000081b127825 */ /* 0x000fcc00078e0012 */
[----:B------:R-:W5:Y:S01]  /*0780*/  LDG.E.64 R18, desc[UR4][R18.64] ;  /* 0x0000000412127981 */ /* 0x000f62000c1e1b00 */
[----:B------:R-:W-:Y:S01]  /*0790*/  VIADD R5, R5, 0x8 ;  /* 0x0000000805057836 */ /* 0x000fe20000000000 */
[----:B--2---:R-:W-:-:S08]  /*07a0*/  DADD R6, R22, R6 ;  /* 0x0000000016067229 */ /* 0x004fd00000000006 */
[----:B---3--:R-:W-:-:S08]  /*07b0*/  DADD R6, R6, R16 ;  /* 0x0000000006067229 */ /* 0x008fd00000000010 */
[----:B----4-:R-:W-:-:S08]  /*07c0*/  DADD R6, R6, R14 ;  /* 0x0000000006067229 */ /* 0x010fd0000000000e */
[----:B-----5:R-:W-:-:S08]  /*07d0*/  DADD R6, R6, R12 ;  /* 0x0000000006067229 */ /* 0x020fd0000000000c */
[----:B------:R-:W-:-:S08]  /*07e0*/  DADD R6, R6, R10 ;  /* 0x0000000006067229 */ /* 0x000fd0000000000a */
[----:B------:R-:W-:-:S08]  /*07f0*/  DADD R6, R6, R8 ;  /* 0x0000000006067229 */ /* 0x000fd00000000008 */
[----:B------:R-:W-:-:S08]  /*0800*/  DADD R6, R6, R20 ;  /* 0x0000000006067229 */ /* 0x000fd00000000014 */
[----:B------:R-:W-:-:S11]  /*0810*/  DADD R22, R6, R18 ;  /* 0x0000000006167229 */ /* 0x000fd60000000012 */
.L_x_79:
        /* <DEDUP_REMOVED lines=15> */
[----:B------:R-:W4:Y:S02]  /*0910*/  LDG.E.64 R12, desc[UR4][R12.64] ;  /* 0x000000040c0c7981 */ /* 0x000f24000c1e1b00 */
[----:B------:R-:W-:-:S06]  /*0920*/  IMAD.WIDE.U32 R8, R15, 0x8, R8 ;  /* 0x000000080f087825 */ /* 0x000fcc00078e0008 */
[----:B------:R-:W5:Y:S01]  /*0930*/  LDG.E.64 R8, desc[UR4][R8.64] ;  /* 0x0000000408087981 */ /* 0x000f62000c1e1b00 */
[----:B------:R-:W-:Y:S01]  /*0940*/  VIADD R5, R5, 0x4 ;  /* 0x0000000405057836 */ /* 0x000fe20000000000 */
[----:B--2---:R-:W-:-:S08]  /*0950*/  DADD R22, R22, R6 ;  /* 0x0000000016167229 */ /* 0x004fd00000000006 */
[----:B---3--:R-:W-:-:S08]  /*0960*/  DADD R22, R22, R10 ;  /* 0x0000000016167229 */ /* 0x008fd0000000000a */
[----:B----4-:R-:W-:-:S08]  /*0970*/  DADD R22, R22, R12 ;  /* 0x0000000016167229 */ /* 0x010fd0000000000c */
[----:B-----5:R-:W-:-:S11]  /*0980*/  DADD R22, R22, R8 ;  /* 0x0000000016167229 */ /* 0x020fd60000000008 */
.L_x_80:
[----:B------:R-:W-:Y:S05]  /*0990*/  @!P1 BRA `(.L_x_76) ;  /* 0x0000000000289947 */ /* 0x000fea0003800000 */
[----:B------:R-:W0:Y:S01]  /*09a0*/  LDC.64 R6, c[0x0][0x388] ;  /* 0x0000e200ff067b82 */ /* 0x000e220000000a00 */
[----:B------:R-:W-:Y:S01]  /*09b0*/  IMAD R5, R0, R3, R5 ;  /* 0x0000000300057224 */ /* 0x000fe200078e0205 */
[----:B------:R-:W-:-:S07]  /*09c0*/  IADD3 R4, PT, PT, -R2, RZ, RZ ;  /* 0x000000ff02047210 */ /* 0x000fce0007ffe1ff */
.L_x_81:
[----:B0-----:R-:W-:-:S06]  /*09d0*/  IMAD.WIDE.U32 R2, R5, 0x8, R6 ;  /* 0x0000000805027825 */ /* 0x001fcc00078e0006 */
[----:B------:R-:W2:Y:S01]  /*09e0*/  LDG.E.64 R2, desc[UR4][R2.64] ;  /* 0x0000000402027981 */ /* 0x000ea2000c1e1b00 */
[----:B------:R-:W-:Y:S02]  /*09f0*/  IADD3 R4, PT, PT, R4, 0x1, RZ ;  /* 0x0000000104047810 */ /* 0x000fe40007ffe0ff */
[----:B------:R-:W-:Y:S02]  /*0a00*/  IADD3 R5, PT, PT, R5, 0x1, RZ ;  /* 0x0000000105057810 */ /* 0x000fe40007ffe0ff */
[----:B------:R-:W-:Y:S01]  /*0a10*/  ISETP.NE.AND P0, PT, R4, RZ, PT ;  /* 0x000000ff0400720c */ /* 0x000fe20003f05270 */
[----:B--2---:R-:W-:-:S12]  /*0a20*/  DADD R22, R2, R22 ;  /* 0x0000000002167229 */ /* 0x004fd80000000016 */
[----:B------:R-:W-:Y:S05]  /*0a30*/  @P0 BRA `(.L_x_81) ;  /* 0xfffffffc00e40947 */ /* 0x000fea000383ffff */
.L_x_76:
[----:B------:R-:W0:Y:S02]  /*0a40*/  LDC.64 R2, c[0x0][0x380] ;  /* 0x0000e000ff027b82 */ /* 0x000e240000000a00 */
[----:B0-----:R-:W-:-:S05]  /*0a50*/  IMAD.WIDE R2, R0, 0x8, R2 ;  /* 0x0000000800027825 */ /* 0x001fca00078e0202 */
[----:B------:R-:W-:Y:S01]  /*0a60*/  STG.E.64 desc[UR4][R2.64], R22 ;  /* 0x0000001602007986 */ /* 0x000fe2000c101b04 */
[----:B------:R-:W-:Y:S05]  /*0a70*/  EXIT ;  /* 0x000000000000794d */ /* 0x000fea0003800000 */
.L_x_82:
        /* <DEDUP_REMOVED lines=16> */
.L_x_266:


//--------------------- .text._Z9ptwSquarePdS_jj  --------------------------
	.section	.text._Z9ptwSquarePdS_jj,"ax",@progbits
	.align	128
        .global         _Z9ptwSquarePdS_jj
        .type           _Z9ptwSquarePdS_jj,@function
        .size           _Z9ptwSquarePdS_jj,(.L_x_267 - _Z9ptwSquarePdS_jj)
        .other          _Z9ptwSquarePdS_jj,@"STO_CUDA_ENTRY STV_DEFAULT"
_Z9ptwSquarePdS_jj:
.text._Z9ptwSquarePdS_jj:
[----:B------:R-:W-:Y:S01]  /*0000*/  LDC R1, c[0x0][0x37c] ;  /* 0x0000df00ff017b82 */ /* 0x000fe20000000800 */
[----:B------:R-:W0:Y:S07]  /*0010*/  S2R R9, SR_TID.X ;  /* 0x0000000000097919 */ /* 0x000e2e0000002100 */
[----:B------:R-:W1:Y:S01]  /*0020*/  S2UR UR4, SR_CTAID.X ;  /* 0x00000000000479c3 */ /* 0x000e620000002500 */
[----:B------:R-:W2:Y:S02]  /*0030*/  LDCU.64 UR6, c[0x0][0x390] ;  /* 0x00007200ff0677ac */ /* 0x000ea40008000a00 */
[----:B--2---:R-:W-:-:S02]  /*0040*/  UIMAD UR5, UR7, UR6, URZ ;  /* 0x00000006070572a4 */ /* 0x004fc4000f8e02ff */
[----:B-1----:R-:W-:-:S06]  /*0050*/  USHF.L.U32 UR4, UR4, 0xa, URZ ;  /* 0x0000000a04047899 */ /* 0x002fcc00080006ff */
[----:B0-----:R-:W-:-:S04]  /*0060*/  LOP3.LUT R9, R9, UR4, RZ, 0xfc, !PT ;  /* 0x0000000409097c12 */ /* 0x001fc8000f8efcff */
[----:B------:R-:W-:-:S13]  /*0070*/  ISETP.GE.U32.AND P0, PT, R9, UR5, PT ;  /* 0x0000000509007c0c */ /* 0x000fda000bf06070 */
[----:B------:R-:W-:Y:S05]  /*0080*/  @P0 EXIT ;  /* 0x000000000000094d */ /* 0x000fea0003800000 */
[----:B------:R-:W0:Y:S01]  /*0090*/  LDC.64 R2, c[0x0][0x388] ;  /* 0x0000e200ff027b82 */ /* 0x000e220000000a00 */
[----:B------:R-:W1:Y:S07]  /*00a0*/  LDCU.64 UR4, c[0x0][0x358] ;  /* 0x00006b00ff0477ac */ /* 0x000e6e0008000a00 */
[----:B------:R-:W2:Y:S01]  /*00b0*/  LDC.64 R6, c[0x0][0x380] ;  /* 0x0000e000ff067b82 */ /* 0x000ea20000000a00 */
[----:B0-----:R-:W-:-:S06]  /*00c0*/  IMAD.WIDE R2, R9, 0x8, R2 ;  /* 0x0000000809027825 */ /* 0x001fcc00078e0202 */
[----:B-1----:R-:W3:Y:S01]  /*00d0*/  LDG.E.64 R2, desc[UR4][R2.64] ;  /* 0x0000000402027981 */ /* 0x002ee2000c1e1b00 */
[----:B--2---:R-:W-:Y:S01]  /*00e0*/  IMAD.WIDE R6, R9, 0x8, R6 ;  /* 0x0000000809067825 */ /* 0x004fe200078e0206 */
[----:B---3--:R-:W-:-:S07]  /*00f0*/  DMUL R4, R2, R2 ;  /* 0x0000000202047228 */ /* 0x008fce0000000000 */
[----:B------:R-:W-:Y:S01]  /*0100*/  STG.E.64 desc[UR4][R6.64], R4 ;  /* 0x0000000406007986 */ /* 0x000fe2000c101b04 */
[----:B------:R-:W-:Y:S05]  /*0110*/  EXIT ;  /* 0x000000000000794d */ /* 0x000fea0003800000 */
.L_x_83:
        /* <DEDUP_REMOVED lines=14> */
.L_x_267:


//--------------------- .text._Z13copyToPaddedTPdS_jjj --------------------------
	.section	.text._Z13copyToPaddedTPdS_jjj,"ax",@progbits
	.align	128
        .global         _Z13copyToPaddedTPdS_jjj
        .type           _Z13copyToPaddedTPdS_jjj,@function
        .size           _Z13copyToPaddedTPdS_jjj,(.L_x_268 - _Z13copyToPaddedTPdS_jjj)
        .other          _Z13copyToPaddedTPdS_jjj,@"STO_CUDA_ENTRY STV_DEFAULT"
_Z13copyToPaddedTPdS_jjj:
.text._Z13copyToPaddedTPdS_jjj:
[----:B------:R-:W-:Y:S01]  /*0000*/  LDC R1, c[0x0][0x37c] ;  /* 0x0000df00ff017b82 */ /* 0x000fe20000000800 */
[----:B------:R-:W0:Y:S01]  /*0010*/  S2R R5, SR_TID.Y ;  /* 0x0000000000057919 */ /* 0x000e220000002200 */
[----:B------:R-:W1:Y:S01]  /*0020*/  LDCU UR4, c[0x0][0x394] ;  /* 0x00007280ff0477ac */ /* 0x000e620008000800 */
[----:B------:R-:W0:Y:S01]  /*0030*/  S2R R2, SR_CTAID.Y ;  /* 0x0000000000027919 */ /* 0x000e220000002600 */
[----:B------:R-:W2:Y:S01]  /*0040*/  LDCU UR6, c[0x0][0x398] ;  /* 0x00007300ff0677ac */ /* 0x000ea20008000800 */
[----:B------:R-:W3:Y:S01]  /*0050*/  S2R R0, SR_TID.X ;  /* 0x0000000000007919 */ /* 0x000ee20000002100 */
[----:B------:R-:W3:Y:S01]  /*0060*/  S2R R3, SR_CTAID.X ;  /* 0x0000000000037919 */ /* 0x000ee20000002500 */
[----:B0-----:R-:W-:-:S04]  /*0070*/  LEA R5, R2, R5, 0x5 ;  /* 0x0000000502057211 */ /* 0x001fc800078e28ff */
[----:B-1----:R-:W-:Y:S01]  /*0080*/  ISETP.GE.U32.AND P0, PT, R5, UR4, PT ;  /* 0x0000000405007c0c */ /* 0x002fe2000bf06070 */
[----:B------:R-:W0:Y:S01]  /*0090*/  LDCU.64 UR4, c[0x0][0x358] ;  /* 0x00006b00ff0477ac */ /* 0x000e220008000a00 */
[----:B---3--:R-:W-:-:S04]  /*00a0*/  LEA R0, R3, R0, 0x5 ;  /* 0x0000000003007211 */ /* 0x008fc800078e28ff */
[----:B--2---:R-:W-:-:S13]  /*00b0*/  ISETP.GE.U32.OR P0, PT, R0, UR6, P0 ;  /* 0x0000000600007c0c */ /* 0x004fda0008706470 */
[----:B0-----:R-:W-:Y:S05]  /*00c0*/  @P0 BRA `(.L_x_84) ;  /* 0x0000000000200947 */ /* 0x001fea0003800000 */
[----:B------:R-:W0:Y:S01]  /*00d0*/  LDC.64 R2, c[0x0][0x388] ;  /* 0x0000e200ff027b82 */ /* 0x000e220000000a00 */
[----:B------:R-:W-:-:S07]  /*00e0*/  IMAD R7, R5, UR6, R0 ;  /* 0x0000000605077c24 */ /* 0x000fce000f8e0200 */
[----:B------:R-:W1:Y:S01]  /*00f0*/  LDC.64 R4, c[0x0][0x380] ;  /* 0x0000e000ff047b82 */ /* 0x000e620000000a00 */
[----:B0-----:R-:W-:-:S06]  /*0100*/  IMAD.WIDE.U32 R2, R7, 0x8, R2 ;  /* 0x0000000807027825 */ /* 0x001fcc00078e0002 */
[----:B------:R-:W2:Y:S01]  /*0110*/  LDG.E.64 R2, desc[UR4][R2.64] ;  /* 0x0000000402027981 */ /* 0x000ea2000c1e1b00 */
[----:B-1----:R-:W-:-:S05]  /*0120*/  IMAD.WIDE.U32 R4, R7, 0x8, R4 ;  /* 0x0000000807047825 */ /* 0x002fca00078e0004 */
[----:B--2---:R-:W-:Y:S01]  /*0130*/  STG.E.64 desc[UR4][R4.64], R2 ;  /* 0x0000000204007986 */ /* 0x004fe2000c101b04 */
[----:B------:R-:W-:Y:S05]  /*0140*/  EXIT ;  /* 0x000000000000794d */ /* 0x000fea0003800000 */
.L_x_84:
[----:B------:R-:W0:Y:S01]  /*0150*/  LDCU UR7, c[0x0][0x390] ;  /* 0x00007200ff0777ac */ /* 0x000e220008000800 */
[----:B------:R-:W-:-:S04]  /*0160*/  ISETP.GE.U32.AND P0, PT, R0, UR6, PT ;  /* 0x0000000600007c0c */ /* 0x000fc8000bf06070 */
[----:B0-----:R-:W-:-:S13]  /*0170*/  ISETP.GE.U32.OR P0, PT, R5, UR7, P0 ;  /* 0x0000000705007c0c */ /* 0x001fda0008706470 */
[----:B------:R-:W-:Y:S05]  /*0180*/  @P0 EXIT ;  /* 0x000000000000094d */ /* 0x000fea0003800000 */
[----:B------:R-:W0:Y:S01]  /*0190*/  LDC.64 R2, c[0x0][0x380] ;  /* 0x0000e000ff027b82 */ /* 0x000e220000000a00 */
[----:B------:R-:W-:-:S04]  /*01a0*/  IMAD R5, R5, UR6, R0 ;  /* 0x0000000605057c24 */ /* 0x000fc8000f8e0200 */
[----:B0-----:R-:W-:-:S05]  /*01b0*/  IMAD.WIDE.U32 R2, R5, 0x8, R2 ;  /* 0x0000000805027825 */ /* 0x001fca00078e0002 */
[----:B------:R-:W-:Y:S01]  /*01c0*/  STG.E.64 desc[UR4][R2.64], RZ ;  /* 0x000000ff02007986 */ /* 0x000fe2000c101b04 */
[----:B------:R-:W-:Y:S05]  /*01d0*/  EXIT ;  /* 0x000000000000794d */ /* 0x000fea0003800000 */
.L_x_85:
        /* <DEDUP_REMOVED lines=10> */
.L_x_268:


//--------------------- .text._Z12copyToPaddedPdS_jjj --------------------------
	.section	.text._Z12copyToPaddedPdS_jjj,"ax",@progbits
	.align	128
        .global         _Z12copyToPaddedPdS_jjj
        .type           _Z12copyToPaddedPdS_jjj,@function
        .size           _Z12copyToPaddedPdS_jjj,(.L_x_269 - _Z12copyToPaddedPdS_jjj)
        .other          _Z12copyToPaddedPdS_jjj,@"STO_CUDA_ENTRY STV_DEFAULT"
_Z12copyToPaddedPdS_jjj:
.text._Z12copyToPaddedPdS_jjj:
        /* <DEDUP_REMOVED lines=14> */
[----:B------:R-:W-:Y:S01]  /*00e0*/  IMAD R5, R7, UR6, R0 ;  /* 0x0000000607057c24 */ /* 0x000fe2000f8e0200 */
[----:B------:R-:W1:Y:S03]  /*00f0*/  LDCU UR7, c[0x0][0x390] ;  /* 0x00007200ff0777ac */ /* 0x000e660008000800 */
[----:B0-----:R-:W-:-:S03]  /*0100*/  IMAD.WIDE.U32 R2, R5, 0x8, R2 ;  /* 0x0000000805027825 */ /* 0x001fc600078e0002 */
[----:B------:R-:W0:Y:S03]  /*0110*/  LDC.64 R4, c[0x0][0x380] ;  /* 0x0000e000ff047b82 */ /* 0x000e260000000a00 */
[----:B------:R-:W2:Y:S01]  /*0120*/  LDG.E.64 R2, desc[UR4][R2.64] ;  /* 0x0000000402027981 */ /* 0x000ea2000c1e1b00 */
[----:B-1----:R-:W-:-:S04]  /*0130*/  IMAD R7, R7, UR7, R0 ;  /* 0x0000000707077c24 */ /* 0x002fc8000f8e0200 */
[----:B0-----:R-:W-:-:S05]  /*0140*/  IMAD.WIDE.U32 R4, R7, 0x8, R4 ;  /* 0x0000000807047825 */ /* 0x001fca00078e0004 */
[----:B--2---:R-:W-:Y:S01]  /*0150*/  STG.E.64 desc[UR4][R4.64], R2 ;  /* 0x0000000204007986 */ /* 0x004fe2000c101b04 */
[----:B------:R-:W-:Y:S05]  /*0160*/  EXIT ;  /* 0x000000000000794d */ /* 0x000fea0003800000 */
.L_x_86:
[----:B------:R-:W0:Y:S02]  /*0170*/  LDC R5, c[0x0][0x390] ;  /* 0x0000e400ff057b82 */ /* 0x000e240000000800 */
[----:B0-----:R-:W-:-:S13]  /*0180*/  ISETP.GE.U32.OR P0, PT, R0, R5, P0 ;  /* 0x000000050000720c */ /* 0x001fda0000706470 */
[----:B------:R-:W-:Y:S05]  /*0190*/  @P0 EXIT ;  /* 0x000000000000094d */ /* 0x000fea0003800000 */
[----:B------:R-:W0:Y:S01]  /*01a0*/  LDC.64 R2, c[0x0][0x380] ;  /* 0x0000e000ff027b82 */ /* 0x000e220000000a00 */
[----:B------:R-:W-:-:S04]  /*01b0*/  IMAD R5, R7, R5, R0 ;  /* 0x0000000507057224 */ /* 0x000fc800078e0200 */
[----:B0-----:R-:W-:-:S05]  /*01c0*/  IMAD.WIDE.U32 R2, R5, 0x8, R2 ;  /* 0x0000000805027825 */ /* 0x001fca00078e0002 */
[----:B------:R-:W-:Y:S01]  /*01d0*/  STG.E.64 desc[UR4][R2.64], RZ ;  /* 0x000000ff02007986 */ /* 0x000fe2000c101b04 */
[----:B------:R-:W-:Y:S05]  /*01e0*/  EXIT ;  /* 0x000000000000794d */ /* 0x000fea0003800000 */
.L_x_87:
        /* <DEDUP_REMOVED lines=9> */
.L_x_269:


//--------------------- .text._Z14nBodyIterationPdS_jjd --------------------------
	.section	.text._Z14nBodyIterationPdS_jjd,"ax",@progbits
	.align	128
        .global         _Z14nBodyIterationPdS_jjd
        .type           _Z14nBodyIterationPdS_jjd,@function
        .size           _Z14nBodyIterationPdS_jjd,(.L_x_250 - _Z14nBodyIterationPdS_jjd)
        .other          _Z14nBodyIterationPdS_jjd,@"STO_CUDA_ENTRY STV_DEFAULT"
_Z14nBodyIterationPdS_jjd:
.text._Z14nBodyIterationPdS_jjd:
[----:B------:R-:W-:Y:S01]  /*0000*/  LDC R1, c[0x0][0x37c] ;  /* 0x0000df00ff017b82 */ /* 0x000fe20000000800 */
[----:B------:R-:W0:Y:S02]  /*0010*/  LDCU UR4, c[0x0][0x394] ;  /* 0x00007280ff0477ac */ /* 0x000e240008000800 */
[----:B0-----:R-:W-:-:S13]  /*0020*/  ISETP.NE.AND P0, PT, RZ, UR4, PT ;  /* 0x00000004ff007c0c */ /* 0x001fda000bf05270 */
[----:B------:R-:W-:Y:S05]  /*0030*/  @!P0 EXIT ;  /* 0x000000000000894d */ /* 0x000fea0003800000 */
[----:B------:R-:W0:Y:S02]  /*0040*/  LDCU UR6, c[0x0][0x390] ;  /* 0x00007200ff0677ac */ /* 0x000e240008000800 */
[----:B0-----:R-:W-:-:S13]  /*0050*/  ISETP.NE.AND P0, PT, RZ, UR6, PT ;  /* 0x00000006ff007c0c */ /* 0x001fda000bf05270 */
[----:B------:R-:W-:Y:S05]  /*0060*/  @!P0 EXIT ;  /* 0x000000000000894d */ /* 0x000fea0003800000 */
[----:B------:R-:W0:Y:S01]  /*0070*/  S2R R0, SR_TID.X ;  /* 0x0000000000007919 */ /* 0x000e220000002100 */
[----:B------:R-:W-:Y:S01]  /*0080*/  HFMA2 R3, -RZ, RZ, 0, 0 ;  /* 0x00000000ff037431 */ /* 0x000fe200000001ff */
[----:B------:R-:W-:Y:S02]  /*0090*/  ULOP3.LUT UR8, UR6, 0x7, URZ, 0xc0, !UPT ;  /* 0x0000000706087892 */ /* 0x000fe4000f8ec0ff */
[----:B------:R-:W-:Y:S02]  /*00a0*/  ULOP3.LUT UR10, UR6, 0x3, URZ, 0xc0, !UPT ;  /* 0x00000003060a7892 */ /* 0x000fe4000f8ec0ff */
[----:B------:R-:W-:Y:S01]  /*00b0*/  ULOP3.LUT UR5, UR6, 0xfffffff8, URZ, 0xc0, !UPT ;  /* 0xfffffff806057892 */ /* 0x000fe2000f8ec0ff */
[----:B------:R-:W1:Y:S01]  /*00c0*/  LDCU.64 UR12, c[0x0][0x358] ;  /* 0x00006b00ff0c77ac */ /* 0x000e620008000a00 */
[----:B------:R-:W-:Y:S02]  /*00d0*/  ULOP3.LUT UR6, UR6, 0x1, URZ, 0xc0, !UPT ;  /* 0x0000000106067892 */ /* 0x000fe4000f8ec0ff */
[----:B------:R-:W-:-:S02]  /*00e0*/  UIADD3 UR9, UPT, UPT, UR8, -0x1, URZ ;  /* 0xffffffff08097890 */ /* 0x000fc4000fffe0ff */
[----:B------:R-:W-:Y:S02]  /*00f0*/  UIADD3 UR11, UPT, UPT, UR10, -0x1, URZ ;  /* 0xffffffff0a0b7890 */ /* 0x000fe4000fffe0ff */
[----:B------:R-:W-:-:S12]  /*0100*/  UIADD3 UR7, UPT, UPT, -UR5, URZ, URZ ;  /* 0x000000ff05077290 */ /* 0x000fd8000fffe1ff */
.L_x_105:
[----:B0-----:R-:W-:Y:S01]  /*0110*/  ISETP.NE.AND P0, PT, R0, R3, PT ;  /* 0x000000030000720c */ /* 0x001fe20003f05270 */
[----:B------:R-:W-:-:S12]  /*0120*/  BSSY.RECONVERGENT B0, `(.L_x_88) ;  /* 0x00001b1000007945 */ /* 0x000fd80003800200 */
[----:B--23--:R-:W-:Y:S05]  /*0130*/  @!P0 BRA `(.L_x_89) ;  /* 0x0000001800bc8947 */ /* 0x00cfea0003800000 */
[----:B------:R-:W0:Y:S01]  /*0140*/  LDC R2, c[0x0][0x390] ;  /* 0x0000e400ff027b82 */ /* 0x000e220000000800 */
[----:B------:R-:W-:Y:S01]  /*0150*/  IMAD.MOV.U32 R17, RZ, RZ, RZ ;  /* 0x000000ffff117224 */ /* 0x000fe200078e00ff */
[----:B------:R-:W-:Y:S02]  /*0160*/  CS2R R24, SRZ ;  /* 0x0000000000187805 */ /* 0x000fe4000001ff00 */
[----:B0-----:R-:W-:-:S13]  /*0170*/  ISETP.GE.U32.AND P1, PT, R2, 0x8, PT ;  /* 0x000000080200780c */ /* 0x001fda0003f26070 */
[----:B------:R-:W-:Y:S05]  /*0180*/  @!P1 BRA `(.L_x_90) ;  /* 0x00000004004c9947 */ /* 0x000fea0003800000 */
[----:B------:R-:W0:Y:S01]  /*0190*/  LDC.64 R6, c[0x0][0x380] ;  /* 0x0000e000ff067b82 */ /* 0x000e220000000a00 */
[-C--:B------:R-:W-:Y:S01]  /*01a0*/  IMAD R5, R0, R2.reuse, 0x3 ;  /* 0x0000000300057424 */ /* 0x080fe200078e0202 */
[----:B------:R-:W-:Y:S01]  /*01b0*/  CS2R R24, SRZ ;  /* 0x0000000000187805 */ /* 0x000fe2000001ff00 */
[----:B------:R-:W-:Y:S01]  /*01c0*/  IMAD R4, R3, R2, 0x3 ;  /* 0x0000000303047424 */ /* 0x000fe200078e0202 */
[----:B------:R-:W-:-:S06]  /*01d0*/  UMOV UR4, UR7 ;  /* 0x0000000700047c82 */ /* 0x000fcc0008000000 */
.L_x_91:
[C---:B------:R-:W-:Y:S01]  /*01e0*/  IADD3 R17, PT, PT, R5.reuse, -0x2, RZ ;  /* 0xfffffffe05117810 */ /* 0x040fe20007ffe0ff */
[C---:B------:R-:W-:Y:S01]  /*01f0*/  VIADD R11, R4.reuse, 0xfffffffe ;  /* 0xfffffffe040b7836 */ /* 0x040fe20000000000 */
[----:B------:R-:W-:Y:S01]  /*0200*/  IADD3 R13, PT, PT, R5, -0x3, RZ ;  /* 0xfffffffd050d7810 */ /* 0x000fe20007ffe0ff */
[----:B------:R-:W-:Y:S02]  /*0210*/  VIADD R9, R4, 0xfffffffd ;  /* 0xfffffffd04097836 */ /* 0x000fe40000000000 */
[----:B0-----:R-:W-:-:S04]  /*0220*/  IMAD.WIDE.U32 R10, R11, 0x8, R6 ;  /* 0x000000080b0a7825 */ /* 0x001fc800078e0006 */
[--C-:B------:R-:W-:Y:S02]  /*0230*/  IMAD.WIDE.U32 R16, R17, 0x8, R6.reuse ;  /* 0x0000000811107825 */ /* 0x100fe400078e0006 */
[----:B-1----:R-:W2:Y:S02]  /*0240*/  LDG.E.64 R10, desc[UR12][R10.64] ;  /* 0x0000000c0a0a7981 */ /* 0x002ea4000c1e1b00 */
[--C-:B------:R-:W-:Y:S02]  /*0250*/  IMAD.WIDE.U32 R8, R9, 0x8, R6.reuse ;  /* 0x0000000809087825 */ /* 0x100fe400078e0006 */
[----:B------:R0:W2:Y:S02]  /*0260*/  LDG.E.64 R22, desc[UR12][R16.64] ;  /* 0x0000000c10167981 */ /* 0x0000a4000c1e1b00 */
[----:B------:R-:W-:Y:S02]  /*0270*/  IMAD.WIDE.U32 R12, R13, 0x8, R6 ;  /* 0x000000080d0c7825 */ /* 0x000fe400078e0006 */
[----:B------:R-:W3:Y:S04]  /*0280*/  LDG.E.64 R8, desc[UR12][R8.64] ;  /* 0x0000000c08087981 */ /* 0x000ee8000c1e1b00 */
[----:B------:R1:W3:Y:S01]  /*0290*/  LDG.E.64 R20, desc[UR12][R12.64] ;  /* 0x0000000c0c147981 */ /* 0x0002e2000c1e1b00 */
[----:B------:R-:W-:Y:S01]  /*02a0*/  IADD3 R15, PT, PT, R5, -0x1, RZ ;  /* 0xffffffff050f7810 */ /* 0x000fe20007ffe0ff */
[----:B------:R-:W-:-:S04]  /*02b0*/  VIADD R19, R4, 0xffffffff ;  /* 0xffffffff04137836 */ /* 0x000fc80000000000 */
[----:B------:R-:W-:-:S04]  /*02c0*/  IMAD.WIDE.U32 R14, R15, 0x8, R6 ;  /* 0x000000080f0e7825 */ /* 0x000fc800078e0006 */
[--C-:B------:R-:W-:Y:S02]  /*02d0*/  IMAD.WIDE.U32 R18, R19, 0x8, R6.reuse ;  /* 0x0000000813127825 */ /* 0x100fe400078e0006 */
[----:B------:R-:W4:Y:S04]  /*02e0*/  LDG.E.64 R14, desc[UR12][R14.64] ;  /* 0x0000000c0e0e7981 */ /* 0x000f28000c1e1b00 */
[----:B------:R-:W4:Y:S01]  /*02f0*/  LDG.E.64 R18, desc[UR12][R18.64] ;  /* 0x0000000c12127981 */ /* 0x000f22000c1e1b00 */
[----:B0-----:R-:W-:Y:S01]  /*0300*/  IADD3 R17, PT, PT, R5, 0x1, RZ ;  /* 0x0000000105117810 */ /* 0x001fe20007ffe0ff */
[----:B-1----:R-:W-:-:S04]  /*0310*/  IMAD.WIDE.U32 R12, R4, 0x8, R6 ;  /* 0x00000008040c7825 */ /* 0x002fc800078e0006 */
[--C-:B------:R-:W-:Y:S02]  /*0320*/  IMAD.WIDE.U32 R16, R17, 0x8, R6.reuse ;  /* 0x0000000811107825 */ /* 0x100fe400078e0006 */
[----:B------:R-:W5:Y:S04]  /*0330*/  LDG.E.64 R12, desc[UR12][R12.64] ;  /* 0x0000000c0c0c7981 */ /* 0x000f68000c1e1b00 */
[----:B------:R-:W5:Y:S01]  /*0340*/  LDG.E.64 R16, desc[UR12][R16.64] ;  /* 0x0000000c10107981 */ /* 0x000f62000c1e1b00 */
[----:B--2---:R-:W-:Y:S01]  /*0350*/  DADD R22, R22, -R10 ;  /* 0x0000000016167229 */ /* 0x004fe2000000080a */
[----:B------:R-:W-:Y:S01]  /*0360*/  VIADD R11, R4, 0x1 ;  /* 0x00000001040b7836 */ /* 0x000fe20000000000 */
[----:B---3--:R-:W-:Y:S01]  /*0370*/  DADD R20, R20, -R8 ;  /* 0x0000000014147229 */ /* 0x008fe20000000808 */
[----:B------:R-:W-:-:S04]  /*0380*/  IMAD.WIDE.U32 R8, R5, 0x8, R6 ;  /* 0x0000000805087825 */ /* 0x000fc800078e0006 */
[----:B------:R-:W-:Y:S02]  /*0390*/  IMAD.WIDE.U32 R10, R11, 0x8, R6 ;  /* 0x000000080b0a7825 */ /* 0x000fe400078e0006 */
[----:B------:R-:W5:Y:S04]  /*03a0*/  LDG.E.64 R8, desc[UR12][R8.64] ;  /* 0x0000000c08087981 */ /* 0x000f68000c1e1b00 */
[----:B------:R-:W2:Y:S01]  /*03b0*/  LDG.E.64 R10, desc[UR12][R10.64] ;  /* 0x0000000c0a0a7981 */ /* 0x000ea2000c1e1b00 */
[----:B------:R-:W-:Y:S01]  /*03c0*/  UMOV UR14, 0xa0b5ed8d ;  /* 0xa0b5ed8d000e7882 */ /* 0x000fe20000000000 */
[----:B------:R-:W-:Y:S02]  /*03d0*/  UMOV UR15, 0x3eb0c6f7 ;  /* 0x3eb0c6f7000f7882 */ /* 0x000fe40000000000 */
[----:B------:R-:W-:-:S02]  /*03e0*/  DFMA R20, R20, R20, UR14 ;  /* 0x0000000e14147e2b */ /* 0x000fc40008000014 */
[----:B------:R-:W-:Y:S02]  /*03f0*/  DFMA R22, R22, R22, UR14 ;  /* 0x0000000e16167e2b */ /* 0x000fe40008000016 */
[----:B----4-:R-:W-:-:S04]  /*0400*/  DADD R14, R14, -R18 ;  /* 0x000000000e0e7229 */ /* 0x010fc80000000812 */
[----:B------:R-:W-:Y:S01]  /*0410*/  DADD R20, R20, R24 ;  /* 0x0000000014147229 */ /* 0x000fe20000000018 */
[----:B------:R-:W-:-:S03]  /*0420*/  IADD3 R19, PT, PT, R5, 0x2, RZ ;  /* 0x0000000205137810 */ /* 0x000fc60007ffe0ff */
[----:B------:R-:W-:Y:S01]  /*0430*/  DFMA R14, R14, R14, UR14 ;  /* 0x0000000e0e0e7e2b */ /* 0x000fe2000800000e */
[----:B------:R-:W-:-:S03]  /*0440*/  VIADD R27, R4, 0x2 ;  /* 0x00000002041b7836 */ /* 0x000fc60000000000 */
[----:B------:R-:W-:Y:S01]  /*0450*/  DADD R20, R20, R22 ;  /* 0x0000000014147229 */ /* 0x000fe20000000016 */
[----:B------:R-:W-:-:S04]  /*0460*/  IMAD.WIDE.U32 R18, R19, 0x8, R6 ;  /* 0x0000000813127825 */ /* 0x000fc800078e0006 */
[----:B------:R-:W-:Y:S02]  /*0470*/  IMAD.WIDE.U32 R26, R27, 0x8, R6 ;  /* 0x000000081b1a7825 */ /* 0x000fe400078e0006 */
[----:B------:R-:W3:Y:S01]  /*0480*/  LDG.E.64 R18, desc[UR12][R18.64] ;  /* 0x0000000c12127981 */ /* 0x000ee2000c1e1b00 */
[----:B------:R-:W-:Y:S01]  /*0490*/  DADD R20, R20, R14 ;  /* 0x0000000014147229 */ /* 0x000fe2000000000e */
[C---:B------:R-:W-:Y:S01]  /*04a0*/  IADD3 R15, PT, PT, R5.reuse, 0x3, RZ ;  /* 0x00000003050f7810 */ /* 0x040fe20007ffe0ff */
[----:B------:R-:W-:Y:S01]  /*04b0*/  VIADD R23, R4, 0x4 ;  /* 0x0000000404177836 */ /* 0x000fe20000000000 */
[----:B------:R-:W-:-:S03]  /*04c0*/  IADD3 R25, PT, PT, R5, 0x4, RZ ;  /* 0x0000000405197810 */ /* 0x000fc60007ffe0ff */
[----:B------:R-:W-:-:S04]  /*04d0*/  IMAD.WIDE.U32 R14, R15, 0x8, R6 ;  /* 0x000000080f0e7825 */ /* 0x000fc800078e0006 */
[--C-:B------:R-:W-:Y:S02]  /*04e0*/  IMAD.WIDE.U32 R24, R25, 0x8, R6.reuse ;  /* 0x0000000819187825 */ /* 0x100fe400078e0006 */
[----:B------:R-:W4:Y:S02]  /*04f0*/  LDG.E.64 R14, desc[UR12][R14.64] ;  /* 0x0000000c0e0e7981 */ /* 0x000f24000c1e1b00 */
[--C-:B------:R-:W-:Y:S02]  /*0500*/  IMAD.WIDE.U32 R22, R23, 0x8, R6.reuse ;  /* 0x0000000817167825 */ /* 0x100fe400078e0006 */
[----:B------:R-:W4:Y:S04]  /*0510*/  LDG.E.64 R24, desc[UR12][R24.64] ;  /* 0x0000000c18187981 */ /* 0x000f28000c1e1b00 */
[----:B------:R-:W4:Y:S01]  /*0520*/  LDG.E.64 R22, desc[UR12][R22.64] ;  /* 0x0000000c16167981 */ /* 0x000f22000c1e1b00 */
[----:B-----5:R-:W-:Y:S01]  /*0530*/  DADD R8, R8, -R12 ;  /* 0x0000000008087229 */ /* 0x020fe2000000080c */
[----:B------:R-:W-:Y:S01]  /*0540*/  VIADD R13, R4, 0x3 ;  /* 0x00000003040d7836 */ /* 0x000fe20000000000 */
[----:B--2---:R-:W-:Y:S01]  /*0550*/  DADD R16, R16, -R10 ;  /* 0x0000000010107229 */ /* 0x004fe2000000080a */
[----:B------:R-:W3:Y:S02]  /*0560*/  LDG.E.64 R10, desc[UR12][R26.64] ;  /* 0x0000000c1a0a7981 */ /* 0x000ee4000c1e1b00 */
[----:B------:R-:W-:-:S06]  /*0570*/  IMAD.WIDE.U32 R12, R13, 0x8, R6 ;  /* 0x000000080d0c7825 */ /* 0x000fcc00078e0006 */
[----:B------:R-:W4:Y:S01]  /*0580*/  LDG.E.64 R12, desc[UR12][R12.64] ;  /* 0x0000000c0c0c7981 */ /* 0x000f22000c1e1b00 */
[----:B------:R-:W-:Y:S02]  /*0590*/  DFMA R8, R8, R8, UR14 ;  /* 0x0000000e08087e2b */ /* 0x000fe40008000008 */
[----:B------:R-:W-:-:S06]  /*05a0*/  DFMA R16, R16, R16, UR14 ;  /* 0x0000000e10107e2b */ /* 0x000fcc0008000010 */
[----:B------:R-:W-:-:S08]  /*05b0*/  DADD R8, R20, R8 ;  /* 0x0000000014087229 */ /* 0x000fd00000000008 */
[----:B------:R-:W-:Y:S01]  /*05c0*/  DADD R8, R8, R16 ;  /* 0x0000000008087229 */ /* 0x000fe20000000010 */
[----:B------:R-:W-:-:S04]  /*05d0*/  UIADD3 UR4, UPT, UPT, UR4, 0x8, URZ ;  /* 0x0000000804047890 */ /* 0x000fc8000fffe0ff */
[----:B------:R-:W-:Y:S01]  /*05e0*/  UISETP.NE.AND UP0, UPT, UR4, URZ, UPT ;  /* 0x000000ff0400728c */ /* 0x000fe2000bf05270 */
[----:B------:R-:W-:Y:S01]  /*05f0*/  IADD3 R4, PT, PT, R4, 0x8, RZ ;  /* 0x0000000804047810 */ /* 0x000fe20007ffe0ff */
[----:B------:R-:W-:Y:S01]  /*0600*/  VIADD R5, R5, 0x8 ;  /* 0x0000000805057836 */ /* 0x000fe20000000000 */
[----:B---3--:R-:W-:Y:S02]  /*0610*/  DADD R10, R18, -R10 ;  /* 0x00000000120a7229 */ /* 0x008fe4000000080a */
[----:B----4-:R-:W-:-:S06]  /*0620*/  DADD R14, R14, -R12 ;  /* 0x000000000e0e7229 */ /* 0x010fcc000000080c */
[----:B------:R-:W-:Y:S02]  /*0630*/  DFMA R10, R10, R10, UR14 ;  /* 0x0000000e0a0a7e2b */ /* 0x000fe4000800000a */
[----:B------:R-:W-:Y:S02]  /*0640*/  DADD R12, R24, -R22 ;  /* 0x00000000180c7229 */ /* 0x000fe40000000816 */
[----:B------:R-:W-:-:S04]  /*0650*/  DFMA R14, R14, R14, UR14 ;  /* 0x0000000e0e0e7e2b */ /* 0x000fc8000800000e */
[----:B------:R-:W-:Y:S02]  /*0660*/  DADD R8, R8, R10 ;  /* 0x0000000008087229 */ /* 0x000fe4000000000a */
[----:B------:R-:W-:-:S06]  /*0670*/  DFMA R12, R12, R12, UR14 ;  /* 0x0000000e0c0c7e2b */ /* 0x000fcc000800000c */
[----:B------:R-:W-:-:S08]  /*0680*/  DADD R8, R8, R14 ;  /* 0x0000000008087229 */ /* 0x000fd0000000000e */
[----:B------:R-:W-:Y:S01]  /*0690*/  DADD R24, R8, R12 ;  /* 0x0000000008187229 */ /* 0x000fe2000000000c */
[----:B------:R-:W-:Y:S10]  /*06a0*/  BRA.U UP0, `(.L_x_91) ;  /* 0xfffffff900cc7547 */ /* 0x000ff4000b83ffff */
[----:B------:R-:W-:-:S07]  /*06b0*/  MOV R17, UR5 ;  /* 0x0000000500117c02 */ /* 0x000fce0008000f00 */
.L_x_90:
[----:B------:R-:W-:-:S09]  /*06c0*/  UISETP.NE.AND UP0, UPT, UR8, URZ, UPT ;  /* 0x000000ff0800728c */ /* 0x000fd2000bf05270 */
[----:B------:R-:W-:Y:S05]  /*06d0*/  BRA.U !UP0, `(.L_x_92) ;  /* 0x0000000508487547 */ /* 0x000fea000b800000 */
[----:B------:R-:W-:Y:S02]  /*06e0*/  UISETP.GE.U32.AND UP0, UPT, UR9, 0x3, UPT ;  /* 0x000000030900788c */ /* 0x000fe4000bf06070 */
[----:B------:R-:W-:-:S07]  /*06f0*/  UISETP.NE.AND UP1, UPT, UR10, URZ, UPT ;  /* 0x000000ff0a00728c */ /* 0x000fce000bf25270 */
[----:B------:R-:W-:Y:S05]  /*0700*/  BRA.U !UP0, `(.L_x_93) ;  /* 0x0000000108a07547 */ /* 0x000fea000b800000 */
[----:B------:R-:W0:Y:S01]  /*0710*/  LDC.64 R4, c[0x0][0x380] ;  /* 0x0000e000ff047b82 */ /* 0x000e220000000a00 */
[-CC-:B------:R-:W-:Y:S02]  /*0720*/  IMAD R21, R0, R2.reuse, R17.reuse ;  /* 0x0000000200157224 */ /* 0x180fe400078e0211 */
[----:B------:R-:W-:Y:S02]  /*0730*/  IMAD R15, R3, R2, R17 ;  /* 0x00000002030f7224 */ /* 0x000fe400078e0211 */
[----:B------:R-:W-:-:S03]  /*0740*/  VIADD R11, R21, 0x1 ;  /* 0x00000001150b7836 */ /* 0x000fc60000000000 */
[C---:B------:R-:W-:Y:S02]  /*0750*/  IADD3 R13, PT, PT, R15.reuse, 0x1, RZ ;  /* 0x000000010f0d7810 */ /* 0x040fe40007ffe0ff */
[----:B------:R-:W-:Y:S01]  /*0760*/  IADD3 R19, PT, PT, R15, 0x2, RZ ;  /* 0x000000020f137810 */ /* 0x000fe20007ffe0ff */
[C---:B------:R-:W-:Y:S02]  /*0770*/  VIADD R23, R21.reuse, 0x2 ;  /* 0x0000000215177836 */ /* 0x040fe40000000000 */
[----:B0-----:R-:W-:-:S04]  /*0780*/  IMAD.WIDE.U32 R6, R21, 0x8, R4 ;  /* 0x0000000815067825 */ /* 0x001fc800078e0004 */
[--C-:B------:R-:W-:Y:S02]  /*0790*/  IMAD.WIDE.U32 R8, R15, 0x8, R4.reuse ;  /* 0x000000080f087825 */ /* 0x100fe400078e0004 */
[----:B-1----:R-:W2:Y:S02]  /*07a0*/  LDG.E.64 R6, desc[UR12][R6.64] ;  /* 0x0000000c06067981 */ /* 0x002ea4000c1e1b00 */
[--C-:B------:R-:W-:Y:S02]  /*07b0*/  IMAD.WIDE.U32 R10, R11, 0x8, R4.reuse ;  /* 0x000000080b0a7825 */ /* 0x100fe400078e0004 */
[----:B------:R-:W2:Y:S02]  /*07c0*/  LDG.E.64 R8, desc[UR12][R8.64] ;  /* 0x0000000c08087981 */ /* 0x000ea4000c1e1b00 */
[--C-:B------:R-:W-:Y:S02]  /*07d0*/  IMAD.WIDE.U32 R12, R13, 0x8, R4.reuse ;  /* 0x000000080d0c7825 */ /* 0x100fe400078e0004 */
[----:B------:R-:W3:Y:S02]  /*07e0*/  LDG.E.64 R10, desc[UR12][R10.64] ;  /* 0x0000000c0a0a7981 */ /* 0x000ee4000c1e1b00 */
[----:B------:R-:W-:-:S02]  /*07f0*/  IMAD.WIDE.U32 R18, R19, 0x8, R4 ;  /* 0x0000000813127825 */ /* 0x000fc400078e0004 */
[----:B------:R-:W3:Y:S01]  /*0800*/  LDG.E.64 R12, desc[UR12][R12.64] ;  /* 0x0000000c0c0c7981 */ /* 0x000ee2000c1e1b00 */
[----:B------:R-:W-:Y:S01]  /*0810*/  IADD3 R27, PT, PT, R15, 0x3, RZ ;  /* 0x000000030f1b7810 */ /* 0x000fe20007ffe0ff */
[--C-:B------:R-:W-:Y:S02]  /*0820*/  IMAD.WIDE.U32 R22, R23, 0x8, R4.reuse ;  /* 0x0000000817167825 */ /* 0x100fe400078e0004 */
[----:B------:R-:W4:Y:S02]  /*0830*/  LDG.E.64 R18, desc[UR12][R18.64] ;  /* 0x0000000c12127981 */ /* 0x000f24000c1e1b00 */
[----:B------:R-:W-:Y:S02]  /*0840*/  VIADD R21, R21, 0x3 ;  /* 0x0000000315157836 */ /* 0x000fe40000000000 */
[----:B------:R-:W4:Y:S02]  /*0850*/  LDG.E.64 R14, desc[UR12][R22.64] ;  /* 0x0000000c160e7981 */ /* 0x000f24000c1e1b00 */
[----:B------:R-:W-:-:S04]  /*0860*/  IMAD.WIDE.U32 R20, R21, 0x8, R4 ;  /* 0x0000000815147825 */ /* 0x000fc800078e0004 */
[----:B------:R-:W-:Y:S02]  /*0870*/  IMAD.WIDE.U32 R4, R27, 0x8, R4 ;  /* 0x000000081b047825 */ /* 0x000fe400078e0004 */
[----:B------:R-:W5:Y:S04]  /*0880*/  LDG.E.64 R20, desc[UR12][R20.64] ;  /* 0x0000000c14147981 */ /* 0x000f68000c1e1b00 */
[----:B------:R-:W5:Y:S01]  /*0890*/  LDG.E.64 R4, desc[UR12][R4.64] ;  /* 0x0000000c04047981 */ /* 0x000f62000c1e1b00 */
[----:B------:R-:W-:Y:S01]  /*08a0*/  UMOV UR14, 0xa0b5ed8d ;  /* 0xa0b5ed8d000e7882 */ /* 0x000fe20000000000 */
[----:B------:R-:W-:Y:S01]  /*08b0*/  UMOV UR15, 0x3eb0c6f7 ;  /* 0x3eb0c6f7000f7882 */ /* 0x000fe20000000000 */
[----:B------:R-:W-:Y:S01]  /*08c0*/  VIADD R17, R17, 0x4 ;  /* 0x0000000411117836 */ /* 0x000fe20000000000 */
[----:B--2---:R-:W-:-:S08]  /*08d0*/  DADD R6, R6, -R8 ;  /* 0x0000000006067229 */ /* 0x004fd00000000808 */
[----:B------:R-:W-:Y:S02]  /*08e0*/  DFMA R6, R6, R6, UR14 ;  /* 0x0000000e06067e2b */ /* 0x000fe40008000006 */
[----:B---3--:R-:W-:-:S06]  /*08f0*/  DADD R10, R10, -R12 ;  /* 0x000000000a0a7229 */ /* 0x008fcc000000080c */
[----:B------:R-:W-:Y:S02]  /*0900*/  DADD R6, R24, R6 ;  /* 0x0000000018067229 */ /* 0x000fe40000000006 */
[----:B----4-:R-:W-:Y:S02]  /*0910*/  DADD R14, R14, -R18 ;  /* 0x000000000e0e7229 */ /* 0x010fe40000000812 */
[----:B------:R-:W-:-:S06]  /*0920*/  DFMA R10, R10, R10, UR14 ;  /* 0x0000000e0a0a7e2b */ /* 0x000fcc000800000a */
[----:B------:R-:W-:Y:S02]  /*0930*/  DFMA R14, R14, R14, UR14 ;  /* 0x0000000e0e0e7e2b */ /* 0x000fe4000800000e */
[----:B-----5:R-:W-:Y:S02]  /*0940*/  DADD R8, R20, -R4 ;  /* 0x0000000014087229 */ /* 0x020fe40000000804 */
[----:B------:R-:W-:-:S06]  /*0950*/  DADD R6, R6, R10 ;  /* 0x0000000006067229 */ /* 0x000fcc000000000a */
[----:B------:R-:W-:Y:S02]  /*0960*/  DFMA R8, R8, R8, UR14 ;  /* 0x0000000e08087e2b */ /* 0x000fe40008000008 */
[----:B------:R-:W-:-:S08]  /*0970*/  DADD R6, R6, R14 ;  /* 0x0000000006067229 */ /* 0x000fd0000000000e */
[----:B------:R-:W-:-:S11]  /*0980*/  DADD R24, R6, R8 ;  /* 0x0000000006187229 */ /* 0x000fd60000000008 */
.L_x_93:
[----:B------:R-:W-:Y:S05]  /*0990*/  BRA.U !UP1, `(.L_x_92) ;  /* 0x0000000109987547 */ /* 0x000fea000b800000 */
[----:B------:R-:W-:Y:S02]  /*09a0*/  UISETP.NE.AND UP0, UPT, UR11, URZ, UPT ;  /* 0x000000ff0b00728c */ /* 0x000fe4000bf05270 */
[----:B------:R-:W-:-:S07]  /*09b0*/  UISETP.NE.AND UP1, UPT, UR6, URZ, UPT ;  /* 0x000000ff0600728c */ /* 0x000fce000bf25270 */
[----:B------:R-:W-:Y:S05]  /*09c0*/  BRA.U !UP0, `(.L_x_94) ;  /* 0x0000000108587547 */ /* 0x000fea000b800000 */
[----:B------:R-:W0:Y:S01]  /*09d0*/  LDC.64 R4, c[0x0][0x380] ;  /* 0x0000e000ff047b82 */ /* 0x000e220000000a00 */
[-CC-:B------:R-:W-:Y:S02]  /*09e0*/  IMAD R11, R0, R2.reuse, R17.reuse ;  /* 0x00000002000b7224 */ /* 0x180fe400078e0211 */
[----:B------:R-:W-:Y:S02]  /*09f0*/  IMAD R13, R3, R2, R17 ;  /* 0x00000002030d7224 */ /* 0x000fe400078e0211 */
[C---:B0-----:R-:W-:Y:S01]  /*0a00*/  IMAD.WIDE.U32 R6, R11.reuse, 0x8, R4 ;  /* 0x000000080b067825 */ /* 0x041fe200078e0004 */
[----:B------:R-:W-:-:S03]  /*0a10*/  IADD3 R11, PT, PT, R11, 0x1, RZ ;  /* 0x000000010b0b7810 */ /* 0x000fc60007ffe0ff */
[C-C-:B------:R-:W-:Y:S02]  /*0a20*/  IMAD.WIDE.U32 R8, R13.reuse, 0x8, R4.reuse ;  /* 0x000000080d087825 */ /* 0x140fe400078e0004 */
[----:B-1----:R-:W2:Y:S02]  /*0a30*/  LDG.E.64 R6, desc[UR12][R6.64] ;  /* 0x0000000c06067981 */ /* 0x002ea4000c1e1b00 */
[----:B------:R-:W-:Y:S02]  /*0a40*/  VIADD R13, R13, 0x1 ;  /* 0x000000010d0d7836 */ /* 0x000fe40000000000 */
[----:B------:R-:W2:Y:S01]  /*0a50*/  LDG.E.64 R8, desc[UR12][R8.64] ;  /* 0x0000000c08087981 */ /* 0x000ea2000c1e1b00 */
[----:B------:R-:W-:-:S04]  /*0a60*/  IMAD.WIDE.U32 R10, R11, 0x8, R4 ;  /* 0x000000080b0a7825 */ /* 0x000fc800078e0004 */
[----:B------:R-:W-:Y:S02]  /*0a70*/  IMAD.WIDE.U32 R12, R13, 0x8, R4 ;  /* 0x000000080d0c7825 */ /* 0x000fe400078e0004 */
[----:B------:R-:W3:Y:S04]  /*0a80*/  LDG.E.64 R10, desc[UR12][R10.64] ;  /* 0x0000000c0a0a7981 */ /* 0x000ee8000c1e1b00 */
[----:B------:R-:W3:Y:S01]  /*0a90*/  LDG.E.64 R12, desc[UR12][R12.64] ;  /* 0x0000000c0c0c7981 */ /* 0x000ee2000c1e1b00 */
[----:B------:R-:W-:Y:S01]  /*0aa0*/  UMOV UR14, 0xa0b5ed8d ;  /* 0xa0b5ed8d000e7882 */ /* 0x000fe20000000000 */
[----:B------:R-:W-:Y:S01]  /*0ab0*/  UMOV UR15, 0x3eb0c6f7 ;  /* 0x3eb0c6f7000f7882 */ /* 0x000fe20000000000 */
[----:B------:R-:W-:Y:S01]  /*0ac0*/  IADD3 R17, PT, PT, R17, 0x2, RZ ;  /* 0x0000000211117810 */ /* 0x000fe20007ffe0ff */
[----:B--2---:R-:W-:-:S08]  /*0ad0*/  DADD R4, R6, -R8 ;  /* 0x0000000006047229 */ /* 0x004fd00000000808 */
[----:B------:R-:W-:Y:S02]  /*0ae0*/  DFMA R4, R4, R4, UR14 ;  /* 0x0000000e04047e2b */ /* 0x000fe40008000004 */
[----:B---3--:R-:W-:-:S06]  /*0af0*/  DADD R14, R10, -R12 ;  /* 0x000000000a0e7229 */ /* 0x008fcc000000080c */
[----:B------:R-:W-:Y:S02]  /*0b00*/  DADD R4, R24, R4 ;  /* 0x0000000018047229 */ /* 0x000fe40000000004 */
[----:B------:R-:W-:-:S08]  /*0b10*/  DFMA R14, R14, R14, UR14 ;  /* 0x0000000e0e0e7e2b */ /* 0x000fd0000800000e */
[----:B------:R-:W-:-:S11]  /*0b20*/  DADD R24, R4, R14 ;  /* 0x0000000004187229 */ /* 0x000fd6000000000e */
.L_x_94:
[----:B------:R-:W-:Y:S05]  /*0b30*/  BRA.U !UP1, `(.L_x_92) ;  /* 0x0000000109307547 */ /* 0x000fea000b800000 */
[----:B------:R-:W0:Y:S01]  /*0b40*/  LDC.64 R6, c[0x0][0x380] ;  /* 0x0000e000ff067b82 */ /* 0x000e220000000a00 */
[-CC-:B------:R-:W-:Y:S02]  /*0b50*/  IMAD R5, R0, R2.reuse, R17.reuse ;  /* 0x0000000200057224 */ /* 0x180fe400078e0211 */
[----:B------:R-:W-:Y:S02]  /*0b60*/  IMAD R17, R3, R2, R17 ;  /* 0x0000000203117224 */ /* 0x000fe400078e0211 */
[----:B0-----:R-:W-:-:S04]  /*0b70*/  IMAD.WIDE.U32 R4, R5, 0x8, R6 ;  /* 0x0000000805047825 */ /* 0x001fc800078e0006 */
[----:B------:R-:W-:Y:S02]  /*0b80*/  IMAD.WIDE.U32 R6, R17, 0x8, R6 ;  /* 0x0000000811067825 */ /* 0x000fe400078e0006 */
[----:B-1----:R-:W2:Y:S04]  /*0b90*/  LDG.E.64 R4, desc[UR12][R4.64] ;  /* 0x0000000c04047981 */ /* 0x002ea8000c1e1b00 */
[----:B------:R-:W2:Y:S01]  /*0ba0*/  LDG.E.64 R6, desc[UR12][R6.64] ;  /* 0x0000000c06067981 */ /* 0x000ea2000c1e1b00 */
[----:B------:R-:W-:Y:S01]  /*0bb0*/  UMOV UR14, 0xa0b5ed8d ;  /* 0xa0b5ed8d000e7882 */ /* 0x000fe20000000000 */
[----:B------:R-:W-:Y:S01]  /*0bc0*/  UMOV UR15, 0x3eb0c6f7 ;  /* 0x3eb0c6f7000f7882 */ /* 0x000fe20000000000 */
[----:B--2---:R-:W-:-:S08]  /*0bd0*/  DADD R8, R4, -R6 ;  /* 0x0000000004087229 */ /* 0x004fd00000000806 */
[----:B------:R-:W-:-:S08]  /*0be0*/  DFMA R8, R8, R8, UR14 ;  /* 0x0000000e08087e2b */ /* 0x000fd00008000008 */
[----:B------:R-:W-:-:S11]  /*0bf0*/  DADD R24, R24, R8 ;  /* 0x0000000018187229 */ /* 0x000fd60000000008 */
.L_x_92:
[----:B------:R-:W0:Y:S01]  /*0c00*/  MUFU.RSQ64H R5, R25 ;  /* 0x0000001900057308 */ /* 0x000e220000001c00 */
[----:B------:R-:W-:Y:S01]  /*0c10*/  VIADD R4, R25, 0xfcb00000 ;  /* 0xfcb0000019047836 */ /* 0x000fe20000000000 */
[----:B------:R-:W-:Y:S01]  /*0c20*/  MOV R8, 0x0 ;  /* 0x0000000000087802 */ /* 0x000fe20000000f00 */
[----:B------:R-:W-:Y:S01]  /*0c30*/  IMAD.MOV.U32 R9, RZ, RZ, 0x3fd80000 ;  /* 0x3fd80000ff097424 */ /* 0x000fe200078e00ff */
[----:B------:R-:W-:Y:S02]  /*0c40*/  BSSY.RECONVERGENT B1, `(.L_x_95) ;  /* 0x0000011000017945 */ /* 0x000fe40003800200 */
[----:B------:R-:W-:Y:S01]  /*0c50*/  ISETP.GE.U32.AND P0, PT, R4, 0x7ca00000, PT ;  /* 0x7ca000000400780c */ /* 0x000fe20003f06070 */
[----:B0-----:R-:W-:-:S08]  /*0c60*/  DMUL R6, R4, R4 ;  /* 0x0000000404067228 */ /* 0x001fd00000000000 */
[----:B------:R-:W-:-:S08]  /*0c70*/  DFMA R6, -R6, R24, 1 ;  /* 0x3ff000000606742b */ /* 0x000fd00000000118 */
[----:B------:R-:W-:Y:S02]  /*0c80*/  DFMA R8, R6, R8, 0.5 ;  /* 0x3fe000000608742b */ /* 0x000fe40000000008 */
[----:B------:R-:W-:-:S08]  /*0c90*/  DMUL R6, R4, R6 ;  /* 0x0000000604067228 */ /* 0x000fd00000000000 */
[----:B------:R-:W-:-:S08]  /*0ca0*/  DFMA R12, R8, R6, R4 ;  /* 0x00000006080c722b */ /* 0x000fd00000000004 */
[----:B------:R-:W-:Y:S02]  /*0cb0*/  DMUL R6, R12, R24 ;  /* 0x000000180c067228 */ /* 0x000fe40000000000 */
[----:B------:R-:W-:Y:S01]  /*0cc0*/  IADD3 R9, PT, PT, R13, -0x100000, RZ ;  /* 0xfff000000d097810 */ /* 0x000fe20007ffe0ff */
[----:B------:R-:W-:-:S05]  /*0cd0*/  IMAD.MOV.U32 R8, RZ, RZ, R12 ;  /* 0x000000ffff087224 */ /* 0x000fca00078e000c */
[----:B------:R-:W-:-:S08]  /*0ce0*/  DFMA R14, R6, -R6, R24 ;  /* 0x80000006060e722b */ /* 0x000fd00000000018 */
[----:B------:R-:W-:Y:S01]  /*0cf0*/  DFMA R10, R14, R8, R6 ;  /* 0x000000080e0a722b */ /* 0x000fe20000000006 */
[----:B------:R-:W-:Y:S10]  /*0d00*/  @!P0 BRA `(.L_x_96) ;  /* 0x0000000000108947 */ /* 0x000ff40003800000 */
[----:B------:R-:W-:Y:S01]  /*0d10*/  MOV R10, R24 ;  /* 0x00000018000a7202 */ /* 0x000fe20000000f00 */
[----:B------:R-:W-:Y:S01]  /*0d20*/  IMAD.MOV.U32 R11, RZ, RZ, R25 ;  /* 0x000000ffff0b7224 */ /* 0x000fe200078e0019 */
[----:B------:R-:W-:-:S07]  /*0d30*/  MOV R2, 0xd50 ;  /* 0x00000d5000027802 */ /* 0x000fce0000000f00 */
[----:B-1----:R-:W-:Y:S05]  /*0d40*/  CALL.REL.NOINC `($__internal_5_$__cuda_sm20_dsqrt_rn_f64_mediumpath_v1) ;  /* 0x0000001400f47944 */ /* 0x002fea0003c00000 */
.L_x_96:
[----:B-1----:R-:W-:Y:S05]  /*0d50*/  BSYNC.RECONVERGENT B1 ;  /* 0x0000000000017941 */ /* 0x002fea0003800200 */
.L_x_95:
[----:B------:R-:W0:Y:S01]  /*0d60*/  MUFU.RCP64H R5, R11 ;  /* 0x0000000b00057308 */ /* 0x000e220000001800 */
[----:B------:R-:W-:Y:S01]  /*0d70*/  IADD3 R4, PT, PT, R11, 0x300402, RZ ;  /* 0x003004020b047810 */ /* 0x000fe20007ffe0ff */
[----:B------:R-:W-:Y:S03]  /*0d80*/  BSSY.RECONVERGENT B1, `(.L_x_97) ;  /* 0x000000e000017945 */ /* 0x000fe60003800200 */
[----:B------:R-:W-:Y:S02]  /*0d90*/  FSETP.GEU.AND P0, PT, |R4|, 5.8789094863358348022e-39, PT ;  /* 0x004004020400780b */ /* 0x000fe40003f0e200 */
[----:B0-----:R-:W-:-:S08]  /*0da0*/  DFMA R6, R4, -R10, 1 ;  /* 0x3ff000000406742b */ /* 0x001fd0000000080a */
[----:B------:R-:W-:-:S08]  /*0db0*/  DFMA R6, R6, R6, R6 ;  /* 0x000000060606722b */ /* 0x000fd00000000006 */
[----:B------:R-:W-:-:S08]  /*0dc0*/  DFMA R6, R4, R6, R4 ;  /* 0x000000060406722b */ /* 0x000fd00000000004 */
[----:B------:R-:W-:-:S08]  /*0dd0*/  DFMA R8, R6, -R10, 1 ;  /* 0x3ff000000608742b */ /* 0x000fd0000000080a */
[----:B------:R-:W-:Y:S01]  /*0de0*/  DFMA R6, R6, R8, R6 ;  /* 0x000000080606722b */ /* 0x000fe20000000006 */
[----:B------:R-:W-:Y:S10]  /*0df0*/  @P0 BRA `(.L_x_98) ;  /* 0x0000000000180947 */ /* 0x000ff40003800000 */
[----:B------:R-:W-:Y:S01]  /*0e00*/  LOP3.LUT R2, R11, 0x7fffffff, RZ, 0xc0, !PT ;  /* 0x7fffffff0b027812 */ /* 0x000fe200078ec0ff */
[----:B------:R-:W-:Y:S01]  /*0e10*/  IMAD.MOV.U32 R4, RZ, RZ, R10 ;  /* 0x000000ffff047224 */ /* 0x000fe200078e000a */
[----:B------:R-:W-:Y:S02]  /*0e20*/  MOV R5, R11 ;  /* 0x0000000b00057202 */ /* 0x000fe40000000f00 */
[----:B------:R-:W-:Y:S02]  /*0e30*/  IADD3 R8, PT, PT, R2, -0x100000, RZ ;  /* 0xfff0000002087810 */ /* 0x000fe40007ffe0ff */
[----:B------:R-:W-:-:S07]  /*0e40*/  MOV R2, 0xe60 ;  /* 0x00000e6000027802 */ /* 0x000fce0000000f00 */
[----:B------:R-:W-:Y:S05]  /*0e50*/  CALL.REL.NOINC `($__internal_3_$__cuda_sm20_dblrcp_rn_slowpath_v3) ;  /* 0x0000000c008c7944 */ /* 0x000fea0003c00000 */
.L_x_98:
[----:B------:R-:W-:Y:S05]  /*0e60*/  BSYNC.RECONVERGENT B1 ;  /* 0x0000000000017941 */ /* 0x000fea0003800200 */
.L_x_97:
[----:B------:R-:W-:Y:S01]  /*0e70*/  DMUL R10, R10, R10 ;  /* 0x0000000a0a0a7228 */ /* 0x000fe20000000000 */
[----:B------:R-:W-:Y:S01]  /*0e80*/  IMAD.MOV.U32 R4, RZ, RZ, 0x1 ;  /* 0x00000001ff047424 */ /* 0x000fe200078e00ff */
[----:B------:R-:W0:Y:S01]  /*0e90*/  LDCU.64 UR14, c[0x0][0x398] ;  /* 0x00007300ff0e77ac */ /* 0x000e220008000a00 */
[----:B------:R-:W1:Y:S01]  /*0ea0*/  LDC R2, c[0x0][0x39c] ;  /* 0x0000e700ff027b82 */ /* 0x000e620000000800 */
[----:B------:R-:W-:Y:S02]  /*0eb0*/  BSSY.RECONVERGENT B1, `(.L_x_99) ;  /* 0x0000012000017945 */ /* 0x000fe40003800200 */
[----:B------:R-:W2:Y:S02]  /*0ec0*/  MUFU.RCP64H R5, R11 ;  /* 0x0000000b00057308 */ /* 0x000ea40000001800 */
[----:B--2---:R-:W-:Y:S01]  /*0ed0*/  DFMA R8, -R10, R4, 1 ;  /* 0x3ff000000a08742b */ /* 0x004fe20000000104 */
[----:B-1----:R-:W-:-:S07]  /*0ee0*/  FSETP.GEU.AND P2, PT, |R2|, 6.5827683646048100446e-37, PT ;  /* 0x036000000200780b */ /* 0x002fce0003f4e200 */
[----:B------:R-:W-:-:S08]  /*0ef0*/  DFMA R8, R8, R8, R8 ;  /* 0x000000080808722b */ /* 0x000fd00000000008 */
[----:B------:R-:W-:-:S08]  /*0f00*/  DFMA R8, R4, R8, R4 ;  /* 0x000000080408722b */ /* 0x000fd00000000004 */
[----:B------:R-:W-:-:S08]  /*0f10*/  DFMA R4, -R10, R8, 1 ;  /* 0x3ff000000a04742b */ /* 0x000fd00000000108 */
[----:B------:R-:W-:-:S08]  /*0f20*/  DFMA R4, R8, R4, R8 ;  /* 0x000000040804722b */ /* 0x000fd00000000008 */
[----:B0-----:R-:W-:-:S08]  /*0f30*/  DMUL R8, R4, UR14 ;  /* 0x0000000e04087c28 */ /* 0x001fd00008000000 */
[----:B------:R-:W-:-:S08]  /*0f40*/  DFMA R12, -R10, R8, UR14 ;  /* 0x0000000e0a0c7e2b */ /* 0x000fd00008000108 */
[----:B------:R-:W-:-:S10]  /*0f50*/  DFMA R4, R4, R12, R8 ;  /* 0x0000000c0404722b */ /* 0x000fd40000000008 */
[----:B------:R-:W-:-:S05]  /*0f60*/  FFMA R8, RZ, R11, R5 ;  /* 0x0000000bff087223 */ /* 0x000fca0000000005 */
[----:B------:R-:W-:-:S13]  /*0f70*/  FSETP.GT.AND P0, PT, |R8|, 1.469367938527859385e-39, PT ;  /* 0x001000000800780b */ /* 0x000fda0003f04200 */
[----:B------:R-:W-:Y:S05]  /*0f80*/  @P0 BRA P2, `(.L_x_100) ;  /* 0x0000000000100947 */ /* 0x000fea0001000000 */
[----:B------:R-:W-:-:S07]  /*0f90*/  MOV R2, 0xfb0 ;  /* 0x00000fb000027802 */ /* 0x000fce0000000f00 */
[----:B------:R-:W-:Y:S05]  /*0fa0*/  CALL.REL.NOINC `($__internal_4_$__cuda_sm20_div_rn_f64_full) ;  /* 0x0000000c00d87944 */ /* 0x000fea0003c00000 */
[----:B------:R-:W-:Y:S02]  /*0fb0*/  MOV R4, R14 ;  /* 0x0000000e00047202 */ /* 0x000fe40000000f00 */
[----:B------:R-:W-:-:S07]  /*0fc0*/  MOV R5, R15 ;  /* 0x0000000f00057202 */ /* 0x000fce0000000f00 */
.L_x_100:
[----:B------:R-:W-:Y:S05]  /*0fd0*/  BSYNC.RECONVERGENT B1 ;  /* 0x0000000000017941 */ /* 0x000fea0003800200 */
.L_x_99:
[----:B------:R-:W-:Y:S01]  /*0fe0*/  UMOV UR4, URZ ;  /* 0x000000ff00047c82 */ /* 0x000fe20008000000 */
[----:B------:R-:W-:Y:S01]  /*0ff0*/  DMUL R4, R4, R6 ;  /* 0x0000000604047228 */ /* 0x000fe20000000000 */
[----:B------:R-:W-:Y:S10]  /*1000*/  @!P1 BRA `(.L_x_101) ;  /* 0x0000000400809947 */ /* 0x000ff40003800000 */
[----:B------:R-:W-:-:S05]  /*1010*/  UMOV UR4, URZ ;  /* 0x000000ff00047c82 */ /* 0x000fca0008000000 */
.L_x_102:
[----:B------:R-:W0:Y:S08]  /*1020*/  LDC R11, c[0x0][0x390] ;  /* 0x0000e400ff0b7b82 */ /* 0x000e300000000800 */
[----:B-1----:R-:W1:Y:S08]  /*1030*/  LDC.64 R8, c[0x0][0x380] ;  /* 0x0000e000ff087b82 */ /* 0x002e700000000a00 */
[----:B------:R-:W2:Y:S01]  /*1040*/  LDC.64 R6, c[0x0][0x388] ;  /* 0x0000e200ff067b82 */ /* 0x000ea20000000a00 */
[----:B0-----:R-:W-:-:S02]  /*1050*/  IMAD R13, R0, R11, UR4 ;  /* 0x00000004000d7e24 */ /* 0x001fc4000f8e020b */
[----:B------:R-:W-:Y:S02]  /*1060*/  IMAD R11, R3, R11, UR4 ;  /* 0x00000004030b7e24 */ /* 0x000fe4000f8e020b */
[----:B-1----:R-:W-:-:S04]  /*1070*/  IMAD.WIDE.U32 R16, R13, 0x8, R8 ;  /* 0x000000080d107825 */ /* 0x002fc800078e0008 */
[----:B------:R-:W-:Y:S02]  /*1080*/  IMAD.WIDE.U32 R18, R11, 0x8, R8 ;  /* 0x000000080b127825 */ /* 0x000fe400078e0008 */
[----:B------:R-:W3:Y:S04]  /*1090*/  LDG.E.64 R16, desc[UR12][R16.64] ;  /* 0x0000000c10107981 */ /* 0x000ee8000c1e1b00 */
[----:B------:R-:W3:Y:S01]  /*10a0*/  LDG.E.64 R18, desc[UR12][R18.64] ;  /* 0x0000000c12127981 */ /* 0x000ee2000c1e1b00 */
[----:B--2---:R-:W-:-:S05]  /*10b0*/  IMAD.WIDE.U32 R14, R13, 0x8, R6 ;  /* 0x000000080d0e7825 */ /* 0x004fca00078e0006 */
[----:B------:R-:W2:Y:S01]  /*10c0*/  LDG.E.64 R22, desc[UR12][R14.64] ;  /* 0x0000000c0e167981 */ /* 0x000ea2000c1e1b00 */
[----:B------:R-:W-:Y:S01]  /*10d0*/  IADD3 R25, PT, PT, R11, 0x1, RZ ;  /* 0x000000010b197810 */ /* 0x000fe20007ffe0ff */
[----:B------:R-:W-:-:S04]  /*10e0*/  VIADD R27, R13, 0x1 ;  /* 0x000000010d1b7836 */ /* 0x000fc80000000000 */
[----:B------:R-:W-:Y:S01]  /*10f0*/  IMAD.WIDE.U32 R24, R25, 0x8, R8 ;  /* 0x0000000819187825 */ /* 0x000fe200078e0008 */
[----:B---3--:R-:W-:-:S08]  /*1100*/  DADD R20, R16, -R18 ;  /* 0x0000000010147229 */ /* 0x008fd00000000812 */
[----:B--2---:R-:W-:Y:S01]  /*1110*/  DFMA R20, R4, R20, R22 ;  /* 0x000000140414722b */ /* 0x004fe20000000016 */
[----:B------:R-:W-:-:S06]  /*1120*/  IMAD.WIDE.U32 R22, R27, 0x8, R8 ;  /* 0x000000081b167825 */ /* 0x000fcc00078e0008 */
[----:B------:R0:W-:Y:S01]  /*1130*/  STG.E.64 desc[UR12][R14.64], R20 ;  /* 0x000000140e007986 */ /* 0x0001e2000c101b0c */
[----:B------:R-:W-:-:S03]  /*1140*/  IMAD.WIDE.U32 R16, R27, 0x8, R6 ;  /* 0x000000081b107825 */ /* 0x000fc600078e0006 */
[----:B------:R-:W2:Y:S04]  /*1150*/  LDG.E.64 R22, desc[UR12][R22.64] ;  /* 0x0000000c16167981 */ /* 0x000ea8000c1e1b00 */
[----:B------:R-:W2:Y:S04]  /*1160*/  LDG.E.64 R24, desc[UR12][R24.64] ;  /* 0x0000000c18187981 */ /* 0x000ea8000c1e1b00 */
[----:B------:R-:W3:Y:S01]  /*1170*/  LDG.E.64 R26, desc[UR12][R16.64] ;  /* 0x0000000c101a7981 */ /* 0x000ee2000c1e1b00 */
[----:B------:R-:W-:Y:S01]  /*1180*/  IADD3 R2, PT, PT, R13, 0x2, RZ ;  /* 0x000000020d027810 */ /* 0x000fe20007ffe0ff */
[----:B------:R-:W-:-:S04]  /*1190*/  VIADD R29, R11, 0x2 ;  /* 0x000000020b1d7836 */ /* 0x000fc80000000000 */
[----:B------:R-:W-:-:S04]  /*11a0*/  IMAD.WIDE.U32 R28, R29, 0x8, R8 ;  /* 0x000000081d1c7825 */ /* 0x000fc800078e0008 */
[----:B0-----:R-:W-:Y:S01]  /*11b0*/  IMAD.WIDE.U32 R14, R2, 0x8, R6 ;  /* 0x00000008020e7825 */ /* 0x001fe200078e0006 */
[----:B--2---:R-:W-:-:S08]  /*11c0*/  DADD R18, R22, -R24 ;  /* 0x0000000016127229 */ /* 0x004fd00000000818 */
[----:B---3--:R-:W-:Y:S01]  /*11d0*/  DFMA R18, R4, R18, R26 ;  /* 0x000000120412722b */ /* 0x008fe2000000001a */
[----:B------:R-:W-:-:S06]  /*11e0*/  IMAD.WIDE.U32 R26, R2, 0x8, R8 ;  /* 0x00000008021a7825 */ /* 0x000fcc00078e0008 */
[----:B------:R0:W-:Y:S04]  /*11f0*/  STG.E.64 desc[UR12][R16.64], R18 ;  /* 0x0000001210007986 */ /* 0x0001e8000c101b0c */
[----:B------:R-:W2:Y:S04]  /*1200*/  LDG.E.64 R26, desc[UR12][R26.64] ;  /* 0x0000000c1a1a7981 */ /* 0x000ea8000c1e1b00 */
[----:B------:R-:W2:Y:S04]  /*1210*/  LDG.E.64 R28, desc[UR12][R28.64] ;  /* 0x0000000c1c1c7981 */ /* 0x000ea8000c1e1b00 */
[----:B------:R-:W3:Y:S01]  /*1220*/  LDG.E.64 R22, desc[UR12][R14.64] ;  /* 0x0000000c0e167981 */ /* 0x000ee2000c1e1b00 */
[----:B------:R-:W-:-:S02]  /*1230*/  IADD3 R2, PT, PT, R13, 0x3, RZ ;  /* 0x000000030d027810 */ /* 0x000fc40007ffe0ff */
[----:B------:R-:W-:-:S05]  /*1240*/  IADD3 R25, PT, PT, R11, 0x3, RZ ;  /* 0x000000030b197810 */ /* 0x000fca0007ffe0ff */
        /* <DEDUP_REMOVED lines=42> */
[----:B------:R-:W-:Y:S01]  /*14f0*/  VIADD R13, R13, 0x7 ;  /* 0x000000070d0d7836 */ /* 0x000fe20000000000 */
[----:B------:R-:W-:-:S03]  /*1500*/  IADD3 R25, PT, PT, R11, 0x7, RZ ;  /* 0x000000070b197810 */ /* 0x000fc60007ffe0ff */
[----:B------:R-:W-:-:S04]  /*1510*/  IMAD.WIDE.U32 R10, R13, 0x8, R8 ;  /* 0x000000080d0a7825 */ /* 0x000fc800078e0008 */
[----:B------:R-:W-:-:S04]  /*1520*/  IMAD.WIDE.U32 R8, R25, 0x8, R8 ;  /* 0x0000000819087825 */ /* 0x000fc800078e0008 */
[----:B------:R-:W-:Y:S01]  /*1530*/  IMAD.WIDE.U32 R12, R13, 0x8, R6 ;  /* 0x000000080d0c7825 */ /* 0x000fe200078e0006 */
[----:B--2---:R-:W-:-:S08]  /*1540*/  DADD R20, R26, -R28 ;  /* 0x000000001a147229 */ /* 0x004fd0000000081c */
[----:B---3--:R-:W-:-:S07]  /*1550*/  DFMA R20, R4, R20, R22 ;  /* 0x000000140414722b */ /* 0x008fce0000000016 */
[----:B------:R1:W-:Y:S04]  /*1560*/  STG.E.64 desc[UR12][R14.64], R20 ;  /* 0x000000140e007986 */ /* 0x0003e8000c101b0c */
[----:B------:R-:W2:Y:S04]  /*1570*/  LDG.E.64 R10, desc[UR12][R10.64] ;  /* 0x0000000c0a0a7981 */ /* 0x000ea8000c1e1b00 */
[----:B------:R-:W2:Y:S04]  /*1580*/  LDG.E.64 R8, desc[UR12][R8.64] ;  /* 0x0000000c08087981 */ /* 0x000ea8000c1e1b00 */
[----:B0-----:R-:W3:Y:S01]  /*1590*/  LDG.E.64 R16, desc[UR12][R12.64] ;  /* 0x0000000c0c107981 */ /* 0x001ee2000c1e1b00 */
[----:B------:R-:W-:-:S04]  /*15a0*/  UIADD3 UR4, UPT, UPT, UR4, 0x8, URZ ;  /* 0x0000000804047890 */ /* 0x000fc8000fffe0ff */
[----:B------:R-:W-:Y:S01]  /*15b0*/  UISETP.NE.AND UP0, UPT, UR4, UR5, UPT ;  /* 0x000000050400728c */ /* 0x000fe2000bf05270 */
[----:B--2---:R-:W-:-:S08]  /*15c0*/  DADD R6, R10, -R8 ;  /* 0x000000000a067229 */ /* 0x004fd00000000808 */
[----:B---3--:R-:W-:-:S07]  /*15d0*/  DFMA R6, R4, R6, R16 ;  /* 0x000000060406722b */ /* 0x008fce0000000010 */
[----:B------:R1:W-:Y:S01]  /*15e0*/  STG.E.64 desc[UR12][R12.64], R6 ;  /* 0x000000060c007986 */ /* 0x0003e2000c101b0c */
[----:B------:R-:W-:Y:S05]  /*15f0*/  BRA.U UP0, `(.L_x_102) ;  /* 0xfffffff900887547 */ /* 0x000fea000b83ffff */
[----:B------:R-:W-:-:S05]  /*1600*/  UMOV UR4, UR5 ;  /* 0x0000000500047c82 */ /* 0x000fca0008000000 */
.L_x_101:
[----:B------:R-:W-:-:S09]  /*1610*/  UISETP.NE.AND UP0, UPT, UR8, URZ, UPT ;  /* 0x000000ff0800728c */ /* 0x000fd2000bf05270 */
[----:B------:R-:W-:Y:S05]  /*1620*/  BRA.U !UP0, `(.L_x_89) ;  /* 0x0000000508807547 */ /* 0x000fea000b800000 */
[----:B------:R-:W-:Y:S02]  /*1630*/  UISETP.GE.U32.AND UP0, UPT, UR9, 0x3, UPT ;  /* 0x000000030900788c */ /* 0x000fe4000bf06070 */
[----:B------:R-:W-:-:S07]  /*1640*/  UISETP.NE.AND UP1, UPT, UR10, URZ, UPT ;  /* 0x000000ff0a00728c */ /* 0x000fce000bf25270 */
[----:B------:R-:W-:Y:S05]  /*1650*/  BRA.U !UP0, `(.L_x_103) ;  /* 0x0000000108c07547 */ /* 0x000fea000b800000 */
[----:B------:R-:W0:Y:S08]  /*1660*/  LDC R11, c[0x0][0x390] ;  /* 0x0000e400ff0b7b82 */ /* 0x000e300000000800 */
[----:B------:R-:W2:Y:S08]  /*1670*/  LDC.64 R8, c[0x0][0x380] ;  /* 0x0000e000ff087b82 */ /* 0x000eb00000000a00 */
[----:B-1----:R-:W1:Y:S01]  /*1680*/  LDC.64 R6, c[0x0][0x388] ;  /* 0x0000e200ff067b82 */ /* 0x002e620000000a00 */
[----:B0-----:R-:W-:-:S02]  /*1690*/  IMAD R13, R0, R11, UR4 ;  /* 0x00000004000d7e24 */ /* 0x001fc4000f8e020b */
[----:B------:R-:W-:Y:S02]  /*16a0*/  IMAD R11, R3, R11, UR4 ;  /* 0x00000004030b7e24 */ /* 0x000fe4000f8e020b */
[----:B--2---:R-:W-:-:S04]  /*16b0*/  IMAD.WIDE.U32 R16, R13, 0x8, R8 ;  /* 0x000000080d107825 */ /* 0x004fc800078e0008 */
[----:B------:R-:W-:Y:S02]  /*16c0*/  IMAD.WIDE.U32 R18, R11, 0x8, R8 ;  /* 0x000000080b127825 */ /* 0x000fe400078e0008 */
[----:B------:R-:W2:Y:S04]  /*16d0*/  LDG.E.64 R16, desc[UR12][R16.64] ;  /* 0x0000000c10107981 */ /* 0x000ea8000c1e1b00 */
[----:B------:R-:W2:Y:S01]  /*16e0*/  LDG.E.64 R18, desc[UR12][R18.64] ;  /* 0x0000000c12127981 */ /* 0x000ea2000c1e1b00 */
[----:B-1----:R-:W-:-:S05]  /*16f0*/  IMAD.WIDE.U32 R14, R13, 0x8, R6 ;  /* 0x000000080d0e7825 */ /* 0x002fca00078e0006 */
[----:B------:R-:W3:Y:S01]  /*1700*/  LDG.E.64 R22, desc[UR12][R14.64] ;  /* 0x0000000c0e167981 */ /* 0x000ee2000c1e1b00 */
[----:B------:R-:W-:Y:S01]  /*1710*/  IADD3 R27, PT, PT, R13, 0x1, RZ ;  /* 0x000000010d1b7810 */ /* 0x000fe20007ffe0ff */
[----:B------:R-:W-:-:S04]  /*1720*/  VIADD R25, R11, 0x1 ;  /* 0x000000010b197836 */ /* 0x000fc80000000000 */
[----:B------:R-:W-:Y:S01]  /*1730*/  IMAD.WIDE.U32 R24, R25, 0x8, R8 ;  /* 0x0000000819187825 */ /* 0x000fe200078e0008 */
[----:B--2---:R-:W-:-:S08]  /*1740*/  DADD R20, R16, -R18 ;  /* 0x0000000010147229 */ /* 0x004fd00000000812 */
[----:B---3--:R-:W-:Y:S01]  /*1750*/  DFMA R20, R4, R20, R22 ;  /* 0x000000140414722b */ /* 0x008fe20000000016 */
[----:B------:R-:W-:-:S06]  /*1760*/  IMAD.WIDE.U32 R22, R27, 0x8, R8 ;  /* 0x000000081b167825 */ /* 0x000fcc00078e0008 */
[----:B------:R0:W-:Y:S01]  /*1770*/  STG.E.64 desc[UR12][R14.64], R20 ;  /* 0x000000140e007986 */ /* 0x0001e2000c101b0c */
[----:B------:R-:W-:-:S03]  /*1780*/  IMAD.WIDE.U32 R16, R27, 0x8, R6 ;  /* 0x000000081b107825 */ /* 0x000fc600078e0006 */
[----:B------:R-:W2:Y:S04]  /*1790*/  LDG.E.64 R22, desc[UR12][R22.64] ;  /* 0x0000000c16167981 */ /* 0x000ea8000c1e1b00 */
[----:B------:R-:W2:Y:S04]  /*17a0*/  LDG.E.64 R24, desc[UR12][R24.64] ;  /* 0x0000000c18187981 */ /* 0x000ea8000c1e1b00 */
[----:B------:R-:W3:Y:S01]  /*17b0*/  LDG.E.64 R26, desc[UR12][R16.64] ;  /* 0x0000000c101a7981 */ /* 0x000ee2000c1e1b00 */
[----:B------:R-:W-:Y:S02]  /*17c0*/  IADD3 R2, PT, PT, R13, 0x2, RZ ;  /* 0x000000020d027810 */ /* 0x000fe40007ffe0ff */
        /* <DEDUP_REMOVED lines=18> */
[----:B------:R-:W3:Y:S04]  /*18f0*/  LDG.E.64 R10, desc[UR12][R10.64] ;  /* 0x0000000c0a0a7981 */ /* 0x000ee8000c1e1b00 */
[----:B------:R-:W3:Y:S04]  /*1900*/  LDG.E.64 R8, desc[UR12][R8.64] ;  /* 0x0000000c08087981 */ /* 0x000ee8000c1e1b00 */
[----:B0-----:R-:W4:Y:S01]  /*1910*/  LDG.E.64 R16, desc[UR12][R12.64] ;  /* 0x0000000c0c107981 */ /* 0x001f22000c1e1b00 */
[----:B------:R-:W-:Y:S01]  /*1920*/  UIADD3 UR4, UPT, UPT, UR4, 0x4, URZ ;  /* 0x0000000404047890 */ /* 0x000fe2000fffe0ff */
[----:B---3--:R-:W-:-:S08]  /*1930*/  DADD R6, R10, -R8 ;  /* 0x000000000a067229 */ /* 0x008fd00000000808 */
[----:B----4-:R-:W-:-:S07]  /*1940*/  DFMA R6, R4, R6, R16 ;  /* 0x000000060406722b */ /* 0x010fce0000000010 */
[----:B------:R2:W-:Y:S04]  /*1950*/  STG.E.64 desc[UR12][R12.64], R6 ;  /* 0x000000060c007986 */ /* 0x0005e8000c101b0c */
.L_x_103:
[----:B------:R-:W-:Y:S05]  /*1960*/  BRA.U !UP1, `(.L_x_89) ;  /* 0x0000000109b07547 */ /* 0x000fea000b800000 */
[----:B------:R-:W-:Y:S02]  /*1970*/  UISETP.NE.AND UP0, UPT, UR11, URZ, UPT ;  /* 0x000000ff0b00728c */ /* 0x000fe4000bf05270 */
[----:B------:R-:W-:-:S07]  /*1980*/  UISETP.NE.AND UP1, UPT, UR6, URZ, UPT ;  /* 0x000000ff0600728c */ /* 0x000fce000bf25270 */
[----:B------:R-:W-:Y:S05]  /*1990*/  BRA.U !UP0, `(.L_x_104) ;  /* 0x0000000108687547 */ /* 0x000fea000b800000 */
[----:B------:R-:W0:Y:S08]  /*19a0*/  LDC R2, c[0x0][0x390] ;  /* 0x0000e400ff027b82 */ /* 0x000e300000000800 */
[----:B------:R-:W3:Y:S08]  /*19b0*/  LDC.64 R8, c[0x0][0x380] ;  /* 0x0000e000ff087b82 */ /* 0x000ef00000000a00 */
[----:B-12---:R-:W1:Y:S01]  /*19c0*/  LDC.64 R6, c[0x0][0x388] ;  /* 0x0000e200ff067b82 */ /* 0x006e620000000a00 */
[----:B0-----:R-:W-:-:S02]  /*19d0*/  IMAD R23, R3, R2, UR4 ;  /* 0x0000000403177e24 */ /* 0x001fc4000f8e0202 */
[----:B------:R-:W-:Y:S02]  /*19e0*/  IMAD R21, R0, R2, UR4 ;  /* 0x0000000400157e24 */ /* 0x000fe4000f8e0202 */
[----:B---3--:R-:W-:-:S04]  /*19f0*/  IMAD.WIDE.U32 R14, R23, 0x8, R8 ;  /* 0x00000008170e7825 */ /* 0x008fc800078e0008 */
[C---:B------:R-:W-:Y:S02]  /*1a00*/  IMAD.WIDE.U32 R18, R21.reuse, 0x8, R8 ;  /* 0x0000000815127825 */ /* 0x040fe400078e0008 */
[----:B------:R-:W2:Y:S04]  /*1a10*/  LDG.E.64 R14, desc[UR12][R14.64] ;  /* 0x0000000c0e0e7981 */ /* 0x000ea8000c1e1b00 */
[----:B------:R0:W2:Y:S01]  /*1a20*/  LDG.E.64 R12, desc[UR12][R18.64] ;  /* 0x0000000c120c7981 */ /* 0x0000a2000c1e1b00 */
[----:B-1----:R-:W-:-:S05]  /*1a30*/  IMAD.WIDE.U32 R10, R21, 0x8, R6 ;  /* 0x00000008150a7825 */ /* 0x002fca00078e0006 */
        /* <DEDUP_REMOVED lines=12> */
[----:B------:R-:W-:Y:S01]  /*1b00*/  UIADD3 UR4, UPT, UPT, UR4, 0x2, URZ ;  /* 0x0000000204047890 */ /* 0x000fe2000fffe0ff */
[----:B--2---:R-:W-:-:S08]  /*1b10*/  DADD R8, R8, -R14 ;  /* 0x0000000008087229 */ /* 0x004fd0000000080e */
[----:B---3--:R-:W-:-:S07]  /*1b20*/  DFMA R6, R4, R8, R6 ;  /* 0x000000080406722b */ /* 0x008fce0000000006 */
[----:B------:R0:W-:Y:S04]  /*1b30*/  STG.E.64 desc[UR12][R18.64], R6 ;  /* 0x0000000612007986 */ /* 0x0001e8000c101b0c */
.L_x_104:
[----:B------:R-:W-:Y:S05]  /*1b40*/  BRA.U !UP1, `(.L_x_89) ;  /* 0x0000000109387547 */ /* 0x000fea000b800000 */
[----:B-12---:R-:W1:Y:S08]  /*1b50*/  LDC R15, c[0x0][0x390] ;  /* 0x0000e400ff0f7b82 */ /* 0x006e700000000800 */
[----:B------:R-:W2:Y:S08]  /*1b60*/  LDC.64 R8, c[0x0][0x380] ;  /* 0x0000e000ff087b82 */ /* 0x000eb00000000a00 */
[----:B0-----:R-:W0:Y:S01]  /*1b70*/  LDC.64 R12, c[0x0][0x388] ;  /* 0x0000e200ff0c7b82 */ /* 0x001e220000000a00 */
[----:B-1----:R-:W-:-:S02]  /*1b80*/  IMAD R11, R0, R15, UR4 ;  /* 0x00000004000b7e24 */ /* 0x002fc4000f8e020f */
[----:B------:R-:W-:Y:S02]  /*1b90*/  IMAD R15, R3, R15, UR4 ;  /* 0x00000004030f7e24 */ /* 0x000fe4000f8e020f */
[----:B--2---:R-:W-:-:S04]  /*1ba0*/  IMAD.WIDE.U32 R6, R11, 0x8, R8 ;  /* 0x000000080b067825 */ /* 0x004fc800078e0008 */
[----:B------:R-:W-:Y:S02]  /*1bb0*/  IMAD.WIDE.U32 R8, R15, 0x8, R8 ;  /* 0x000000080f087825 */ /* 0x000fe400078e0008 */
[----:B------:R-:W2:Y:S04]  /*1bc0*/  LDG.E.64 R6, desc[UR12][R6.64] ;  /* 0x0000000c06067981 */ /* 0x000ea8000c1e1b00 */
[----:B------:R-:W2:Y:S01]  /*1bd0*/  LDG.E.64 R8, desc[UR12][R8.64] ;  /* 0x0000000c08087981 */ /* 0x000ea2000c1e1b00 */
[----:B0-----:R-:W-:-:S05]  /*1be0*/  IMAD.WIDE.U32 R12, R11, 0x8, R12 ;  /* 0x000000080b0c7825 */ /* 0x001fca00078e000c */
[----:B------:R-:W3:Y:S01]  /*1bf0*/  LDG.E.64 R14, desc[UR12][R12.64] ;  /* 0x0000000c0c0e7981 */ /* 0x000ee2000c1e1b00 */
[----:B--2---:R-:W-:-:S08]  /*1c00*/  DADD R10, R6, -R8 ;  /* 0x00000000060a7229 */ /* 0x004fd00000000808 */
[----:B---3--:R-:W-:-:S07]  /*1c10*/  DFMA R10, R4, R10, R14 ;  /* 0x0000000a040a722b */ /* 0x008fce000000000e */
[----:B------:R3:W-:Y:S04]  /*1c20*/  STG.E.64 desc[UR12][R12.64], R10 ;  /* 0x0000000a0c007986 */ /* 0x0007e8000c101b0c */
.L_x_89:
[----:B-1----:R-:W-:Y:S05]  /*1c30*/  BSYNC.RECONVERGENT B0 ;  /* 0x0000000000007941 */ /* 0x002fea0003800200 */
.L_x_88:
[----:B------:R-:W1:Y:S01]  /*1c40*/  LDCU UR4, c[0x0][0x394] ;  /* 0x00007280ff0477ac */ /* 0x000e620008000800 */
[----:B------:R-:W-:-:S04]  /*1c50*/  IADD3 R3, PT, PT, R3, 0x1, RZ ;  /* 0x0000000103037810 */ /* 0x000fc80007ffe0ff */
[----:B-1----:R-:W-:-:S13]  /*1c60*/  ISETP.NE.AND P0, PT, R3, UR4, PT ;  /* 0x0000000403007c0c */ /* 0x002fda000bf05270 */
[----:B------:R-:W-:Y:S05]  /*1c70*/  @P0 BRA `(.L_x_105) ;  /* 0xffffffe400240947 */ /* 0x000fea000383ffff */
[----:B------:R-:W-:Y:S05]  /*1c80*/  EXIT ;  /* 0x000000000000794d */ /* 0x000fea0003800000 */
        .weak           $__internal_3_$__cuda_sm20_dblrcp_rn_slowpath_v3
        .type           $__internal_3_$__cuda_sm20_dblrcp_rn_slowpath_v3,@function
        .size           $__internal_3_$__cuda_sm20_dblrcp_rn_slowpath_v3,($__internal_4_$__cuda_sm20_div_rn_f64_full - $__internal_3_$__cuda_sm20_dblrcp_rn_slowpath_v3)
$__internal_3_$__cuda_sm20_dblrcp_rn_slowpath_v3:
[----:B------:R-:W-:Y:S01]  /*1c90*/  DSETP.GTU.AND P0, PT, |R4|, +INF , PT ;  /* 0x7ff000000400742a */ /* 0x000fe20003f0c200 */
[----:B------:R-:W-:-:S13]  /*1ca0*/  BSSY.RECONVERGENT B2, `(.L_x_106) ;  /* 0x0000023000027945 */ /* 0x000fda0003800200 */
[----:B------:R-:W-:Y:S05]  /*1cb0*/  @P0 BRA `(.L_x_107) ;  /* 0x00000000007c0947 */ /* 0x000fea0003800000 */
[----:B------:R-:W-:-:S04]  /*1cc0*/  LOP3.LUT R9, R5, 0x7fffffff, RZ, 0xc0, !PT ;  /* 0x7fffffff05097812 */ /* 0x000fc800078ec0ff */
[----:B------:R-:W-:-:S04]  /*1cd0*/  IADD3 R6, PT, PT, R9, -0x1, RZ ;  /* 0xffffffff09067810 */ /* 0x000fc80007ffe0ff */
[----:B------:R-:W-:-:S13]  /*1ce0*/  ISETP.GE.U32.AND P0, PT, R6, 0x7fefffff, PT ;  /* 0x7fefffff0600780c */ /* 0x000fda0003f06070 */
[----:B------:R-:W-:Y:S01]  /*1cf0*/  @P0 LOP3.LUT R7, R5, 0x7ff00000, RZ, 0x3c, !PT ;  /* 0x7ff0000005070812 */ /* 0x000fe200078e3cff */
[----:B------:R-:W-:Y:S01]  /*1d00*/  @P0 IMAD.MOV.U32 R6, RZ, RZ, RZ ;  /* 0x000000ffff060224 */ /* 0x000fe200078e00ff */
[----:B------:R-:W-:Y:S06]  /*1d10*/  @P0 BRA `(.L_x_108) ;  /* 0x00000000006c0947 */ /* 0x000fec0003800000 */
[----:B------:R-:W-:-:S13]  /*1d20*/  ISETP.GE.U32.AND P0, PT, R9, 0x1000001, PT ;  /* 0x010000010900780c */ /* 0x000fda0003f06070 */
[----:B------:R-:W-:Y:S05]  /*1d30*/  @!P0 BRA `(.L_x_109) ;  /* 0x0000000000348947 */ /* 0x000fea0003800000 */
[----:B------:R-:W-:Y:S02]  /*1d40*/  IADD3 R7, PT, PT, R5, -0x3fe00000, RZ ;  /* 0xc020000005077810 */ /* 0x000fe40007ffe0ff */
[----:B------:R-:W-:Y:S02]  /*1d50*/  MOV R6, R4 ;  /* 0x0000000400067202 */ /* 0x000fe40000000f00 */
[----:B------:R-:W0:Y:S04]  /*1d60*/  MUFU.RCP64H R9, R7 ;  /* 0x0000000700097308 */ /* 0x000e280000001800 */
[----:B0-----:R-:W-:-:S08]  /*1d70*/  DFMA R12, -R6, R8, 1 ;  /* 0x3ff00000060c742b */ /* 0x001fd00000000108 */
[----:B------:R-:W-:-:S08]  /*1d80*/  DFMA R12, R12, R12, R12 ;  /* 0x0000000c0c0c722b */ /* 0x000fd0000000000c */
[----:B------:R-:W-:-:S08]  /*1d90*/  DFMA R12, R8, R12, R8 ;  /* 0x0000000c080c722b */ /* 0x000fd00000000008 */
[----:B------:R-:W-:-:S08]  /*1da0*/  DFMA R8, -R6, R12, 1 ;  /* 0x3ff000000608742b */ /* 0x000fd0000000010c */
[----:B------:R-:W-:-:S08]  /*1db0*/  DFMA R8, R12, R8, R12 ;  /* 0x000000080c08722b */ /* 0x000fd0000000000c */
[----:B------:R-:W-:-:S08]  /*1dc0*/  DMUL R8, R8, 2.2250738585072013831e-308 ;  /* 0x0010000008087828 */ /* 0x000fd00000000000 */
[----:B------:R-:W-:-:S08]  /*1dd0*/  DFMA R4, -R4, R8, 1 ;  /* 0x3ff000000404742b */ /* 0x000fd00000000108 */
[----:B------:R-:W-:-:S08]  /*1de0*/  DFMA R4, R4, R4, R4 ;  /* 0x000000040404722b */ /* 0x000fd00000000004 */
[----:B------:R-:W-:Y:S01]  /*1df0*/  DFMA R6, R8, R4, R8 ;  /* 0x000000040806722b */ /* 0x000fe20000000008 */
[----:B------:R-:W-:Y:S10]  /*1e00*/  BRA `(.L_x_108) ;  /* 0x0000000000307947 */ /* 0x000ff40003800000 */
.L_x_109:
[----:B------:R-:W-:Y:S01]  /*1e10*/  DMUL R4, R4, 8.11296384146066816958e+31 ;  /* 0x4690000004047828 */ /* 0x000fe20000000000 */
[----:B------:R-:W-:-:S05]  /*1e20*/  IMAD.MOV.U32 R6, RZ, RZ, R8 ;  /* 0x000000ffff067224 */ /* 0x000fca00078e0008 */
[----:B------:R-:W0:Y:S02]  /*1e30*/  MUFU.RCP64H R7, R5 ;  /* 0x0000000500077308 */ /* 0x000e240000001800 */
[----:B0-----:R-:W-:-:S08]  /*1e40*/  DFMA R8, -R4, R6, 1 ;  /* 0x3ff000000408742b */ /* 0x001fd00000000106 */
[----:B------:R-:W-:-:S08]  /*1e50*/  DFMA R8, R8, R8, R8 ;  /* 0x000000080808722b */ /* 0x000fd00000000008 */
[----:B------:R-:W-:-:S08]  /*1e60*/  DFMA R8, R6, R8, R6 ;  /* 0x000000080608722b */ /* 0x000fd00000000006 */
[----:B------:R-:W-:-:S08]  /*1e70*/  DFMA R6, -R4, R8, 1 ;  /* 0x3ff000000406742b */ /* 0x000fd00000000108 */
[----:B------:R-:W-:-:S08]  /*1e80*/  DFMA R6, R8, R6, R8 ;  /* 0x000000060806722b */ /* 0x000fd00000000008 */
[----:B------:R-:W-:Y:S01]  /*1e90*/  DMUL R6, R6, 8.11296384146066816958e+31 ;  /* 0x4690000006067828 */ /* 0x000fe20000000000 */
[----:B------:R-:W-:Y:S10]  /*1ea0*/  BRA `(.L_x_108) ;  /* 0x0000000000087947 */ /* 0x000ff40003800000 */
.L_x_107:
[----:B------:R-:W-:Y:S02]  /*1eb0*/  LOP3.LUT R7, R5, 0x80000, RZ, 0xfc, !PT ;  /* 0x0008000005077812 */ /* 0x000fe400078efcff */
[----:B------:R-:W-:-:S07]  /*1ec0*/  MOV R6, R4 ;  /* 0x0000000400067202 */ /* 0x000fce0000000f00 */
.L_x_108:
[----:B------:R-:W-:Y:S05]  /*1ed0*/  BSYNC.RECONVERGENT B2 ;  /* 0x0000000000027941 */ /* 0x000fea0003800200 */
.L_x_106:
[----:B------:R-:W-:Y:S01]  /*1ee0*/  MOV R4, R2 ;  /* 0x0000000200047202 */ /* 0x000fe20000000f00 */
[----:B------:R-:W-:-:S04]  /*1ef0*/  IMAD.MOV.U32 R5, RZ, RZ, 0x0 ;  /* 0x00000000ff057424 */ /* 0x000fc800078e00ff */
[----:B------:R-:W-:Y:S05]  /*1f00*/  RET.REL.NODEC R4 `(_Z14nBodyIterationPdS_jjd) ;  /* 0xffffffe0043c7950 */ /* 0x000fea0003c3ffff */
        .weak           $__internal_4_$__cuda_sm20_div_rn_f64_full
        .type           $__internal_4_$__cuda_sm20_div_rn_f64_full,@function
        .size           $__internal_4_$__cuda_sm20_div_rn_f64_full,($__internal_5_$__cuda_sm20_dsqrt_rn_f64_mediumpath_v1 - $__internal_4_$__cuda_sm20_div_rn_f64_full)
$__internal_4_$__cuda_sm20_div_rn_f64_full:
[C---:B------:R-:W-:Y:S01]  /*1f10*/  FSETP.GEU.AND P0, PT, |R11|.reuse, 1.469367938527859385e-39, PT ;  /* 0x001000000b00780b */ /* 0x040fe20003f0e200 */
[----:B------:R-:W0:Y:S01]  /*1f20*/  LDC.64 R4, c[0x0][0x398] ;  /* 0x0000e600ff047b82 */ /* 0x000e220000000a00 */
[----:B------:R-:W-:Y:S02]  /*1f30*/  LOP3.LUT R8, R11, 0x800fffff, RZ, 0xc0, !PT ;  /* 0x800fffff0b087812 */ /* 0x000fe400078ec0ff */
[----:B------:R-:W-:Y:S02]  /*1f40*/  MOV R12, R10 ;  /* 0x0000000a000c7202 */ /* 0x000fe40000000f00 */
[----:B------:R-:W-:Y:S02]  /*1f50*/  MOV R13, R11 ;  /* 0x0000000b000d7202 */ /* 0x000fe40000000f00 */
[----:B------:R-:W-:Y:S01]  /*1f60*/  LOP3.LUT R9, R8, 0x3ff00000, RZ, 0xfc, !PT ;  /* 0x3ff0000008097812 */ /* 0x000fe200078efcff */
[----:B------:R-:W-:Y:S01]  /*1f70*/  IMAD.MOV.U32 R8, RZ, RZ, R10 ;  /* 0x000000ffff087224 */ /* 0x000fe200078e000a */
[----:B------:R-:W-:-:S02]  /*1f80*/  MOV R14, 0x1 ;  /* 0x00000001000e7802 */ /* 0x000fc40000000f00 */
[----:B------:R-:W-:Y:S01]  /*1f90*/  LOP3.LUT R19, R11, 0x7ff00000, RZ, 0xc0, !PT ;  /* 0x7ff000000b137812 */ /* 0x000fe200078ec0ff */
[----:B------:R-:W-:Y:S01]  /*1fa0*/  @!P0 DMUL R8, R12, 8.98846567431157953865e+307 ;  /* 0x7fe000000c088828 */ /* 0x000fe20000000000 */
[----:B------:R-:W-:-:S05]  /*1fb0*/  MOV R21, 0x1ca00000 ;  /* 0x1ca0000000157802 */ /* 0x000fca0000000f00 */
[----:B------:R-:W1:Y:S01]  /*1fc0*/  MUFU.RCP64H R15, R9 ;  /* 0x00000009000f7308 */ /* 0x000e620000001800 */
[----:B0-----:R-:W-:-:S04]  /*1fd0*/  LOP3.LUT R20, R5, 0x7ff00000, RZ, 0xc0, !PT ;  /* 0x7ff0000005147812 */ /* 0x001fc800078ec0ff */
[----:B------:R-:W-:Y:S01]  /*1fe0*/  ISETP.GE.U32.AND P2, PT, R20, R19, PT ;  /* 0x000000131400720c */ /* 0x000fe20003f46070 */
[----:B------:R-:W-:-:S03]  /*1ff0*/  IMAD.MOV.U32 R22, RZ, RZ, R20 ;  /* 0x000000ffff167224 */ /* 0x000fc600078e0014 */
[----:B------:R-:W-:Y:S02]  /*2000*/  SEL R10, R21, 0x63400000, !P2 ;  /* 0x63400000150a7807 */ /* 0x000fe40005000000 */
[----:B------:R-:W-:Y:S01]  /*2010*/  FSETP.GEU.AND P2, PT, |R5|, 1.469367938527859385e-39, PT ;  /* 0x001000000500780b */ /* 0x000fe20003f4e200 */
[----:B-1----:R-:W-:Y:S01]  /*2020*/  DFMA R16, R14, -R8, 1 ;  /* 0x3ff000000e10742b */ /* 0x002fe20000000808 */
[----:B------:R-:W-:Y:S02]  /*2030*/  LOP3.LUT R11, R10, 0x800fffff, R5, 0xf8, !PT ;  /* 0x800fffff0a0b7812 */ /* 0x000fe400078ef805 */
[----:B------:R-:W-:-:S05]  /*2040*/  MOV R10, R4 ;  /* 0x00000004000a7202 */ /* 0x000fca0000000f00 */
        /* <DEDUP_REMOVED lines=9> */
[----:B------:R-:W-:Y:S02]  /*20e0*/  LOP3.LUT R17, R16, 0x100000, RZ, 0xfc, !PT ;  /* 0x0010000010117812 */ /* 0x000fe400078efcff */
[----:B------:R-:W-:-:S06]  /*20f0*/  MOV R16, RZ ;  /* 0x000000ff00107202 */ /* 0x000fcc0000000f00 */
[----:B------:R-:W-:-:S10]  /*2100*/  DFMA R10, R10, 2, -R16 ;  /* 0x400000000a0a782b */ /* 0x000fd40000000810 */
[----:B------:R-:W-:-:S07]  /*2110*/  LOP3.LUT R22, R11, 0x7ff00000, RZ, 0xc0, !PT ;  /* 0x7ff000000b167812 */ /* 0x000fce00078ec0ff */
.L_x_110:
[----:B------:R-:W-:Y:S01]  /*2120*/  IMAD.MOV.U32 R23, RZ, RZ, R19 ;  /* 0x000000ffff177224 */ /* 0x000fe200078e0013 */
[----:B------:R-:W-:Y:S01]  /*2130*/  @!P0 LOP3.LUT R23, R9, 0x7ff00000, RZ, 0xc0, !PT ;  /* 0x7ff0000009178812 */ /* 0x000fe200078ec0ff */
[----:B------:R-:W-:Y:S01]  /*2140*/  DMUL R16, R14, R10 ;  /* 0x0000000a0e107228 */ /* 0x000fe20000000000 */
[----:B------:R-:W-:Y:S01]  /*2150*/  IADD3 R24, PT, PT, R22, -0x1, RZ ;  /* 0xffffffff16187810 */ /* 0x000fe20007ffe0ff */
[----:B------:R-:W-:Y:S01]  /*2160*/  BSSY.RECONVERGENT B2, `(.L_x_111) ;  /* 0x0000038000027945 */ /* 0x000fe20003800200 */
[----:B------:R-:W-:Y:S02]  /*2170*/  IADD3 R25, PT, PT, R23, -0x1, RZ ;  /* 0xffffffff17197810 */ /* 0x000fe40007ffe0ff */
[----:B------:R-:W-:-:S03]  /*2180*/  ISETP.GT.U32.AND P0, PT, R24, 0x7feffffe, PT ;  /* 0x7feffffe1800780c */ /* 0x000fc60003f04070 */
[----:B------:R-:W-:Y:S01]  /*2190*/  DFMA R18, R16, -R8, R10 ;  /* 0x800000081012722b */ /* 0x000fe2000000000a */
[----:B------:R-:W-:-:S07]  /*21a0*/  ISETP.GT.U32.OR P0, PT, R25, 0x7feffffe, P0 ;  /* 0x7feffffe1900780c */ /* 0x000fce0000704470 */
[----:B------:R-:W-:-:S06]  /*21b0*/  DFMA R18, R14, R18, R16 ;  /* 0x000000120e12722b */ /* 0x000fcc0000000010 */
[----:B------:R-:W-:Y:S05]  /*21c0*/  @P0 BRA `(.L_x_112) ;  /* 0x00000000006c0947 */ /* 0x000fea0003800000 */
[----:B------:R-:W-:-:S04]  /*21d0*/  LOP3.LUT R5, R13, 0x7ff00000, RZ, 0xc0, !PT ;  /* 0x7ff000000d057812 */ /* 0x000fc800078ec0ff */
[CC--:B------:R-:W-:Y:S02]  /*21e0*/  VIADDMNMX R4, R20.reuse, -R5.reuse, 0xb9600000, !PT ;  /* 0xb960000014047446 */ /* 0x0c0fe40007800905 */
[----:B------:R-:W-:Y:S02]  /*21f0*/  ISETP.GE.U32.AND P0, PT, R20, R5, PT ;  /* 0x000000051400720c */ /* 0x000fe40003f06070 */
[----:B------:R-:W-:Y:S02]  /*2200*/  VIMNMX R4, PT, PT, R4, 0x46a00000, PT ;  /* 0x46a0000004047848 */ /* 0x000fe40003fe0100 */
[----:B------:R-:W-:-:S05]  /*2210*/  SEL R21, R21, 0x63400000, !P0 ;  /* 0x6340000015157807 */ /* 0x000fca0004000000 */
[----:B------:R-:W-:Y:S01]  /*2220*/  IMAD.IADD R16, R4, 0x1, -R21 ;  /* 0x0000000104107824 */ /* 0x000fe200078e0a15 */
[----:B------:R-:W-:-:S04]  /*2230*/  MOV R4, RZ ;  /* 0x000000ff00047202 */ /* 0x000fc80000000f00 */
[----:B------:R-:W-:-:S06]  /*2240*/  IADD3 R5, PT, PT, R16, 0x7fe00000, RZ ;  /* 0x7fe0000010057810 */ /* 0x000fcc0007ffe0ff */
        /* <DEDUP_REMOVED lines=9> */
[----:B------:R-:W-:Y:S01]  /*22e0*/  IADD3 R9, PT, PT, -R16, RZ, RZ ;  /* 0x000000ff10097210 */ /* 0x000fe20007ffe1ff */
[----:B------:R-:W-:Y:S01]  /*22f0*/  DMUL.RP R4, R18, R4 ;  /* 0x0000000412047228 */ /* 0x000fe20000008000 */
[----:B------:R-:W-:-:S06]  /*2300*/  MOV R8, RZ ;  /* 0x000000ff00087202 */ /* 0x000fcc0000000f00 */
[----:B------:R-:W-:-:S03]  /*2310*/  DFMA R8, R14, -R8, R18 ;  /* 0x800000080e08722b */ /* 0x000fc60000000012 */
[----:B------:R-:W-:-:S03]  /*2320*/  LOP3.LUT R13, R5, R13, RZ, 0x3c, !PT ;  /* 0x0000000d050d7212 */ /* 0x000fc600078e3cff */
[----:B------:R-:W-:-:S04]  /*2330*/  IADD3 R8, PT, PT, -R16, -0x43300000, RZ ;  /* 0xbcd0000010087810 */ /* 0x000fc80007ffe1ff */
[----:B------:R-:W-:-:S04]  /*2340*/  FSETP.NEU.AND P0, PT, |R9|, R8, PT ;  /* 0x000000080900720b */ /* 0x000fc80003f0d200 */
[----:B------:R-:W-:Y:S02]  /*2350*/  FSEL R14, R4, R14, !P0 ;  /* 0x0000000e040e7208 */ /* 0x000fe40004000000 */
[----:B------:R-:W-:Y:S01]  /*2360*/  FSEL R15, R13, R15, !P0 ;  /* 0x0000000f0d0f7208 */ /* 0x000fe20004000000 */
[----:B------:R-:W-:Y:S06]  /*2370*/  BRA `(.L_x_113) ;  /* 0x0000000000587947 */ /* 0x000fec0003800000 */
.L_x_112:
[----:B------:R-:W0:Y:S02]  /*2380*/  LDC.64 R8, c[0x0][0x398] ;  /* 0x0000e600ff087b82 */ /* 0x000e240000000a00 */
[----:B0-----:R-:W-:-:S14]  /*2390*/  DSETP.NAN.AND P0, PT, R8, R8, PT ;  /* 0x000000080800722a */ /* 0x001fdc0003f08000 */
[----:B------:R-:W-:Y:S05]  /*23a0*/  @P0 BRA `(.L_x_114) ;  /* 0x0000000000440947 */ /* 0x000fea0003800000 */
[----:B------:R-:W-:-:S14]  /*23b0*/  DSETP.NAN.AND P0, PT, R12, R12, PT ;  /* 0x0000000c0c00722a */ /* 0x000fdc0003f08000 */
[----:B------:R-:W-:Y:S05]  /*23c0*/  @P0 BRA `(.L_x_115) ;  /* 0x0000000000300947 */ /* 0x000fea0003800000 */
[----:B------:R-:W-:Y:S01]  /*23d0*/  ISETP.NE.AND P0, PT, R22, R23, PT ;  /* 0x000000171600720c */ /* 0x000fe20003f05270 */
[----:B------:R-:W-:Y:S01]  /*23e0*/  IMAD.MOV.U32 R14, RZ, RZ, 0x0 ;  /* 0x00000000ff0e7424 */ /* 0x000fe200078e00ff */
[----:B------:R-:W-:-:S11]  /*23f0*/  MOV R15, 0xfff80000 ;  /* 0xfff80000000f7802 */ /* 0x000fd60000000f00 */
[----:B------:R-:W-:Y:S05]  /*2400*/  @!P0 BRA `(.L_x_113) ;  /* 0x0000000000348947 */ /* 0x000fea0003800000 */
[----:B------:R-:W-:Y:S02]  /*2410*/  ISETP.NE.AND P0, PT, R22, 0x7ff00000, PT ;  /* 0x7ff000001600780c */ /* 0x000fe40003f05270 */
[----:B------:R-:W-:Y:S02]  /*2420*/  LOP3.LUT R15, R13, 0x80000000, R5, 0x48, !PT ;  /* 0x800000000d0f7812 */ /* 0x000fe400078e4805 */
[----:B------:R-:W-:-:S13]  /*2430*/  ISETP.EQ.OR P0, PT, R23, RZ, !P0 ;  /* 0x000000ff1700720c */ /* 0x000fda0004702670 */
[----:B------:R-:W-:Y:S02]  /*2440*/  @P0 LOP3.LUT R4, R15, 0x7ff00000, RZ, 0xfc, !PT ;  /* 0x7ff000000f040812 */ /* 0x000fe400078efcff */
[----:B------:R-:W-:Y:S01]  /*2450*/  @!P0 MOV R14, RZ ;  /* 0x000000ff000e8202 */ /* 0x000fe20000000f00 */
[----:B------:R-:W-:Y:S01]  /*2460*/  @P0 IMAD.MOV.U32 R14, RZ, RZ, RZ ;  /* 0x000000ffff0e0224 */ /* 0x000fe200078e00ff */
[----:B------:R-:W-:Y:S01]  /*2470*/  @P0 MOV R15, R4 ;  /* 0x00000004000f0202 */ /* 0x000fe20000000f00 */
[----:B------:R-:W-:Y:S06]  /*2480*/  BRA `(.L_x_113) ;  /* 0x0000000000147947 */ /* 0x000fec0003800000 */
.L_x_115:
[----:B------:R-:W-:Y:S02]  /*2490*/  LOP3.LUT R15, R13, 0x80000, RZ, 0xfc, !PT ;  /* 0x000800000d0f7812 */ /* 0x000fe400078efcff */
[----:B------:R-:W-:Y:S01]  /*24a0*/  MOV R14, R12 ;  /* 0x0000000c000e7202 */ /* 0x000fe20000000f00 */
[----:B------:R-:W-:Y:S06]  /*24b0*/  BRA `(.L_x_113) ;  /* 0x0000000000087947 */ /* 0x000fec0003800000 */
.L_x_114:
[----:B------:R-:W-:Y:S01]  /*24c0*/  LOP3.LUT R15, R5, 0x80000, RZ, 0xfc, !PT ;  /* 0x00080000050f7812 */ /* 0x000fe200078efcff */
[----:B------:R-:W-:-:S07]  /*24d0*/  IMAD.MOV.U32 R14, RZ, RZ, R4 ;  /* 0x000000ffff0e7224 */ /* 0x000fce00078e0004 */
.L_x_113:
[----:B------:R-:W-:Y:S05]  /*24e0*/  BSYNC.RECONVERGENT B2 ;  /* 0x0000000000027941 */ /* 0x000fea0003800200 */
.L_x_111:
[----:B------:R-:W-:Y:S01]  /*24f0*/  HFMA2 R5, -RZ, RZ, 0, 0 ;  /* 0x00000000ff057431 */ /* 0x000fe200000001ff */
[----:B------:R-:W-:-:S04]  /*2500*/  MOV R4, R2 ;  /* 0x0000000200047202 */ /* 0x000fc80000000f00 */
[----:B------:R-:W-:Y:S05]  /*2510*/  RET.REL.NODEC R4 `(_Z14nBodyIterationPdS_jjd) ;  /* 0xffffffd804b87950 */ /* 0x000fea0003c3ffff */
        .weak           $__internal_5_$__cuda_sm20_dsqrt_rn_f64_mediumpath_v1
        .type           $__internal_5_$__cuda_sm20_dsqrt_rn_f64_mediumpath_v1,@function
        .size           $__internal_5_$__cuda_sm20_dsqrt_rn_f64_mediumpath_v1,(.L_x_250 - $__internal_5_$__cuda_sm20_dsqrt_rn_f64_mediumpath_v1)
$__internal_5_$__cuda_sm20_dsqrt_rn_f64_mediumpath_v1:
[----:B------:R-:W-:Y:S01]  /*2520*/  ISETP.GE.U32.AND P0, PT, R4, -0x3400000, PT ;  /* 0xfcc000000400780c */ /* 0x000fe20003f06070 */
[----:B------:R-:W-:Y:S01]  /*2530*/  BSSY.RECONVERGENT B2, `(.L_x_116) ;  /* 0x0000026000027945 */ /* 0x000fe20003800200 */
[----:B------:R-:W-:Y:S01]  /*2540*/  IMAD.MOV.U32 R8, RZ, RZ, R12 ;  /* 0x000000ffff087224 */ /* 0x000fe200078e000c */
[----:B------:R-:W-:Y:S02]  /*2550*/  MOV R4, R14 ;  /* 0x0000000e00047202 */ /* 0x000fe40000000f00 */
[----:B------:R-:W-:-:S08]  /*2560*/  MOV R5, R15 ;  /* 0x0000000f00057202 */ /* 0x000fd00000000f00 */
        /* <DEDUP_REMOVED lines=9> */
.L_x_117:
        /* <DEDUP_REMOVED lines=9> */
[----:B------:R-:W-:Y:S02]  /*2690*/  IMAD.MOV.U32 R6, RZ, RZ, RZ ;  /* 0x000000ffff067224 */ /* 0x000fe400078e00ff */
[----:B------:R-:W-:Y:S01]  /*26a0*/  HFMA2 R11, -RZ, RZ, 1.9609375, 0 ;  /* 0x3fd80000ff0b7431 */ /* 0x000fe200000001ff */
[----:B------:R-:W-:Y:S02]  /*26b0*/  MOV R10, 0x0 ;  /* 0x00000000000a7802 */ /* 0x000fe40000000f00 */
[----:B------:R-:W0:Y:S02]  /*26c0*/  MUFU.RSQ64H R7, R5 ;  /* 0x0000000500077308 */ /* 0x000e240000001c00 */
        /* <DEDUP_REMOVED lines=11> */
.L_x_119:
[----:B------:R-:W-:-:S11]  /*2780*/  DADD R4, R10, R10 ;  /* 0x000000000a047229 */ /* 0x000fd6000000000a */
.L_x_118:
[----:B------:R-:W-:Y:S05]  /*2790*/  BSYNC.RECONVERGENT B2 ;  /* 0x0000000000027941 */ /* 0x000fea0003800200 */
.L_x_116:
[----:B------:R-:W-:Y:S02]  /*27a0*/  IMAD.MOV.U32 R11, RZ, RZ, R5 ;  /* 0x000000ffff0b7224 */ /* 0x000fe400078e0005 */
[----:B------:R-:W-:Y:S01]  /*27b0*/  HFMA2 R5, -RZ, RZ, 0, 0 ;  /* 0x00000000ff057431 */ /* 0x000fe200000001ff */
[----:B------:R-:W-:Y:S02]  /*27c0*/  MOV R10, R4 ;  /* 0x00000004000a7202 */ /* 0x000fe40000000f00 */
[----:B------:R-:W-:-:S04]  /*27d0*/  MOV R4, R2 ;  /* 0x0000000200047202 */ /* 0x000fc80000000f00 */
[----:B------:R-:W-:Y:S05]  /*27e0*/  RET.REL.NODEC R4 `(_Z14nBodyIterationPdS_jjd) ;  /* 0xffffffd804047950 */ /* 0x000fea0003c3ffff */
.L_x_120:
        /* <DEDUP_REMOVED lines=9> */
.L_x_250:


//--------------------- .text._Z10edgeForcesPdS_S_S_S_jjdd --------------------------
	.section	.text._Z10edgeForcesPdS_S_S_S_jjdd,"ax",@progbits
	.align	128
        .global         _Z10edgeForcesPdS_S_S_S_jjdd
        .type           _Z10edgeForcesPdS_S_S_S_jjdd,@function
        .size           _Z10edgeForcesPdS_S_S_S_jjdd,(.L_x_252 - _Z10edgeForcesPdS_S_S_S_jjdd)
        .other          _Z10edgeForcesPdS_S_S_S_jjdd,@"STO_CUDA_ENTRY STV_DEFAULT"
_Z10edgeForcesPdS_S_S_S_jjdd:
.text._Z10edgeForcesPdS_S_S_S_jjdd:
[----:B------:R-:W-:Y:S01]  /*0000*/  LDC R1, c[0x0][0x37c] ;  /* 0x0000df00ff017b82 */ /* 0x000fe20000000800 */
[----:B------:R-:W0:Y:S07]  /*0010*/  S2R R2, SR_TID.X ;  /* 0x0000000000027919 */ /* 0x000e2e0000002100 */
[----:B------:R-:W1:Y:S01]  /*0020*/  S2UR UR4, SR_CTAID.Y ;  /* 0x00000000000479c3 */ /* 0x000e620000002600 */
[----:B------:R-:W2:Y:S02]  /*0030*/  LDCU UR5, c[0x0][0x3a8] ;  /* 0x00007500ff0577ac */ /* 0x000ea40008000800 */
[----:B--2---:R-:W-:Y:S01]  /*0040*/  IMAD.U32 R5, RZ, RZ, UR5 ;  /* 0x00000005ff057e24 */ /* 0x004fe2000f8e00ff */
[----:B-1----:R-:W-:-:S06]  /*0050*/  USHF.L.U32 UR4, UR4, 0xa, URZ ;  /* 0x0000000a04047899 */ /* 0x002fcc00080006ff */
[----:B0-----:R-:W-:-:S04]  /*0060*/  LOP3.LUT R0, R2, UR4, RZ, 0xfc, !PT ;  /* 0x0000000402007c12 */ /* 0x001fc8000f8efcff */
[----:B------:R-:W-:-:S13]  /*0070*/  ISETP.GE.U32.AND P0, PT, R0, R5, PT ;  /* 0x000000050000720c */ /* 0x000fda0003f06070 */
[----:B------:R-:W-:Y:S05]  /*0080*/  @P0 EXIT ;  /* 0x000000000000094d */ /* 0x000fea0003800000 */
[----:B------:R-:W0:Y:S01]  /*0090*/  S2UR UR12, SR_CTAID.X ;  /* 0x00000000000c79c3 */ /* 0x000e220000002500 */
[----:B------:R-:W0:Y:S01]  /*00a0*/  LDCU UR6, c[0x0][0x3ac] ;  /* 0x00007580ff0677ac */ /* 0x000e220008000800 */
[----:B------:R-:W-:Y:S01]  /*00b0*/  IMAD.MOV.U32 R7, RZ, RZ, RZ ;  /* 0x000000ffff077224 */ /* 0x000fe200078e00ff */
[----:B------:R-:W1:Y:S01]  /*00c0*/  LDCU.64 UR8, c[0x0][0x358] ;  /* 0x00006b00ff0877ac */ /* 0x000e620008000a00 */
[----:B0-----:R-:W-:-:S04]  /*00d0*/  UISETP.LT.U32.AND UP0, UPT, UR12, UR6, UPT ;  /* 0x000000060c00728c */ /* 0x001fc8000bf01070 */
[----:B------:R-:W-:-:S04]  /*00e0*/  USEL UR5, UR12, UR6, UP0 ;  /* 0x000000060c057287 */ /* 0x000fc80008000000 */
[----:B------:R-:W-:-:S09]  /*00f0*/  UISETP.NE.AND UP0, UPT, UR5, URZ, UPT ;  /* 0x000000ff0500728c */ /* 0x000fd2000bf05270 */
[----:B-1----:R-:W-:Y:S05]  /*0100*/  BRA.U !UP0, `(.L_x_121) ;  /* 0x0000001508e47547 */ /* 0x002fea000b800000 */
[----:B------:R-:W0:Y:S01]  /*0110*/  LDC.64 R22, c[0x0][0x398] ;  /* 0x0000e600ff167b82 */ /* 0x000e220000000a00 */
[----:B------:R-:W-:Y:S01]  /*0120*/  UISETP.NE.AND UP0, UPT, UR5, 0x1, UPT ;  /* 0x000000010500788c */ /* 0x000fe2000bf05270 */
[----:B------:R-:W-:Y:S02]  /*0130*/  IMAD R3, R5, UR12, R0 ;  /* 0x0000000c05037c24 */ /* 0x000fe4000f8e0200 */
[----:B------:R-:W-:Y:S02]  /*0140*/  IMAD.MOV.U32 R7, RZ, RZ, RZ ;  /* 0x000000ffff077224 */ /* 0x000fe400078e00ff */
[----:B0-----:R-:W-:-:S04]  /*0150*/  IMAD.WIDE.U32 R22, R3, 0x8, R22 ;  /* 0x0000000803167825 */ /* 0x001fc800078e0016 */
[----:B------:R-:W-:Y:S05]  /*0160*/  BRA.U !UP0, `(.L_x_122) ;  /* 0x0000000d08c07547 */ /* 0x000fea000b800000 */
[----:B------:R-:W0:Y:S01]  /*0170*/  LDC R7, c[0x0][0x3a8] ;  /* 0x0000ea00ff077b82 */ /* 0x000e220000000800 */
[----:B------:R-:W-:Y:S01]  /*0180*/  UIMAD UR6, UR12, UR6, URZ ;  /* 0x000000060c0672a4 */ /* 0x000fe2000f8e02ff */
[----:B------:R-:W-:Y:S01]  /*0190*/  IADD3 R8, PT, PT, R5, UR4, R2 ;  /* 0x0000000405087c10 */ /* 0x000fe2000fffe002 */
[----:B------:R-:W-:Y:S01]  /*01a0*/  ULOP3.LUT UR7, UR5, 0x7ffffffe, URZ, 0xc0, !UPT ;  /* 0x7ffffffe05077892 */ /* 0x000fe2000f8ec0ff */
[----:B------:R-:W-:Y:S01]  /*01b0*/  IMAD.MOV.U32 R9, RZ, RZ, R0 ;  /* 0x000000ffff097224 */ /* 0x000fe200078e0000 */
[----:B------:R-:W1:Y:S02]  /*01c0*/  LDCU.64 UR10, c[0x0][0x3b0] ;  /* 0x00007600ff0a77ac */ /* 0x000e640008000a00 */
[----:B------:R-:W-:Y:S01]  /*01d0*/  IMAD.U32 R10, RZ, RZ, UR6 ;  /* 0x00000006ff0a7e24 */ /* 0x000fe2000f8e00ff */
[----:B------:R-:W2:Y:S01]  /*01e0*/  LDC.64 R20, c[0x0][0x3b8] ;  /* 0x0000ee00ff147b82 */ /* 0x000ea20000000a00 */
[----:B------:R-:W-:-:S07]  /*01f0*/  UIADD3 UR7, UPT, UPT, -UR7, URZ, URZ ;  /* 0x000000ff07077290 */ /* 0x000fce000fffe1ff */
[----:B------:R-:W3:Y:S08]  /*0200*/  LDC.64 R18, c[0x0][0x380] ;  /* 0x0000e000ff127b82 */ /* 0x000ef00000000a00 */
[----:B------:R-:W4:Y:S08]  /*0210*/  LDC.64 R16, c[0x0][0x3a0] ;  /* 0x0000e800ff107b82 */ /* 0x000f300000000a00 */
[----:B-1----:R-:W0:Y:S02]  /*0220*/  LDC.64 R14, c[0x0][0x388] ;  /* 0x0000e200ff0e7b82 */ /* 0x002e240000000a00 */
.L_x_138:
[----:B---3--:R-:W-:-:S06]  /*0230*/  IMAD.WIDE.U32 R30, R10, 0x8, R18 ;  /* 0x000000080a1e7825 */ /* 0x008fcc00078e0012 */
[----:B------:R-:W3:Y:S02]  /*0240*/  LDG.E.64 R30, desc[UR8][R30.64] ;  /* 0x000000081e1e7981 */ /* 0x000ee4000c1e1b00 */
[----:B---3--:R-:W-:-:S14]  /*0250*/  DSETP.NAN.AND P0, PT, R30, R30, PT ;  /* 0x0000001e1e00722a */ /* 0x008fdc0003f08000 */
[----:B-1----:R-:W-:Y:S05]  /*0260*/  @P0 BRA `(.L_x_123) ;  /* 0x00000004009c0947 */ /* 0x002fea0003800000 */
[----:B----4-:R-:W-:-:S06]  /*0270*/  IMAD.WIDE.U32 R4, R10, 0x8, R16 ;  /* 0x000000080a047825 */ /* 0x010fcc00078e0010 */
[----:B------:R-:W3:Y:S01]  /*0280*/  LDG.E.64 R4, desc[UR8][R4.64] ;  /* 0x0000000804047981 */ /* 0x000ee2000c1e1b00 */
[----:B0-----:R-:W-:Y:S02]  /*0290*/  IMAD R25, R7, UR12, R0 ;  /* 0x0000000c07197c24 */ /* 0x001fe4000f8e0200 */
[----:B------:R-:W-:-:S04]  /*02a0*/  IMAD.WIDE.U32 R26, R9, 0x8, R14 ;  /* 0x00000008091a7825 */ /* 0x000fc800078e000e */
[----:B------:R-:W-:Y:S02]  /*02b0*/  IMAD.WIDE.U32 R24, R25, 0x8, R14 ;  /* 0x0000000819187825 */ /* 0x000fe400078e000e */
[----:B------:R-:W4:Y:S04]  /*02c0*/  LDG.E.64 R26, desc[UR8][R26.64] ;  /* 0x000000081a1a7981 */ /* 0x000f28000c1e1b00 */
[----:B------:R0:W4:Y:S01]  /*02d0*/  LDG.E.64 R12, desc[UR8][R24.64] ;  /* 0x00000008180c7981 */ /* 0x000122000c1e1b00 */
[----:B------:R-:W-:Y:S01]  /*02e0*/  IMAD.MOV.U32 R28, RZ, RZ, 0x1 ;  /* 0x00000001ff1c7424 */ /* 0x000fe200078e00ff */
[----:B------:R-:W-:Y:S01]  /*02f0*/  BSSY.RECONVERGENT B0, `(.L_x_124) ;  /* 0x0000018000007945 */ /* 0x000fe20003800200 */
[----:B0-----:R-:W-:-:S08]  /*0300*/  DADD R24, R30, -1 ;  /* 0xbff000001e187429 */ /* 0x001fd00000000000 */
[----:B--2---:R-:W-:Y:S01]  /*0310*/  DFMA R24, R24, R20, 1 ;  /* 0x3ff000001818742b */ /* 0x004fe20000000014 */
[----:B---3--:R-:W0:Y:S01]  /*0320*/  MUFU.RCP64H R29, R5 ;  /* 0x00000005001d7308 */ /* 0x008e220000001800 */
[----:B----4-:R-:W-:Y:S02]  /*0330*/  DADD R12, R12, -R26 ;  /* 0x000000000c0c7229 */ /* 0x010fe4000000081a */
[----:B0-----:R-:W-:-:S08]  /*0340*/  DFMA R32, -R4, R28, 1 ;  /* 0x3ff000000420742b */ /* 0x001fd0000000011c */
[----:B------:R-:W-:Y:S01]  /*0350*/  FSETP.GEU.AND P1, PT, |R13|, 6.5827683646048100446e-37, PT ;  /* 0x036000000d00780b */ /* 0x000fe20003f2e200 */
[----:B------:R-:W-:-:S08]  /*0360*/  DFMA R32, R32, R32, R32 ;  /* 0x000000202020722b */ /* 0x000fd00000000020 */
[----:B------:R-:W-:-:S08]  /*0370*/  DFMA R32, R28, R32, R28 ;  /* 0x000000201c20722b */ /* 0x000fd0000000001c */
[----:B------:R-:W-:-:S08]  /*0380*/  DFMA R28, -R4, R32, 1 ;  /* 0x3ff00000041c742b */ /* 0x000fd00000000120 */
[----:B------:R-:W-:-:S08]  /*0390*/  DFMA R28, R32, R28, R32 ;  /* 0x0000001c201c722b */ /* 0x000fd00000000020 */
[----:B------:R-:W-:-:S08]  /*03a0*/  DMUL R44, R12, R28 ;  /* 0x0000001c0c2c7228 */ /* 0x000fd00000000000 */
[----:B------:R-:W-:-:S08]  /*03b0*/  DFMA R26, -R4, R44, R12 ;  /* 0x0000002c041a722b */ /* 0x000fd0000000010c */
[----:B------:R-:W-:Y:S02]  /*03c0*/  DFMA R44, R28, R26, R44 ;  /* 0x0000001a1c2c722b */ /* 0x000fe4000000002c */
[----:B------:R-:W-:-:S08]  /*03d0*/  DADD R28, R4, -R24 ;  /* 0x00000000041c7229 */ /* 0x000fd00000000818 */
[----:B------:R-:W-:-:S05]  /*03e0*/  FFMA R3, RZ, R5, R45 ;  /* 0x00000005ff037223 */ /* 0x000fca000000002d */
[----:B------:R-:W-:-:S13]  /*03f0*/  FSETP.GT.AND P0, PT, |R3|, 1.469367938527859385e-39, PT ;  /* 0x001000000300780b */ /* 0x000fda0003f04200 */
[----:B------:R-:W-:Y:S05]  /*0400*/  @P0 BRA P1, `(.L_x_125) ;  /* 0x0000000000180947 */ /* 0x000fea0000800000 */
[----:B------:R-:W-:Y:S01]  /*0410*/  IMAD.MOV.U32 R11, RZ, RZ, R12 ;  /* 0x000000ffff0b7224 */ /* 0x000fe200078e000c */
[----:B------:R-:W-:Y:S02]  /*0420*/  MOV R6, R13 ;  /* 0x0000000d00067202 */ /* 0x000fe40000000f00 */
[----:B------:R-:W-:-:S07]  /*0430*/  MOV R3, 0x450 ;  /* 0x0000045000037802 */ /* 0x000fce0000000f00 */
[----:B------:R-:W-:Y:S05]  /*0440*/  CALL.REL.NOINC `($__internal_6_$__cuda_sm20_div_rn_f64_full) ;  /* 0x0000003400407944 */ /* 0x000fea0003c00000 */
[----:B------:R-:W-:Y:S02]  /*0450*/  IMAD.MOV.U32 R44, RZ, RZ, R5 ;  /* 0x000000ffff2c7224 */ /* 0x000fe400078e0005 */
[----:B------:R-:W-:-:S07]  /*0460*/  IMAD.MOV.U32 R45, RZ, RZ, R4 ;  /* 0x000000ffff2d7224 */ /* 0x000fce00078e0004 */
.L_x_125:
[----:B------:R-:W-:Y:S05]  /*0470*/  BSYNC.RECONVERGENT B0 ;  /* 0x0000000000007941 */ /* 0x000fea0003800200 */
.L_x_124:
[----:B------:R-:W-:Y:S02]  /*0480*/  DSETP.NEU.AND P0, PT, R28, RZ, PT ;  /* 0x000000ff1c00722a */ /* 0x000fe40003f0d000 */
[----:B------:R-:W-:-:S12]  /*0490*/  DADD R12, -RZ, |R28| ;  /* 0x00000000ff0c7229 */ /* 0x000fd8000000051c */
[----:B------:R-:W-:Y:S01]  /*04a0*/  @!P0 CS2R R24, SRZ ;  /* 0x0000000000188805 */ /* 0x000fe2000001ff00 */
[----:B------:R-:W-:Y:S06]  /*04b0*/  @!P0 BRA `(.L_x_126) ;  /* 0x00000000001c8947 */ /* 0x000fec0003800000 */
[----:B------:R-:W-:Y:S01]  /*04c0*/  IMAD.MOV.U32 R5, RZ, RZ, R12 ;  /* 0x000000ffff057224 */ /* 0x000fe200078e000c */
[----:B------:R-:W-:Y:S01]  /*04d0*/  MOV R3, 0x500 ;  /* 0x0000050000037802 */ /* 0x000fe20000000f00 */
[----:B------:R-:W-:-:S07]  /*04e0*/  IMAD.MOV.U32 R4, RZ, RZ, R13 ;  /* 0x000000ffff047224 */ /* 0x000fce00078e000d */
[----:B------:R-:W-:Y:S05]  /*04f0*/  CALL.REL.NOINC `($_Z10edgeForcesPdS_S_S_S_jjdd$__internal_accurate_pow) ;  /* 0x0000003800ac7944 */ /* 0x000fea0003c00000 */
[----:B------:R-:W-:-:S04]  /*0500*/  ISETP.GE.AND P0, PT, R13, RZ, PT ;  /* 0x000000ff0d00720c */ /* 0x000fc80003f06270 */
[----:B------:R-:W-:Y:S02]  /*0510*/  FSEL R24, R5, RZ, P0 ;  /* 0x000000ff05187208 */ /* 0x000fe40000000000 */
[----:B------:R-:W-:-:S07]  /*0520*/  FSEL R25, R4, -QNAN , P0 ;  /* 0xfff8000004197808 */ /* 0x000fce0000000000 */
.L_x_126:
[----:B------:R-:W0:Y:S01]  /*0530*/  MUFU.RCP64H R5, R31 ;  /* 0x0000001f00057308 */ /* 0x000e220000001800 */
[----:B------:R-:W-:Y:S01]  /*0540*/  IMAD.MOV.U32 R4, RZ, RZ, 0x1 ;  /* 0x00000001ff047424 */ /* 0x000fe200078e00ff */
[----:B------:R-:W-:Y:S01]  /*0550*/  UMOV UR14, 0x51eb851f ;  /* 0x51eb851f000e7882 */ /* 0x000fe20000000000 */
[----:B------:R-:W-:Y:S01]  /*0560*/  UMOV UR15, 0x3fd51eb8 ;  /* 0x3fd51eb8000f7882 */ /* 0x000fe20000000000 */
[----:B------:R-:W-:-:S03]  /*0570*/  DSETP.NEU.AND P1, PT, |R28|, 1, PT ;  /* 0x3ff000001c00742a */ /* 0x000fc60003f2d200 */
[----:B0-----:R-:W-:-:S08]  /*0580*/  DFMA R26, -R30, R4, 1 ;  /* 0x3ff000001e1a742b */ /* 0x001fd00000000104 */
[----:B------:R-:W-:-:S08]  /*0590*/  DFMA R26, R26, R26, R26 ;  /* 0x0000001a1a1a722b */ /* 0x000fd0000000001a */
[----:B------:R-:W-:-:S08]  /*05a0*/  DFMA R26, R4, R26, R4 ;  /* 0x0000001a041a722b */ /* 0x000fd00000000004 */
[----:B------:R-:W-:-:S08]  /*05b0*/  DFMA R4, -R30, R26, 1 ;  /* 0x3ff000001e04742b */ /* 0x000fd0000000011a */
[----:B------:R-:W-:Y:S02]  /*05c0*/  DFMA R26, R26, R4, R26 ;  /* 0x000000041a1a722b */ /* 0x000fe4000000001a */
[----:B------:R-:W-:-:S06]  /*05d0*/  DADD R4, |R28|, UR14 ;  /* 0x0000000e1c047e29 */ /* 0x000fcc0008000200 */
[----:B------:R-:W-:-:S04]  /*05e0*/  DMUL R32, |R28|, R26 ;  /* 0x0000001a1c207228 */ /* 0x000fc80000000200 */
[----:B------:R-:W-:-:S04]  /*05f0*/  LOP3.LUT R4, R5, 0x7ff00000, RZ, 0xc0, !PT ;  /* 0x7ff0000005047812 */ /* 0x000fc800078ec0ff */
[----:B------:R-:W-:Y:S01]  /*0600*/  ISETP.NE.AND P0, PT, R4, 0x7ff00000, PT ;  /* 0x7ff000000400780c */ /* 0x000fe20003f05270 */
[----:B------:R-:W-:-:S08]  /*0610*/  DFMA R34, -R30, R32, |R28| ;  /* 0x000000201e22722b */ /* 0x000fd0000000051c */
[----:B------:R-:W-:-:S04]  /*0620*/  DFMA R4, R26, R34, R32 ;  /* 0x000000221a04722b */ /* 0x000fc80000000020 */
[----:B------:R-:W-:Y:S07]  /*0630*/  @P0 BRA `(.L_x_127) ;  /* 0x0000000000180947 */ /* 0x000fee0003800000 */
[----:B------:R-:W-:-:S14]  /*0640*/  DSETP.NAN.AND P0, PT, R28, R28, PT ;  /* 0x0000001c1c00722a */ /* 0x000fdc0003f08000 */
[----:B------:R-:W-:Y:S01]  /*0650*/  @P0 DADD R24, |R28|, UR14 ;  /* 0x0000000e1c180e29 */ /* 0x000fe20008000200 */
[----:B------:R-:W-:Y:S10]  /*0660*/  @P0 BRA `(.L_x_127) ;  /* 0x00000000000c0947 */ /* 0x000ff40003800000 */
[----:B------:R-:W-:-:S14]  /*0670*/  DSETP.NEU.AND P0, PT, |R28|, +INF , PT ;  /* 0x7ff000001c00742a */ /* 0x000fdc0003f0d200 */
[----:B------:R-:W-:Y:S02]  /*0680*/  @!P0 IMAD.MOV.U32 R24, RZ, RZ, 0x0 ;  /* 0x00000000ff188424 */ /* 0x000fe400078e00ff */
[----:B------:R-:W-:-:S07]  /*0690*/  @!P0 IMAD.MOV.U32 R25, RZ, RZ, 0x7ff00000 ;  /* 0x7ff00000ff198424 */ /* 0x000fce00078e00ff */
.L_x_127:
[----:B------:R-:W-:Y:S01]  /*06a0*/  FFMA R3, RZ, R31, R5 ;  /* 0x0000001fff037223 */ /* 0x000fe20000000005 */
[----:B------:R-:W-:Y:S02]  /*06b0*/  FSEL R24, R24, RZ, P1 ;  /* 0x000000ff18187208 */ /* 0x000fe40000800000 */
[----:B------:R-:W-:Y:S02]  /*06c0*/  FSEL R25, R25, 1.875, P1 ;  /* 0x3ff0000019197808 */ /* 0x000fe40000800000 */
[----:B------:R-:W-:Y:S02]  /*06d0*/  FSETP.GEU.AND P1, PT, |R13|, 6.5827683646048100446e-37, PT ;  /* 0x036000000d00780b */ /* 0x000fe40003f2e200 */
[----:B------:R-:W-:Y:S02]  /*06e0*/  FSETP.GT.AND P0, PT, |R3|, 1.469367938527859385e-39, PT ;  /* 0x001000000300780b */ /* 0x000fe40003f04200 */
[----:B------:R-:W-:-:S08]  /*06f0*/  DMUL R24, R24, UR10 ;  /* 0x0000000a18187c28 */ /* 0x000fd00008000000 */
[----:B------:R-:W-:-:S03]  /*0700*/  DMUL R44, R24, R44 ;  /* 0x0000002c182c7228 */ /* 0x000fc60000000000 */
[----:B------:R-:W-:Y:S08]  /*0710*/  @P0 BRA P1, `(.L_x_128) ;  /* 0x0000000000280947 */ /* 0x000ff00000800000 */
[----:B------:R-:W-:Y:S01]  /*0720*/  DADD R12, -RZ, |R28| ;  /* 0x00000000ff0c7229 */ /* 0x000fe2000000051c */
[----:B------:R-:W-:Y:S01]  /*0730*/  MOV R4, R30 ;  /* 0x0000001e00047202 */ /* 0x000fe20000000f00 */
[----:B------:R-:W-:Y:S01]  /*0740*/  IMAD.MOV.U32 R5, RZ, RZ, R31 ;  /* 0x000000ffff057224 */ /* 0x000fe200078e001f */
[----:B------:R-:W-:-:S07]  /*0750*/  MOV R3, 0x790 ;  /* 0x0000079000037802 */ /* 0x000fce0000000f00 */
[----:B------:R-:W-:Y:S02]  /*0760*/  IMAD.MOV.U32 R11, RZ, RZ, R12 ;  /* 0x000000ffff0b7224 */ /* 0x000fe400078e000c */
[----:B------:R-:W-:-:S07]  /*0770*/  IMAD.MOV.U32 R6, RZ, RZ, R13 ;  /* 0x000000ffff067224 */ /* 0x000fce00078e000d */
[----:B------:R-:W-:Y:S05]  /*0780*/  CALL.REL.NOINC `($__internal_6_$__cuda_sm20_div_rn_f64_full) ;  /* 0x0000003000707944 */ /* 0x000fea0003c00000 */
[----:B------:R-:W-:-:S04]  /*0790*/  LOP3.LUT R5, R5, R4, RZ, 0x3c, !PT ;  /* 0x0000000405057212 */ /* 0x000fc800078e3cff */
[----:B------:R-:W-:-:S04]  /*07a0*/  LOP3.LUT R4, R5, R4, RZ, 0x3c, !PT ;  /* 0x0000000405047212 */ /* 0x000fc800078e3cff */
[----:B------:R-:W-:-:S07]  /*07b0*/  LOP3.LUT R5, R5, R4, RZ, 0x3c, !PT ;  /* 0x0000000405057212 */ /* 0x000fce00078e3cff */
.L_x_128:
[----:B------:R-:W-:-:S14]  /*07c0*/  DSETP.GT.AND P1, PT, R28, RZ, PT ;  /* 0x000000ff1c00722a */ /* 0x000fdc0003f24000 */
[----:B------:R-:W2:Y:S01]  /*07d0*/  @P1 LDG.E.64 R24, desc[UR8][R22.64] ;  /* 0x0000000816181981 */ /* 0x000ea2000c1e1b00 */
[----:B------:R-:W-:Y:S01]  /*07e0*/  UMOV UR14, 0x47ae147b ;  /* 0x47ae147b000e7882 */ /* 0x000fe20000000000 */
[----:B------:R-:W-:Y:S02]  /*07f0*/  UMOV UR15, 0x3f847ae1 ;  /* 0x3f847ae1000f7882 */ /* 0x000fe40000000000 */
[----:B------:R-:W-:Y:S01]  /*0800*/  DMUL R12, R44, UR14 ;  /* 0x0000000e2c0c7c28 */ /* 0x000fe20008000000 */
[----:B------:R-:W-:Y:S01]  /*0810*/  UMOV UR14, 0x9999999a ;  /* 0x9999999a000e7882 */ /* 0x000fe20000000000 */
[----:B------:R-:W-:Y:S02]  /*0820*/  UMOV UR15, 0x3fd99999 ;  /* 0x3fd99999000f7882 */ /* 0x000fe40000000000 */
[----:B------:R-:W-:-:S06]  /*0830*/  DSETP.GEU.AND P0, PT, R4, UR14, PT ;  /* 0x0000000e04007e2a */ /* 0x000fcc000bf0e000 */
[----:B------:R-:W-:Y:S02]  /*0840*/  FSEL R4, R12, R44, !P0 ;  /* 0x0000002c0c047208 */ /* 0x000fe40004000000 */
[----:B------:R-:W-:-:S06]  /*0850*/  FSEL R5, R13, R45, !P0 ;  /* 0x0000002d0d057208 */ /* 0x000fcc0004000000 */
[----:B--2---:R-:W-:-:S07]  /*0860*/  @P1 DADD R24, -R4, R24 ;  /* 0x0000000004181229 */ /* 0x004fce0000000118 */
[----:B------:R1:W-:Y:S01]  /*0870*/  @P1 STG.E.64 desc[UR8][R22.64], R24 ;  /* 0x0000001816001986 */ /* 0x0003e2000c101b08 */
[----:B------:R-:W-:Y:S05]  /*0880*/  @P1 BRA `(.L_x_123) ;  /* 0x0000000000141947 */ /* 0x000fea0003800000 */
[----:B------:R-:W-:-:S14]  /*0890*/  DSETP.GEU.AND P0, PT, R28, RZ, PT ;  /* 0x000000ff1c00722a */ /* 0x000fdc0003f0e000 */
[----:B------:R-:W-:Y:S05]  /*08a0*/  @P0 BRA `(.L_x_123) ;  /* 0x00000000000c0947 */ /* 0x000fea0003800000 */
[----:B------:R-:W2:Y:S02]  /*08b0*/  LDG.E.64 R12, desc[UR8][R22.64] ;  /* 0x00000008160c7981 */ /* 0x000ea4000c1e1b00 */
[----:B--2---:R-:W-:-:S07]  /*08c0*/  DADD R4, R4, R12 ;  /* 0x0000000004047229 */ /* 0x004fce000000000c */
[----:B------:R3:W-:Y:S04]  /*08d0*/  STG.E.64 desc[UR8][R22.64], R4 ;  /* 0x0000000416007986 */ /* 0x0007e8000c101b08 */
.L_x_123:
[----:B---3--:R-:W-:-:S04]  /*08e0*/  VIADD R5, R10, 0x1 ;  /* 0x000000010a057836 */ /* 0x008fc80000000000 */
[----:B------:R-:W-:-:S06]  /*08f0*/  IMAD.WIDE.U32 R30, R5, 0x8, R18 ;  /* 0x00000008051e7825 */ /* 0x000fcc00078e0012 */
[----:B------:R-:W3:Y:S02]  /*0900*/  LDG.E.64 R30, desc[UR8][R30.64] ;  /* 0x000000081e1e7981 */ /* 0x000ee4000c1e1b00 */
[----:B---3--:R-:W-:-:S14]  /*0910*/  DSETP.NAN.AND P0, PT, R30, R30, PT ;  /* 0x0000001e1e00722a */ /* 0x008fdc0003f08000 */
[----:B------:R-:W-:Y:S05]  /*0920*/  @P0 BRA `(.L_x_129) ;  /* 0x0000000400ac0947 */ /* 0x000fea0003800000 */
[----:B----4-:R-:W-:-:S06]  /*0930*/  IMAD.WIDE.U32 R4, R5, 0x8, R16 ;  /* 0x0000000805047825 */ /* 0x010fcc00078e0010 */
[----:B------:R-:W3:Y:S01]  /*0940*/  LDG.E.64 R4, desc[UR8][R4.64] ;  /* 0x0000000804047981 */ /* 0x000ee2000c1e1b00 */
[----:B0-----:R-:W-:Y:S02]  /*0950*/  IMAD R33, R7, UR12, R0 ;  /* 0x0000000c07217c24 */ /* 0x001fe4000f8e0200 */
[----:B-1----:R-:W-:-:S04]  /*0960*/  IMAD.WIDE.U32 R24, R8, 0x8, R14 ;  /* 0x0000000808187825 */ /* 0x002fc800078e000e */
[----:B------:R-:W-:Y:S02]  /*0970*/  IMAD.WIDE.U32 R32, R33, 0x8, R14 ;  /* 0x0000000821207825 */ /* 0x000fe400078e000e */
[----:B------:R-:W4:Y:S04]  /*0980*/  LDG.E.64 R24, desc[UR8][R24.64] ;  /* 0x0000000818187981 */ /* 0x000f28000c1e1b00 */
[----:B------:R-:W4:Y:S01]  /*0990*/  LDG.E.64 R12, desc[UR8][R32.64] ;  /* 0x00000008200c7981 */ /* 0x000f22000c1e1b00 */
[----:B------:R-:W-:Y:S01]  /*09a0*/  IMAD.MOV.U32 R26, RZ, RZ, 0x1 ;  /* 0x00000001ff1a7424 */ /* 0x000fe200078e00ff */
[----:B------:R-:W-:Y:S01]  /*09b0*/  BSSY.RECONVERGENT B0, `(.L_x_130) ;  /* 0x0000018000007945 */ /* 0x000fe20003800200 */
[----:B---3--:R-:W0:Y:S01]  /*09c0*/  MUFU.RCP64H R27, R5 ;  /* 0x00000005001b7308 */ /* 0x008e220000001800 */
[----:B----4-:R-:W-:-:S03]  /*09d0*/  DADD R12, R12, -R24 ;  /* 0x000000000c0c7229 */ /* 0x010fc60000000818 */
[----:B0-----:R-:W-:-:S07]  /*09e0*/  DFMA R28, -R4, R26, 1 ;  /* 0x3ff00000041c742b */ /* 0x001fce000000011a */
        /* <DEDUP_REMOVED lines=8> */
[----:B------:R-:W-:-:S08]  /*0a70*/  DADD R24, R30, -1 ;  /* 0xbff000001e187429 */ /* 0x000fd00000000000 */
[----:B------:R-:W-:Y:S01]  /*0a80*/  FFMA R3, RZ, R5, R45 ;  /* 0x00000005ff037223 */ /* 0x000fe2000000002d */
[----:B--2---:R-:W-:-:S04]  /*0a90*/  DFMA R24, R24, R20, 1 ;  /* 0x3ff000001818742b */ /* 0x004fc80000000014 */
[----:B------:R-:W-:-:S04]  /*0aa0*/  FSETP.GT.AND P0, PT, |R3|, 1.469367938527859385e-39, PT ;  /* 0x001000000300780b */ /* 0x000fc80003f04200 */
[----:B------:R-:W-:-:S09]  /*0ab0*/  DADD R28, R4, -R24 ;  /* 0x00000000041c7229 */ /* 0x000fd20000000818 */
[----:B------:R-:W-:Y:S05]  /*0ac0*/  @P0 BRA P1, `(.L_x_131) ;  /* 0x0000000000180947 */ /* 0x000fea0000800000 */
[----:B------:R-:W-:Y:S01]  /*0ad0*/  IMAD.MOV.U32 R11, RZ, RZ, R12 ;  /* 0x000000ffff0b7224 */ /* 0x000fe200078e000c */
[----:B------:R-:W-:Y:S01]  /*0ae0*/  MOV R3, 0xb10 ;  /* 0x00000b1000037802 */ /* 0x000fe20000000f00 */
[----:B------:R-:W-:-:S07]  /*0af0*/  IMAD.MOV.U32 R6, RZ, RZ, R13 ;  /* 0x000000ffff067224 */ /* 0x000fce00078e000d */
[----:B------:R-:W-:Y:S05]  /*0b00*/  CALL.REL.NOINC `($__internal_6_$__cuda_sm20_div_rn_f64_full) ;  /* 0x0000002c00907944 */ /* 0x000fea0003c00000 */
[----:B------:R-:W-:Y:S01]  /*0b10*/  MOV R44, R5 ;  /* 0x00000005002c7202 */ /* 0x000fe20000000f00 */
[----:B------:R-:W-:-:S07]  /*0b20*/  IMAD.MOV.U32 R45, RZ, RZ, R4 ;  /* 0x000000ffff2d7224 */ /* 0x000fce00078e0004 */
.L_x_131:
[----:B------:R-:W-:Y:S05]  /*0b30*/  BSYNC.RECONVERGENT B0 ;  /* 0x0000000000007941 */ /* 0x000fea0003800200 */
.L_x_130:
[----:B------:R-:W-:Y:S02]  /*0b40*/  DSETP.NEU.AND P0, PT, R28, RZ, PT ;  /* 0x000000ff1c00722a */ /* 0x000fe40003f0d000 */
[----:B------:R-:W-:-:S12]  /*0b50*/  DADD R12, -RZ, |R28| ;  /* 0x00000000ff0c7229 */ /* 0x000fd8000000051c */
[----:B------:R-:W-:Y:S05]  /*0b60*/  @!P0 BRA `(.L_x_132) ;  /* 0x0000000000208947 */ /* 0x000fea0003800000 */
[----:B------:R-:W-:Y:S01]  /*0b70*/  IMAD.MOV.U32 R5, RZ, RZ, R12 ;  /* 0x000000ffff057224 */ /* 0x000fe200078e000c */
[----:B------:R-:W-:Y:S01]  /*0b80*/  MOV R3, 0xbb0 ;  /* 0x00000bb000037802 */ /* 0x000fe20000000f00 */
[----:B------:R-:W-:-:S07]  /*0b90*/  IMAD.MOV.U32 R4, RZ, RZ, R13 ;  /* 0x000000ffff047224 */ /* 0x000fce00078e000d */
[----:B------:R-:W-:Y:S05]  /*0ba0*/  CALL.REL.NOINC `($_Z10edgeForcesPdS_S_S_S_jjdd$__internal_accurate_pow) ;  /* 0x0000003400007944 */ /* 0x000fea0003c00000 */
[----:B------:R-:W-:-:S04]  /*0bb0*/  ISETP.GE.AND P0, PT, R13, RZ, PT ;  /* 0x000000ff0d00720c */ /* 0x000fc80003f06270 */
[----:B------:R-:W-:Y:S02]  /*0bc0*/  FSEL R24, R5, RZ, P0 ;  /* 0x000000ff05187208 */ /* 0x000fe40000000000 */
[----:B------:R-:W-:Y:S01]  /*0bd0*/  FSEL R25, R4, -QNAN , P0 ;  /* 0xfff8000004197808 */ /* 0x000fe20000000000 */
[----:B------:R-:W-:Y:S06]  /*0be0*/  BRA `(.L_x_133) ;  /* 0x0000000000047947 */ /* 0x000fec0003800000 */
.L_x_132:
[----:B------:R-:W-:-:S07]  /*0bf0*/  CS2R R24, SRZ ;  /* 0x0000000000187805 */ /* 0x000fce000001ff00 */
.L_x_133:
[----:B------:R-:W-:Y:S01]  /*0c00*/  UMOV UR14, 0x51eb851f ;  /* 0x51eb851f000e7882 */ /* 0x000fe20000000000 */
[----:B------:R-:W-:Y:S02]  /*0c10*/  UMOV UR15, 0x3fd51eb8 ;  /* 0x3fd51eb8000f7882 */ /* 0x000fe40000000000 */
[----:B------:R-:W-:-:S10]  /*0c20*/  DADD R4, |R28|, UR14 ;  /* 0x0000000e1c047e29 */ /* 0x000fd40008000200 */
[----:B------:R-:W-:-:S04]  /*0c30*/  LOP3.LUT R4, R5, 0x7ff00000, RZ, 0xc0, !PT ;  /* 0x7ff0000005047812 */ /* 0x000fc800078ec0ff */
[----:B------:R-:W-:-:S13]  /*0c40*/  ISETP.NE.AND P0, PT, R4, 0x7ff00000, PT ;  /* 0x7ff000000400780c */ /* 0x000fda0003f05270 */
[----:B------:R-:W-:Y:S05]  /*0c50*/  @P0 BRA `(.L_x_134) ;  /* 0x0000000000200947 */ /* 0x000fea0003800000 */
[----:B------:R-:W-:-:S14]  /*0c60*/  DSETP.NAN.AND P0, PT, R28, R28, PT ;  /* 0x0000001c1c00722a */ /* 0x000fdc0003f08000 */
[----:B------:R-:W-:Y:S05]  /*0c70*/  @P0 BRA `(.L_x_135) ;  /* 0x0000000000140947 */ /* 0x000fea0003800000 */
[----:B------:R-:W-:-:S14]  /*0c80*/  DSETP.NEU.AND P0, PT, |R28|, +INF , PT ;  /* 0x7ff000001c00742a */ /* 0x000fdc0003f0d200 */
[----:B------:R-:W-:Y:S05]  /*0c90*/  @P0 BRA `(.L_x_134) ;  /* 0x0000000000100947 */ /* 0x000fea0003800000 */
[----:B------:R-:W-:Y:S02]  /*0ca0*/  IMAD.MOV.U32 R24, RZ, RZ, 0x0 ;  /* 0x00000000ff187424 */ /* 0x000fe400078e00ff */
[----:B------:R-:W-:Y:S01]  /*0cb0*/  IMAD.MOV.U32 R25, RZ, RZ, 0x7ff00000 ;  /* 0x7ff00000ff197424 */ /* 0x000fe200078e00ff */
[----:B------:R-:W-:Y:S06]  /*0cc0*/  BRA `(.L_x_134) ;  /* 0x0000000000047947 */ /* 0x000fec0003800000 */
.L_x_135:
[----:B------:R-:W-:-:S11]  /*0cd0*/  DADD R24, |R28|, UR14 ;  /* 0x0000000e1c187e29 */ /* 0x000fd60008000200 */
.L_x_134:
[----:B------:R-:W0:Y:S01]  /*0ce0*/  MUFU.RCP64H R5, R31 ;  /* 0x0000001f00057308 */ /* 0x000e220000001800 */
[----:B------:R-:W-:Y:S01]  /*0cf0*/  IMAD.MOV.U32 R4, RZ, RZ, 0x1 ;  /* 0x00000001ff047424 */ /* 0x000fe200078e00ff */
[----:B------:R-:W-:Y:S01]  /*0d00*/  DSETP.NEU.AND P0, PT, |R28|, 1, PT ;  /* 0x3ff000001c00742a */ /* 0x000fe20003f0d200 */
[----:B------:R-:W-:-:S05]  /*0d10*/  FSETP.GEU.AND P1, PT, |R13|, 6.5827683646048100446e-37, PT ;  /* 0x036000000d00780b */ /* 0x000fca0003f2e200 */
[----:B------:R-:W-:Y:S02]  /*0d20*/  FSEL R24, R24, RZ, P0 ;  /* 0x000000ff18187208 */ /* 0x000fe40000000000 */
[----:B------:R-:W-:-:S06]  /*0d30*/  FSEL R25, R25, 1.875, P0 ;  /* 0x3ff0000019197808 */ /* 0x000fcc0000000000 */
[----:B------:R-:W-:Y:S02]  /*0d40*/  DMUL R24, R24, UR10 ;  /* 0x0000000a18187c28 */ /* 0x000fe40008000000 */
[----:B0-----:R-:W-:-:S06]  /*0d50*/  DFMA R26, -R30, R4, 1 ;  /* 0x3ff000001e1a742b */ /* 0x001fcc0000000104 */
[----:B------:R-:W-:Y:S02]  /*0d60*/  DMUL R44, R24, R44 ;  /* 0x0000002c182c7228 */ /* 0x000fe40000000000 */
[----:B------:R-:W-:-:S08]  /*0d70*/  DFMA R26, R26, R26, R26 ;  /* 0x0000001a1a1a722b */ /* 0x000fd0000000001a */
[----:B------:R-:W-:-:S08]  /*0d80*/  DFMA R26, R4, R26, R4 ;  /* 0x0000001a041a722b */ /* 0x000fd00000000004 */
[----:B------:R-:W-:-:S08]  /*0d90*/  DFMA R4, -R30, R26, 1 ;  /* 0x3ff000001e04742b */ /* 0x000fd0000000011a */
[----:B------:R-:W-:-:S08]  /*0da0*/  DFMA R4, R26, R4, R26 ;  /* 0x000000041a04722b */ /* 0x000fd0000000001a */
[----:B------:R-:W-:-:S08]  /*0db0*/  DMUL R26, |R28|, R4 ;  /* 0x000000041c1a7228 */ /* 0x000fd00000000200 */
[----:B------:R-:W-:-:S08]  /*0dc0*/  DFMA R32, -R30, R26, |R28| ;  /* 0x0000001a1e20722b */ /* 0x000fd0000000051c */
[----:B------:R-:W-:-:S10]  /*0dd0*/  DFMA R4, R4, R32, R26 ;  /* 0x000000200404722b */ /* 0x000fd4000000001a */
[----:B------:R-:W-:-:S05]  /*0de0*/  FFMA R3, RZ, R31, R5 ;  /* 0x0000001fff037223 */ /* 0x000fca0000000005 */
[----:B------:R-:W-:-:S13]  /*0df0*/  FSETP.GT.AND P0, PT, |R3|, 1.469367938527859385e-39, PT ;  /* 0x001000000300780b */ /* 0x000fda0003f04200 */
[----:B------:R-:W-:Y:S05]  /*0e00*/  @P0 BRA P1, `(.L_x_136) ;  /* 0x0000000000280947 */ /* 0x000fea0000800000 */
[----:B------:R-:W-:Y:S01]  /*0e10*/  DADD R12, -RZ, |R28| ;  /* 0x00000000ff0c7229 */ /* 0x000fe2000000051c */
[----:B------:R-:W-:Y:S01]  /*0e20*/  IMAD.MOV.U32 R4, RZ, RZ, R30 ;  /* 0x000000ffff047224 */ /* 0x000fe200078e001e */
[----:B------:R-:W-:Y:S02]  /*0e30*/  MOV R5, R31 ;  /* 0x0000001f00057202 */ /* 0x000fe40000000f00 */
[----:B------:R-:W-:-:S06]  /*0e40*/  MOV R3, 0xe80 ;  /* 0x00000e8000037802 */ /* 0x000fcc0000000f00 */
[----:B------:R-:W-:Y:S02]  /*0e50*/  IMAD.MOV.U32 R11, RZ, RZ, R12 ;  /* 0x000000ffff0b7224 */ /* 0x000fe400078e000c */
[----:B------:R-:W-:-:S07]  /*0e60*/  IMAD.MOV.U32 R6, RZ, RZ, R13 ;  /* 0x000000ffff067224 */ /* 0x000fce00078e000d */
[----:B------:R-:W-:Y:S05]  /*0e70*/  CALL.REL.NOINC `($__internal_6_$__cuda_sm20_div_rn_f64_full) ;  /* 0x0000002800b47944 */ /* 0x000fea0003c00000 */
[----:B------:R-:W-:-:S04]  /*0e80*/  LOP3.LUT R5, R5, R4, RZ, 0x3c, !PT ;  /* 0x0000000405057212 */ /* 0x000fc800078e3cff */
[----:B------:R-:W-:-:S04]  /*0e90*/  LOP3.LUT R4, R5, R4, RZ, 0x3c, !PT ;  /* 0x0000000405047212 */ /* 0x000fc800078e3cff */
[----:B------:R-:W-:-:S07]  /*0ea0*/  LOP3.LUT R5, R5, R4, RZ, 0x3c, !PT ;  /* 0x0000000405057212 */ /* 0x000fce00078e3cff */
.L_x_136:
[----:B------:R-:W-:Y:S01]  /*0eb0*/  DSETP.GT.AND P1, PT, R28, RZ, PT ;  /* 0x000000ff1c00722a */ /* 0x000fe20003f24000 */
[----:B------:R-:W-:Y:S01]  /*0ec0*/  UMOV UR14, 0x47ae147b ;  /* 0x47ae147b000e7882 */ /* 0x000fe20000000000 */
[----:B------:R-:W-:Y:S02]  /*0ed0*/  UMOV UR15, 0x3f847ae1 ;  /* 0x3f847ae1000f7882 */ /* 0x000fe40000000000 */
[----:B------:R-:W-:Y:S01]  /*0ee0*/  DMUL R12, R44, UR14 ;  /* 0x0000000e2c0c7c28 */ /* 0x000fe20008000000 */
[----:B------:R-:W-:Y:S01]  /*0ef0*/  UMOV UR14, 0x9999999a ;  /* 0x9999999a000e7882 */ /* 0x000fe20000000000 */
[----:B------:R-:W-:Y:S02]  /*0f00*/  UMOV UR15, 0x3fd99999 ;  /* 0x3fd99999000f7882 */ /* 0x000fe40000000000 */
[----:B------:R-:W-:-:S06]  /*0f10*/  DSETP.GEU.AND P0, PT, R4, UR14, PT ;  /* 0x0000000e04007e2a */ /* 0x000fcc000bf0e000 */
[----:B------:R-:W-:Y:S02]  /*0f20*/  FSEL R12, R12, R44, !P0 ;  /* 0x0000002c0c0c7208 */ /* 0x000fe40004000000 */
[----:B------:R-:W-:Y:S01]  /*0f30*/  FSEL R13, R13, R45, !P0 ;  /* 0x0000002d0d0d7208 */ /* 0x000fe20004000000 */
[----:B------:R-:W-:Y:S06]  /*0f40*/  @P1 BRA `(.L_x_137) ;  /* 0x0000000000181947 */ /* 0x000fec0003800000 */
[----:B------:R-:W-:-:S14]  /*0f50*/  DSETP.GEU.AND P0, PT, R28, RZ, PT ;  /* 0x000000ff1c00722a */ /* 0x000fdc0003f0e000 */
[----:B------:R-:W-:Y:S05]  /*0f60*/  @P0 BRA `(.L_x_129) ;  /* 0x00000000001c0947 */ /* 0x000fea0003800000 */
[----:B------:R-:W2:Y:S02]  /*0f70*/  LDG.E.64 R4, desc[UR8][R22.64] ;  /* 0x0000000816047981 */ /* 0x000ea4000c1e1b00 */
[----:B--2---:R-:W-:-:S07]  /*0f80*/  DADD R4, R12, R4 ;  /* 0x000000000c047229 */ /* 0x004fce0000000004 */
[----:B------:R0:W-:Y:S01]  /*0f90*/  STG.E.64 desc[UR8][R22.64], R4 ;  /* 0x0000000416007986 */ /* 0x0001e2000c101b08 */
[----:B------:R-:W-:Y:S05]  /*0fa0*/  BRA `(.L_x_129) ;  /* 0x00000000000c7947 */ /* 0x000fea0003800000 */
.L_x_137:
[----:B------:R-:W2:Y:S02]  /*0fb0*/  LDG.E.64 R4, desc[UR8][R22.64] ;  /* 0x0000000816047981 */ /* 0x000ea4000c1e1b00 */
[----:B--2---:R-:W-:-:S07]  /*0fc0*/  DADD R4, -R12, R4 ;  /* 0x000000000c047229 */ /* 0x004fce0000000104 */
[----:B------:R3:W-:Y:S04]  /*0fd0*/  STG.E.64 desc[UR8][R22.64], R4 ;  /* 0x0000000416007986 */ /* 0x0007e8000c101b08 */
.L_x_129:
[----:B------:R-:W-:Y:S01]  /*0fe0*/  UIADD3 UR7, UPT, UPT, UR7, 0x2, URZ ;  /* 0x0000000207077890 */ /* 0x000fe2000fffe0ff */
[----:B0--3--:R-:W-:Y:S02]  /*0ff0*/  IMAD.MOV.U32 R5, RZ, RZ, R7 ;  /* 0x000000ffff057224 */ /* 0x009fe400078e0007 */
[----:B------:R-:W-:Y:S01]  /*1000*/  VIADD R10, R10, 0x2 ;  /* 0x000000020a0a7836 */ /* 0x000fe20000000000 */
[----:B------:R-:W-:Y:S01]  /*1010*/  UISETP.NE.AND UP0, UPT, UR7, URZ, UPT ;  /* 0x000000ff0700728c */ /* 0x000fe2000bf05270 */
[C---:B------:R-:W-:Y:S02]  /*1020*/  IMAD R8, R5.reuse, 0x2, R8 ;  /* 0x0000000205087824 */ /* 0x040fe400078e0208 */
[----:B------:R-:W-:-:S06]  /*1030*/  IMAD R9, R5, 0x2, R9 ;  /* 0x0000000205097824 */ /* 0x000fcc00078e0209 */
[----:B------:R-:W-:Y:S05]  /*1040*/  BRA.U UP0, `(.L_x_138) ;  /* 0xfffffff100787547 */ /* 0x000fea000b83ffff */
[----:B------:R-:W-:-:S06]  /*1050*/  ULOP3.LUT UR6, UR5, 0x7ffffffe, URZ, 0xc0, !UPT ;  /* 0x7ffffffe05067892 */ /* 0x000fcc000f8ec0ff */
[----:B------:R-:W-:-:S07]  /*1060*/  IMAD.U32 R7, RZ, RZ, UR6 ;  /* 0x00000006ff077e24 */ /* 0x000fce000f8e00ff */
.L_x_122:
[----:B------:R-:W-:-:S04]  /*1070*/  ULOP3.LUT UR5, UR5, 0x1, URZ, 0xc0, !UPT ;  /* 0x0000000105057892 */ /* 0x000fc8000f8ec0ff */
[----:B------:R-:W-:-:S09]  /*1080*/  UISETP.NE.U32.AND UP0, UPT, UR5, 0x1, UPT ;  /* 0x000000010500788c */ /* 0x000fd2000bf05070 */
[----:B------:R-:W-:Y:S05]  /*1090*/  BRA.U UP0, `(.L_x_121) ;  /* 0x0000000900007547 */ /* 0x000fea000b800000 */
[----:B------:R-:W0:Y:S08]  /*10a0*/  LDC R4, c[0x0][0x3ac] ;  /* 0x0000eb00ff047b82 */ /* 0x000e300000000800 */
[----:B----4-:R-:W3:Y:S01]  /*10b0*/  LDC.64 R16, c[0x0][0x380] ;  /* 0x0000e000ff107b82 */ /* 0x010ee20000000a00 */
[----:B0-----:R-:W-:-:S04]  /*10c0*/  IMAD R3, R4, UR12, R7 ;  /* 0x0000000c04037c24 */ /* 0x001fc8000f8e0207 */
[----:B---3--:R-:W-:-:S06]  /*10d0*/  IMAD.WIDE.U32 R16, R3, 0x8, R16 ;  /* 0x0000000803107825 */ /* 0x008fcc00078e0010 */
[----:B------:R-:W3:Y:S02]  /*10e0*/  LDG.E.64 R16, desc[UR8][R16.64] ;  /* 0x0000000810107981 */ /* 0x000ee4000c1e1b00 */
[----:B---3--:R-:W-:-:S14]  /*10f0*/  DSETP.NAN.AND P0, PT, R16, R16, PT ;  /* 0x000000101000722a */ /* 0x008fdc0003f08000 */
[----:B------:R-:W-:Y:S05]  /*1100*/  @P0 BRA `(.L_x_139) ;  /* 0x0000000400e00947 */ /* 0x000fea0003800000 */
[----:B------:R-:W0:Y:S08]  /*1110*/  LDC.64 R14, c[0x0][0x3a0] ;  /* 0x0000e800ff0e7b82 */ /* 0x000e300000000a00 */
[----:B------:R-:W3:Y:S01]  /*1120*/  LDC.64 R8, c[0x0][0x388] ;  /* 0x0000e200ff087b82 */ /* 0x000ee20000000a00 */
[----:B------:R-:W-:Y:S01]  /*1130*/  IMAD R11, R5, UR12, R0 ;  /* 0x0000000c050b7c24 */ /* 0x000fe2000f8e0200 */
[----:B------:R-:W-:-:S06]  /*1140*/  MOV R10, 0x1 ;  /* 0x00000001000a7802 */ /* 0x000fcc0000000f00 */
[----:B--2---:R-:W2:Y:S01]  /*1150*/  LDC.64 R20, c[0x0][0x3b8] ;  /* 0x0000ee00ff147b82 */ /* 0x004ea20000000a00 */
[----:B0-----:R-:W-:-:S06]  /*1160*/  IMAD.WIDE.U32 R14, R3, 0x8, R14 ;  /* 0x00000008030e7825 */ /* 0x001fcc00078e000e */
[----:B------:R-:W4:Y:S01]  /*1170*/  LDG.E.64 R14, desc[UR8][R14.64] ;  /* 0x000000080e0e7981 */ /* 0x000f22000c1e1b00 */
[----:B------:R-:W-:Y:S02]  /*1180*/  IMAD R3, R7, R5, R0 ;  /* 0x0000000507037224 */ /* 0x000fe400078e0200 */
[----:B---3--:R-:W-:-:S04]  /*1190*/  IMAD.WIDE.U32 R4, R11, 0x8, R8 ;  /* 0x000000080b047825 */ /* 0x008fc800078e0008 */
[----:B------:R-:W-:Y:S02]  /*11a0*/  IMAD.WIDE.U32 R8, R3, 0x8, R8 ;  /* 0x0000000803087825 */ /* 0x000fe400078e0008 */
[----:B------:R-:W3:Y:S04]  /*11b0*/  LDG.E.64 R4, desc[UR8][R4.64] ;  /* 0x0000000804047981 */ /* 0x000ee8000c1e1b00 */
[----:B------:R-:W3:Y:S01]  /*11c0*/  LDG.E.64 R8, desc[UR8][R8.64] ;  /* 0x0000000808087981 */ /* 0x000ee2000c1e1b00 */
[----:B------:R-:W-:Y:S01]  /*11d0*/  BSSY.RECONVERGENT B0, `(.L_x_140) ;  /* 0x000001a000007945 */ /* 0x000fe20003800200 */
[----:B----4-:R-:W0:Y:S01]  /*11e0*/  MUFU.RCP64H R11, R15 ;  /* 0x0000000f000b7308 */ /* 0x010e220000001800 */
[----:B---3--:R-:W-:Y:S02]  /*11f0*/  DADD R18, R4, -R8 ;  /* 0x0000000004127229 */ /* 0x008fe40000000808 */
        /* <DEDUP_REMOVED lines=17> */
[----:B------:R-:W-:Y:S02]  /*1310*/  IMAD.MOV.U32 R6, RZ, RZ, R19 ;  /* 0x000000ffff067224 */ /* 0x000fe400078e0013 */
[----:B------:R-:W-:Y:S02]  /*1320*/  IMAD.MOV.U32 R4, RZ, RZ, R14 ;  /* 0x000000ffff047224 */ /* 0x000fe400078e000e */
[----:B------:R-:W-:-:S07]  /*1330*/  IMAD.MOV.U32 R5, RZ, RZ, R15 ;  /* 0x000000ffff057224 */ /* 0x000fce00078e000f */
[----:B-1----:R-:W-:Y:S05]  /*1340*/  CALL.REL.NOINC `($__internal_6_$__cuda_sm20_div_rn_f64_full) ;  /* 0x0000002400807944 */ /* 0x002fea0003c00000 */
[----:B------:R-:W-:Y:S02]  /*1350*/  IMAD.MOV.U32 R12, RZ, RZ, R5 ;  /* 0x000000ffff0c7224 */ /* 0x000fe400078e0005 */
[----:B------:R-:W-:-:S07]  /*1360*/  IMAD.MOV.U32 R13, RZ, RZ, R4 ;  /* 0x000000ffff0d7224 */ /* 0x000fce00078e0004 */
.L_x_141:
[----:B------:R-:W-:Y:S05]  /*1370*/  BSYNC.RECONVERGENT B0 ;  /* 0x0000000000007941 */ /* 0x000fea0003800200 */
.L_x_140:
[----:B------:R-:W-:-:S14]  /*1380*/  DSETP.NEU.AND P0, PT, R8, RZ, PT ;  /* 0x000000ff0800722a */ /* 0x000fdc0003f0d000 */
[----:B------:R-:W-:Y:S05]  /*1390*/  @!P0 BRA `(.L_x_142) ;  /* 0x0000000000248947 */ /* 0x000fea0003800000 */
[----:B------:R-:W-:Y:S01]  /*13a0*/  DADD R10, -RZ, |R8| ;  /* 0x00000000ff0a7229 */ /* 0x000fe20000000508 */
[----:B------:R-:W-:-:S09]  /*13b0*/  MOV R3, 0x13f0 ;  /* 0x000013f000037802 */ /* 0x000fd20000000f00 */
[----:B------:R-:W-:Y:S01]  /*13c0*/  IMAD.MOV.U32 R5, RZ, RZ, R10 ;  /* 0x000000ffff057224 */ /* 0x000fe200078e000a */
[----:B------:R-:W-:-:S07]  /*13d0*/  MOV R4, R11 ;  /* 0x0000000b00047202 */ /* 0x000fce0000000f00 */
[----:B-1----:R-:W-:Y:S05]  /*13e0*/  CALL.REL.NOINC `($_Z10edgeForcesPdS_S_S_S_jjdd$__internal_accurate_pow) ;  /* 0x0000002800f07944 */ /* 0x002fea0003c00000 */
[----:B------:R-:W-:-:S04]  /*13f0*/  ISETP.GE.AND P0, PT, R11, RZ, PT ;  /* 0x000000ff0b00720c */ /* 0x000fc80003f06270 */
[----:B------:R-:W-:Y:S02]  /*1400*/  FSEL R10, R5, RZ, P0 ;  /* 0x000000ff050a7208 */ /* 0x000fe40000000000 */
[----:B------:R-:W-:Y:S01]  /*1410*/  FSEL R11, R4, -QNAN , P0 ;  /* 0xfff80000040b7808 */ /* 0x000fe20000000000 */
[----:B------:R-:W-:Y:S06]  /*1420*/  BRA `(.L_x_143) ;  /* 0x0000000000047947 */ /* 0x000fec0003800000 */
.L_x_142:
[----:B------:R-:W-:-:S07]  /*1430*/  CS2R R10, SRZ ;  /* 0x00000000000a7805 */ /* 0x000fce000001ff00 */
.L_x_143:
[----:B------:R-:W0:Y:S01]  /*1440*/  LDC.64 R18, c[0x0][0x3b8] ;  /* 0x0000ee00ff127b82 */ /* 0x000e220000000a00 */
[----:B------:R-:W-:Y:S01]  /*1450*/  DADD R4, R16, -1 ;  /* 0xbff0000010047429 */ /* 0x000fe20000000000 */
[----:B------:R-:W-:Y:S01]  /*1460*/  UMOV UR6, 0x51eb851f ;  /* 0x51eb851f00067882 */ /* 0x000fe20000000000 */
[----:B------:R-:W-:-:S06]  /*1470*/  UMOV UR7, 0x3fd51eb8 ;  /* 0x3fd51eb800077882 */ /* 0x000fcc0000000000 */
[----:B0-----:R-:W-:Y:S02]  /*1480*/  DFMA R18, R4, R18, 1 ;  /* 0x3ff000000412742b */ /* 0x001fe40000000012 */
[----:B------:R-:W-:-:S06]  /*1490*/  DADD R4, |R8|, UR6 ;  /* 0x0000000608047e29 */ /* 0x000fcc0008000200 */
[----:B------:R-:W-:-:S04]  /*14a0*/  DADD R18, R14, -R18 ;  /* 0x000000000e127229 */ /* 0x000fc80000000812 */
[----:B------:R-:W-:-:S04]  /*14b0*/  LOP3.LUT R4, R5, 0x7ff00000, RZ, 0xc0, !PT ;  /* 0x7ff0000005047812 */ /* 0x000fc800078ec0ff */
[----:B------:R-:W-:Y:S01]  /*14c0*/  ISETP.NE.AND P0, PT, R4, 0x7ff00000, PT ;  /* 0x7ff000000400780c */ /* 0x000fe20003f05270 */
[----:B------:R-:W-:-:S10]  /*14d0*/  DADD R18, -RZ, |R18| ;  /* 0x00000000ff127229 */ /* 0x000fd40000000512 */
[----:B------:R-:W-:Y:S02]  /*14e0*/  IMAD.MOV.U32 R3, RZ, RZ, R19 ;  /* 0x000000ffff037224 */ /* 0x000fe400078e0013 */
        /* <DEDUP_REMOVED lines=8> */
.L_x_145:
[----:B------:R-:W-:-:S11]  /*1570*/  DADD R10, |R8|, UR6 ;  /* 0x00000006080a7e29 */ /* 0x000fd60008000200 */
.L_x_144:
[----:B------:R-:W0:Y:S01]  /*1580*/  MUFU.RCP64H R5, R17 ;  /* 0x0000001100057308 */ /* 0x000e220000001800 */
[----:B------:R-:W-:Y:S01]  /*1590*/  IMAD.MOV.U32 R4, RZ, RZ, 0x1 ;  /* 0x00000001ff047424 */ /* 0x000fe200078e00ff */
[----:B------:R-:W2:Y:S01]  /*15a0*/  LDCU.64 UR6, c[0x0][0x3b0] ;  /* 0x00007600ff0677ac */ /* 0x000ea20008000a00 */
[----:B------:R-:W-:Y:S01]  /*15b0*/  DSETP.NEU.AND P0, PT, |R8|, 1, PT ;  /* 0x3ff000000800742a */ /* 0x000fe20003f0d200 */
[----:B------:R-:W-:-:S03]  /*15c0*/  FSETP.GEU.AND P1, PT, |R3|, 6.5827683646048100446e-37, PT ;  /* 0x036000000300780b */ /* 0x000fc60003f2e200 */
[----:B0-----:R-:W-:-:S08]  /*15d0*/  DFMA R14, -R16, R4, 1 ;  /* 0x3ff00000100e742b */ /* 0x001fd00000000104 */
[----:B------:R-:W-:-:S08]  /*15e0*/  DFMA R14, R14, R14, R14 ;  /* 0x0000000e0e0e722b */ /* 0x000fd0000000000e */
[----:B------:R-:W-:-:S08]  /*15f0*/  DFMA R14, R4, R14, R4 ;  /* 0x0000000e040e722b */ /* 0x000fd00000000004 */
[----:B------:R-:W-:-:S08]  /*1600*/  DFMA R4, -R16, R14, 1 ;  /* 0x3ff000001004742b */ /* 0x000fd0000000010e */
[----:B------:R-:W-:-:S08]  /*1610*/  DFMA R4, R14, R4, R14 ;  /* 0x000000040e04722b */ /* 0x000fd0000000000e */
[----:B------:R-:W-:-:S08]  /*1620*/  DMUL R14, |R8|, R4 ;  /* 0x00000004080e7228 */ /* 0x000fd00000000200 */
[----:B------:R-:W-:-:S08]  /*1630*/  DFMA R18, -R16, R14, |R8| ;  /* 0x0000000e1012722b */ /* 0x000fd00000000508 */
[----:B------:R-:W-:Y:S01]  /*1640*/  DFMA R4, R4, R18, R14 ;  /* 0x000000120404722b */ /* 0x000fe2000000000e */
[----:B------:R-:W-:Y:S02]  /*1650*/  FSEL R14, R10, RZ, P0 ;  /* 0x000000ff0a0e7208 */ /* 0x000fe40000000000 */
[----:B------:R-:W-:-:S07]  /*1660*/  FSEL R15, R11, 1.875, P0 ;  /* 0x3ff000000b0f7808 */ /* 0x000fce0000000000 */
[----:B------:R-:W-:Y:S01]  /*1670*/  FFMA R6, RZ, R17, R5 ;  /* 0x00000011ff067223 */ /* 0x000fe20000000005 */
[----:B--2---:R-:W-:-:S04]  /*1680*/  DMUL R14, R14, UR6 ;  /* 0x000000060e0e7c28 */ /* 0x004fc80008000000 */
[----:B------:R-:W-:-:S04]  /*1690*/  FSETP.GT.AND P0, PT, |R6|, 1.469367938527859385e-39, PT ;  /* 0x001000000600780b */ /* 0x000fc80003f04200 */
[----:B------:R-:W-:-:S09]  /*16a0*/  DMUL R14, R14, R12 ;  /* 0x0000000c0e0e7228 */ /* 0x000fd20000000000 */
[----:B------:R-:W-:Y:S05]  /*16b0*/  @P0 BRA P1, `(.L_x_146) ;  /* 0x0000000000280947 */ /* 0x000fea0000800000 */
[----:B------:R-:W-:Y:S01]  /*16c0*/  DADD R12, -RZ, |R8| ;  /* 0x00000000ff0c7229 */ /* 0x000fe20000000508 */
[----:B------:R-:W-:Y:S01]  /*16d0*/  IMAD.MOV.U32 R4, RZ, RZ, R16 ;  /* 0x000000ffff047224 */ /* 0x000fe200078e0010 */
[----:B------:R-:W-:Y:S01]  /*16e0*/  MOV R3, 0x1730 ;  /* 0x0000173000037802 */ /* 0x000fe20000000f00 */
[----:B------:R-:W-:-:S07]  /*16f0*/  IMAD.MOV.U32 R5, RZ, RZ, R17 ;  /* 0x000000ffff057224 */ /* 0x000fce00078e0011 */
[----:B------:R-:W-:Y:S01]  /*1700*/  IMAD.MOV.U32 R11, RZ, RZ, R12 ;  /* 0x000000ffff0b7224 */ /* 0x000fe200078e000c */
[----:B------:R-:W-:-:S07]  /*1710*/  MOV R6, R13 ;  /* 0x0000000d00067202 */ /* 0x000fce0000000f00 */
[----:B-1----:R-:W-:Y:S05]  /*1720*/  CALL.REL.NOINC `($__internal_6_$__cuda_sm20_div_rn_f64_full) ;  /* 0x0000002000887944 */ /* 0x002fea0003c00000 */
[----:B------:R-:W-:-:S04]  /*1730*/  LOP3.LUT R5, R5, R4, RZ, 0x3c, !PT ;  /* 0x0000000405057212 */ /* 0x000fc800078e3cff */
[----:B------:R-:W-:-:S04]  /*1740*/  LOP3.LUT R4, R5, R4, RZ, 0x3c, !PT ;  /* 0x0000000405047212 */ /* 0x000fc800078e3cff */
[----:B------:R-:W-:-:S07]  /*1750*/  LOP3.LUT R5, R5, R4, RZ, 0x3c, !PT ;  /* 0x0000000405057212 */ /* 0x000fce00078e3cff */
.L_x_146:
        /* <DEDUP_REMOVED lines=16> */
.L_x_147:
[----:B------:R-:W2:Y:S02]  /*1860*/  LDG.E.64 R4, desc[UR8][R22.64] ;  /* 0x0000000816047981 */ /* 0x000ea4000c1e1b00 */
[----:B--2---:R-:W-:-:S07]  /*1870*/  DADD R4, -R10, R4 ;  /* 0x000000000a047229 */ /* 0x004fce0000000104 */
[----:B------:R0:W-:Y:S04]  /*1880*/  STG.E.64 desc[UR8][R22.64], R4 ;  /* 0x0000000416007986 */ /* 0x0001e8000c101b08 */
.L_x_139:
[----:B------:R-:W-:-:S07]  /*1890*/  VIADD R7, R7, 0x1 ;  /* 0x0000000107077836 */ /* 0x000fce0000000000 */
.L_x_121:
[----:B0--3--:R-:W0:Y:S02]  /*18a0*/  LDC R4, c[0x0][0x3ac] ;  /* 0x0000eb00ff047b82 */ /* 0x009e240000000800 */
[----:B0-----:R-:W-:-:S13]  /*18b0*/  ISETP.GE.U32.AND P0, PT, R7, R4, PT ;  /* 0x000000040700720c */ /* 0x001fda0003f06070 */
[----:B------:R-:W-:Y:S05]  /*18c0*/  @P0 BRA `(.L_x_148) ;  /* 0x0000000800180947 */ /* 0x000fea0003800000 */
[----:B------:R-:W-:-:S13]  /*18d0*/  ISETP.NE.AND P0, PT, R7, UR12, PT ;  /* 0x0000000c07007c0c */ /* 0x000fda000bf05270 */
[----:B------:R-:W-:Y:S05]  /*18e0*/  @!P0 BRA `(.L_x_149) ;  /* 0x00000008000c8947 */ /* 0x000fea0003800000 */
[----:B------:R-:W0:Y:S01]  /*18f0*/  LDC.64 R18, c[0x0][0x380] ;  /* 0x0000e000ff127b82 */ /* 0x000e220000000a00 */
[----:B------:R-:W-:-:S04]  /*1900*/  IMAD R3, R4, UR12, R7 ;  /* 0x0000000c04037c24 */ /* 0x000fc8000f8e0207 */
[----:B0-----:R-:W-:-:S06]  /*1910*/  IMAD.WIDE.U32 R18, R3, 0x8, R18 ;  /* 0x0000000803127825 */ /* 0x001fcc00078e0012 */
[----:B------:R-:W3:Y:S02]  /*1920*/  LDG.E.64 R18, desc[UR8][R18.64] ;  /* 0x0000000812127981 */ /* 0x000ee4000c1e1b00 */
[----:B---3--:R-:W-:-:S14]  /*1930*/  DSETP.NAN.AND P0, PT, R18, R18, PT ;  /* 0x000000121200722a */ /* 0x008fdc0003f08000 */
[----:B------:R-:W-:Y:S05]  /*1940*/  @P0 BRA `(.L_x_149) ;  /* 0x0000000400f40947 */ /* 0x000fea0003800000 */
[----:B----4-:R-:W0:Y:S08]  /*1950*/  LDC.64 R16, c[0x0][0x3a0] ;  /* 0x0000e800ff107b82 */ /* 0x010e300000000a00 */
[----:B------:R-:W3:Y:S01]  /*1960*/  LDC.64 R4, c[0x0][0x388] ;  /* 0x0000e200ff047b82 */ /* 0x000ee20000000a00 */
[----:B0-----:R-:W-:-:S07]  /*1970*/  IMAD.WIDE.U32 R16, R3, 0x8, R16 ;  /* 0x0000000803107825 */ /* 0x001fce00078e0010 */
[----:B------:R-:W0:Y:S01]  /*1980*/  LDC R3, c[0x0][0x3a8] ;  /* 0x0000ea00ff037b82 */ /* 0x000e220000000800 */
[----:B------:R-:W4:Y:S01]  /*1990*/  LDG.E.64 R16, desc[UR8][R16.64] ;  /* 0x0000000810107981 */ /* 0x000f22000c1e1b00 */
[--C-:B0-----:R-:W-:Y:S02]  /*19a0*/  IMAD R11, R7, R3, R0.reuse ;  /* 0x00000003070b7224 */ /* 0x101fe400078e0200 */
[----:B------:R-:W-:Y:S02]  /*19b0*/  IMAD R8, R3, UR12, R0 ;  /* 0x0000000c03087c24 */ /* 0x000fe4000f8e0200 */
[----:B---3--:R-:W-:-:S04]  /*19c0*/  IMAD.WIDE.U32 R10, R11, 0x8, R4 ;  /* 0x000000080b0a7825 */ /* 0x008fc800078e0004 */
[----:B-1----:R-:W-:Y:S02]  /*19d0*/  IMAD.WIDE.U32 R22, R8, 0x8, R4 ;  /* 0x0000000808167825 */ /* 0x002fe400078e0004 */
[----:B------:R-:W2:Y:S04]  /*19e0*/  LDG.E.64 R10, desc[UR8][R10.64] ;  /* 0x000000080a0a7981 */ /* 0x000ea8000c1e1b00 */
[----:B------:R-:W2:Y:S01]  /*19f0*/  LDG.E.64 R4, desc[UR8][R22.64] ;  /* 0x0000000816047981 */ /* 0x000ea2000c1e1b00 */
[----:B------:R-:W-:Y:S01]  /*1a00*/  IMAD.MOV.U32 R12, RZ, RZ, 0x1 ;  /* 0x00000001ff0c7424 */ /* 0x000fe200078e00ff */
[----:B------:R-:W-:Y:S01]  /*1a10*/  BSSY.RECONVERGENT B0, `(.L_x_150) ;  /* 0x000001b000007945 */ /* 0x000fe20003800200 */
[----:B----4-:R-:W0:Y:S04]  /*1a20*/  MUFU.RCP64H R13, R17 ;  /* 0x00000011000d7308 */ /* 0x010e280000001800 */
[----:B0-----:R-:W-:-:S08]  /*1a30*/  DFMA R14, -R16, R12, 1 ;  /* 0x3ff00000100e742b */ /* 0x001fd0000000010c */
[----:B------:R-:W-:-:S08]  /*1a40*/  DFMA R14, R14, R14, R14 ;  /* 0x0000000e0e0e722b */ /* 0x000fd0000000000e */
[----:B------:R-:W-:-:S08]  /*1a50*/  DFMA R14, R12, R14, R12 ;  /* 0x0000000e0c0e722b */ /* 0x000fd0000000000c */
[----:B------:R-:W-:Y:S02]  /*1a60*/  DFMA R12, -R16, R14, 1 ;  /* 0x3ff00000100c742b */ /* 0x000fe4000000010e */
[----:B--2---:R-:W-:-:S06]  /*1a70*/  DADD R20, R4, -R10 ;  /* 0x0000000004147229 */ /* 0x004fcc000000080a */
[----:B------:R-:W-:Y:S01]  /*1a80*/  DFMA R12, R14, R12, R14 ;  /* 0x0000000c0e0c722b */ /* 0x000fe2000000000e */
[----:B------:R-:W0:Y:S07]  /*1a90*/  LDC.64 R14, c[0x0][0x3b8] ;  /* 0x0000ee00ff0e7b82 */ /* 0x000e2e0000000a00 */
[----:B------:R-:W-:-:S08]  /*1aa0*/  DMUL R4, R20, R12 ;  /* 0x0000000c14047228 */ /* 0x000fd00000000000 */
[----:B------:R-:W-:-:S08]  /*1ab0*/  DFMA R10, -R16, R4, R20 ;  /* 0x00000004100a722b */ /* 0x000fd00000000114 */
[----:B------:R-:W-:Y:S02]  /*1ac0*/  DFMA R12, R12, R10, R4 ;  /* 0x0000000a0c0c722b */ /* 0x000fe40000000004 */
[----:B------:R-:W-:Y:S01]  /*1ad0*/  DADD R4, R18, -1 ;  /* 0xbff0000012047429 */ /* 0x000fe20000000000 */
[----:B------:R-:W-:-:S07]  /*1ae0*/  FSETP.GEU.AND P1, PT, |R21|, 6.5827683646048100446e-37, PT ;  /* 0x036000001500780b */ /* 0x000fce0003f2e200 */
[----:B------:R-:W-:-:S05]  /*1af0*/  FFMA R3, RZ, R17, R13 ;  /* 0x00000011ff037223 */ /* 0x000fca000000000d */
[----:B------:R-:W-:Y:S01]  /*1b00*/  FSETP.GT.AND P0, PT, |R3|, 1.469367938527859385e-39, PT ;  /* 0x001000000300780b */ /* 0x000fe20003f04200 */
[----:B0-----:R-:W-:-:S08]  /*1b10*/  DFMA R4, R4, R14, 1 ;  /* 0x3ff000000404742b */ /* 0x001fd0000000000e */
[----:B------:R-:W-:-:S04]  /*1b20*/  DADD R14, R16, -R4 ;  /* 0x00000000100e7229 */ /* 0x000fc80000000804 */
[----:B------:R-:W-:Y:S07]  /*1b30*/  @P0 BRA P1, `(.L_x_151) ;  /* 0x0000000000200947 */ /* 0x000fee0000800000 */
[----:B------:R-:W-:Y:S01]  /*1b40*/  IMAD.MOV.U32 R11, RZ, RZ, R20 ;  /* 0x000000ffff0b7224 */ /* 0x000fe200078e0014 */
[----:B------:R-:W-:Y:S01]  /*1b50*/  MOV R3, 0x1ba0 ;  /* 0x00001ba000037802 */ /* 0x000fe20000000f00 */
[----:B------:R-:W-:Y:S02]  /*1b60*/  IMAD.MOV.U32 R6, RZ, RZ, R21 ;  /* 0x000000ffff067224 */ /* 0x000fe400078e0015 */
[----:B------:R-:W-:Y:S02]  /*1b70*/  IMAD.MOV.U32 R4, RZ, RZ, R16 ;  /* 0x000000ffff047224 */ /* 0x000fe400078e0010 */
[----:B------:R-:W-:-:S07]  /*1b80*/  IMAD.MOV.U32 R5, RZ, RZ, R17 ;  /* 0x000000ffff057224 */ /* 0x000fce00078e0011 */
[----:B------:R-:W-:Y:S05]  /*1b90*/  CALL.REL.NOINC `($__internal_6_$__cuda_sm20_div_rn_f64_full) ;  /* 0x0000001c006c7944 */ /* 0x000fea0003c00000 */
[----:B------:R-:W-:Y:S01]  /*1ba0*/  IMAD.MOV.U32 R12, RZ, RZ, R5 ;  /* 0x000000ffff0c7224 */ /* 0x000fe200078e0005 */
[----:B------:R-:W-:-:S07]  /*1bb0*/  MOV R13, R4 ;  /* 0x00000004000d7202 */ /* 0x000fce0000000f00 */
.L_x_151:
[----:B------:R-:W-:Y:S05]  /*1bc0*/  BSYNC.RECONVERGENT B0 ;  /* 0x0000000000007941 */ /* 0x000fea0003800200 */
.L_x_150:
[----:B------:R-:W-:-:S14]  /*1bd0*/  DSETP.NEU.AND P0, PT, R14, RZ, PT ;  /* 0x000000ff0e00722a */ /* 0x000fdc0003f0d000 */
[----:B------:R-:W-:Y:S05]  /*1be0*/  @!P0 BRA `(.L_x_152) ;  /* 0x0000000000248947 */ /* 0x000fea0003800000 */
[----:B------:R-:W-:Y:S01]  /*1bf0*/  DADD R10, -RZ, |R14| ;  /* 0x00000000ff0a7229 */ /* 0x000fe2000000050e */
[----:B------:R-:W-:-:S09]  /*1c00*/  MOV R3, 0x1c40 ;  /* 0x00001c4000037802 */ /* 0x000fd20000000f00 */
[----:B------:R-:W-:Y:S02]  /*1c10*/  IMAD.MOV.U32 R5, RZ, RZ, R10 ;  /* 0x000000ffff057224 */ /* 0x000fe400078e000a */
[----:B------:R-:W-:-:S07]  /*1c20*/  IMAD.MOV.U32 R4, RZ, RZ, R11 ;  /* 0x000000ffff047224 */ /* 0x000fce00078e000b */
[----:B------:R-:W-:Y:S05]  /*1c30*/  CALL.REL.NOINC `($_Z10edgeForcesPdS_S_S_S_jjdd$__internal_accurate_pow) ;  /* 0x0000002000dc7944 */ /* 0x000fea0003c00000 */
[----:B------:R-:W-:-:S04]  /*1c40*/  ISETP.GE.AND P0, PT, R11, RZ, PT ;  /* 0x000000ff0b00720c */ /* 0x000fc80003f06270 */
[----:B------:R-:W-:Y:S02]  /*1c50*/  FSEL R10, R5, RZ, P0 ;  /* 0x000000ff050a7208 */ /* 0x000fe40000000000 */
[----:B------:R-:W-:Y:S01]  /*1c60*/  FSEL R11, R4, -QNAN , P0 ;  /* 0xfff80000040b7808 */ /* 0x000fe20000000000 */
[----:B------:R-:W-:Y:S06]  /*1c70*/  BRA `(.L_x_153) ;  /* 0x0000000000047947 */ /* 0x000fec0003800000 */
.L_x_152:
[----:B------:R-:W-:-:S07]  /*1c80*/  CS2R R10, SRZ ;  /* 0x00000000000a7805 */ /* 0x000fce000001ff00 */
.L_x_153:
        /* <DEDUP_REMOVED lines=19> */
.L_x_155:
[----:B------:R-:W-:-:S11]  /*1dc0*/  DADD R10, |R14|, UR6 ;  /* 0x000000060e0a7e29 */ /* 0x000fd60008000200 */
.L_x_154:
[----:B------:R-:W0:Y:S01]  /*1dd0*/  MUFU.RCP64H R5, R19 ;  /* 0x0000001300057308 */ /* 0x000e220000001800 */
[----:B------:R-:W-:Y:S01]  /*1de0*/  IMAD.MOV.U32 R4, RZ, RZ, 0x1 ;  /* 0x00000001ff047424 */ /* 0x000fe200078e00ff */
[----:B------:R-:W1:Y:S01]  /*1df0*/  LDCU.64 UR6, c[0x0][0x3b0] ;  /* 0x00007600ff0677ac */ /* 0x000e620008000a00 */
        /* <DEDUP_REMOVED lines=13> */
[----:B-1----:R-:W-:-:S04]  /*1ed0*/  DMUL R16, R16, UR6 ;  /* 0x0000000610107c28 */ /* 0x002fc80008000000 */
[----:B------:R-:W-:-:S04]  /*1ee0*/  FSETP.GT.AND P0, PT, |R6|, 1.469367938527859385e-39, PT ;  /* 0x001000000600780b */ /* 0x000fc80003f04200 */
[----:B------:R-:W-:-:S09]  /*1ef0*/  DMUL R16, R16, R12 ;  /* 0x0000000c10107228 */ /* 0x000fd20000000000 */
        /* <DEDUP_REMOVED lines=11> */
.L_x_156:
        /* <DEDUP_REMOVED lines=12> */
[----:B------:R-:W0:Y:S02]  /*2070*/  LDC.64 R4, c[0x0][0x398] ;  /* 0x0000e600ff047b82 */ /* 0x000e240000000a00 */
[----:B0-----:R-:W-:-:S05]  /*2080*/  IMAD.WIDE.U32 R8, R8, 0x8, R4 ;  /* 0x0000000808087825 */ /* 0x001fca00078e0004 */
[----:B------:R-:W2:Y:S02]  /*2090*/  LDG.E.64 R4, desc[UR8][R8.64] ;  /* 0x0000000808047981 */ /* 0x000ea4000c1e1b00 */
[----:B--2---:R-:W-:-:S07]  /*20a0*/  DADD R4, R10, R4 ;  /* 0x000000000a047229 */ /* 0x004fce0000000004 */
[----:B------:R0:W-:Y:S01]  /*20b0*/  STG.E.64 desc[UR8][R8.64], R4 ;  /* 0x0000000408007986 */ /* 0x0001e2000c101b08 */
[----:B------:R-:W-:Y:S05]  /*20c0*/  BRA `(.L_x_149) ;  /* 0x0000000000147947 */ /* 0x000fea0003800000 */
.L_x_157:
[----:B------:R-:W0:Y:S02]  /*20d0*/  LDC.64 R4, c[0x0][0x398] ;  /* 0x0000e600ff047b82 */ /* 0x000e240000000a00 */
[----:B0-----:R-:W-:-:S05]  /*20e0*/  IMAD.WIDE.U32 R8, R8, 0x8, R4 ;  /* 0x0000000808087825 */ /* 0x001fca00078e0004 */
[----:B------:R-:W2:Y:S02]  /*20f0*/  LDG.E.64 R4, desc[UR8][R8.64] ;  /* 0x0000000808047981 */ /* 0x000ea4000c1e1b00 */
[----:B--2---:R-:W-:-:S07]  /*2100*/  DADD R4, -R10, R4 ;  /* 0x000000000a047229 */ /* 0x004fce0000000104 */
[----:B------:R3:W-:Y:S04]  /*2110*/  STG.E.64 desc[UR8][R8.64], R4 ;  /* 0x0000000408007986 */ /* 0x0007e8000c101b08 */
.L_x_149:
[----:B------:R-:W-:-:S07]  /*2120*/  VIADD R7, R7, 0x1 ;  /* 0x0000000107077836 */ /* 0x000fce0000000000 */
.L_x_148:
[----:B------:R-:W5:Y:S02]  /*2130*/  LDC R6, c[0x0][0x3ac] ;  /* 0x0000eb00ff067b82 */ /* 0x000f640000000800 */
[----:B-----5:R-:W-:-:S13]  /*2140*/  ISETP.GE.U32.AND P0, PT, R7, R6, PT ;  /* 0x000000060700720c */ /* 0x020fda0003f06070 */
[----:B------:R-:W-:Y:S05]  /*2150*/  @P0 EXIT ;  /* 0x000000000000094d */ /* 0x000fea0003800000 */
[----:B------:R-:W5:Y:S01]  /*2160*/  LDC R13, c[0x0][0x3a8] ;  /* 0x0000ea00ff0d7b82 */ /* 0x000f620000000800 */
[----:B------:R-:W-:Y:S02]  /*2170*/  IMAD.IADD R3, R6, 0x1, -R7 ;  /* 0x0000000106037824 */ /* 0x000fe400078e0a07 */
[----:B------:R-:W-:-:S03]  /*2180*/  VIADD R10, R7, 0x1 ;  /* 0x00000001070a7836 */ /* 0x000fc60000000000 */
[----:B------:R-:W-:Y:S02]  /*2190*/  LOP3.LUT R3, R3, 0x1, RZ, 0xc0, !PT ;  /* 0x0000000103037812 */ /* 0x000fe400078ec0ff */
[----:B------:R-:W1:Y:S02]  /*21a0*/  LDC.64 R14, c[0x0][0x398] ;  /* 0x0000e600ff0e7b82 */ /* 0x000e640000000a00 */
[----:B------:R-:W-:Y:S01]  /*21b0*/  ISETP.NE.U32.AND P0, PT, R3, 0x1, PT ;  /* 0x000000010300780c */ /* 0x000fe20003f05070 */
[----:B------:R-:W-:-:S05]  /*21c0*/  IMAD.MOV.U32 R3, RZ, RZ, R7 ;  /* 0x000000ffff037224 */ /* 0x000fca00078e0007 */
[----:B0--3--:R-:W0:Y:S01]  /*21d0*/  LDC.64 R4, c[0x0][0x388] ;  /* 0x0000e200ff047b82 */ /* 0x009e220000000a00 */
[----:B-----5:R-:W-:-:S04]  /*21e0*/  IMAD R9, R13, UR12, R0 ;  /* 0x0000000c0d097c24 */ /* 0x020fc8000f8e0200 */
[----:B-1----:R-:W-:-:S04]  /*21f0*/  IMAD.WIDE.U32 R14, R9, 0x8, R14 ;  /* 0x00000008090e7825 */ /* 0x002fc800078e000e */
[----:B0-----:R-:W-:Y:S01]  /*2200*/  IMAD.WIDE.U32 R8, R9, 0x8, R4 ;  /* 0x0000000809087825 */ /* 0x001fe200078e0004 */
[----:B------:R-:W-:Y:S06]  /*2210*/  @P0 BRA `(.L_x_158) ;  /* 0x0000000400fc0947 */ /* 0x000fec0003800000 */
[----:B------:R-:W0:Y:S01]  /*2220*/  LDC.64 R18, c[0x0][0x380] ;  /* 0x0000e000ff127b82 */ /* 0x000e220000000a00 */
[----:B------:R-:W-:-:S04]  /*2230*/  IMAD R11, R6, UR12, R7 ;  /* 0x0000000c060b7c24 */ /* 0x000fc8000f8e0207 */
[----:B0-----:R-:W-:-:S06]  /*2240*/  IMAD.WIDE.U32 R18, R11, 0x8, R18 ;  /* 0x000000080b127825 */ /* 0x001fcc00078e0012 */
[----:B------:R-:W3:Y:S01]  /*2250*/  LDG.E.64 R18, desc[UR8][R18.64] ;  /* 0x0000000812127981 */ /* 0x000ee2000c1e1b00 */
[----:B------:R-:W-:Y:S01]  /*2260*/  MOV R3, R10 ;  /* 0x0000000a00037202 */ /* 0x000fe20000000f00 */
[----:B---3--:R-:W-:-:S14]  /*2270*/  DSETP.NAN.AND P0, PT, R18, R18, PT ;  /* 0x000000121200722a */ /* 0x008fdc0003f08000 */
[----:B------:R-:W-:Y:S05]  /*2280*/  @P0 BRA `(.L_x_158) ;  /* 0x0000000400e00947 */ /* 0x000fea0003800000 */
[----:B----4-:R-:W0:Y:S02]  /*2290*/  LDC.64 R16, c[0x0][0x3a0] ;  /* 0x0000e800ff107b82 */ /* 0x010e240000000a00 */
[----:B0-----:R-:W-:-:S06]  /*22a0*/  IMAD.WIDE.U32 R16, R11, 0x8, R16 ;  /* 0x000000080b107825 */ /* 0x001fcc00078e0010 */
[----:B------:R-:W3:Y:S01]  /*22b0*/  LDG.E.64 R16, desc[UR8][R16.64] ;  /* 0x0000000810107981 */ /* 0x000ee2000c1e1b00 */
[----:B------:R-:W-:-:S04]  /*22c0*/  IMAD R7, R7, R13, R0 ;  /* 0x0000000d07077224 */ /* 0x000fc800078e0200 */
[----:B------:R-:W-:Y:S02]  /*22d0*/  IMAD.WIDE.U32 R6, R7, 0x8, R4 ;  /* 0x0000000807067825 */ /* 0x000fe400078e0004 */
[----:B------:R-:W4:Y:S04]  /*22e0*/  LDG.E.64 R4, desc[UR8][R8.64] ;  /* 0x0000000808047981 */ /* 0x000f28000c1e1b00 */
[----:B------:R-:W4:Y:S01]  /*22f0*/  LDG.E.64 R6, desc[UR8][R6.64] ;  /* 0x0000000806067981 */ /* 0x000f22000c1e1b00 */
[----:B------:R-:W-:Y:S01]  /*2300*/  IMAD.MOV.U32 R12, RZ, RZ, 0x1 ;  /* 0x00000001ff0c7424 */ /* 0x000fe200078e00ff */
[----:B------:R-:W-:Y:S01]  /*2310*/  BSSY.RECONVERGENT B0, `(.L_x_159) ;  /* 0x000001b000007945 */ /* 0x000fe20003800200 */
[----:B---3--:R-:W2:Y:S01]  /*2320*/  MUFU.RCP64H R13, R17 ;  /* 0x00000011000d7308 */ /* 0x008ea20000001800 */
[----:B----4-:R-:W-:-:S03]  /*2330*/  DADD R24, R4, -R6 ;  /* 0x0000000004187229 */ /* 0x010fc60000000806 */
[----:B--2---:R-:W-:-:S07]  /*2340*/  DFMA R20, -R16, R12, 1 ;  /* 0x3ff000001014742b */ /* 0x004fce000000010c */
[----:B------:R-:W-:Y:S01]  /*2350*/  FSETP.GEU.AND P1, PT, |R25|, 6.5827683646048100446e-37, PT ;  /* 0x036000001900780b */ /* 0x000fe20003f2e200 */
[----:B------:R-:W-:-:S08]  /*2360*/  DFMA R20, R20, R20, R20 ;  /* 0x000000141414722b */ /* 0x000fd00000000014 */
[----:B------:R-:W-:-:S08]  /*2370*/  DFMA R20, R12, R20, R12 ;  /* 0x000000140c14722b */ /* 0x000fd0000000000c */
[----:B------:R-:W-:-:S08]  /*2380*/  DFMA R12, -R16, R20, 1 ;  /* 0x3ff00000100c742b */ /* 0x000fd00000000114 */
[----:B------:R-:W-:Y:S01]  /*2390*/  DFMA R12, R20, R12, R20 ;  /* 0x0000000c140c722b */ /* 0x000fe20000000014 */
[----:B------:R-:W0:Y:S07]  /*23a0*/  LDC.64 R20, c[0x0][0x3b8] ;  /* 0x0000ee00ff147b82 */ /* 0x000e2e0000000a00 */
[----:B------:R-:W-:-:S08]  /*23b0*/  DMUL R22, R24, R12 ;  /* 0x0000000c18167228 */ /* 0x000fd00000000000 */
[----:B------:R-:W-:-:S08]  /*23c0*/  DFMA R4, -R16, R22, R24 ;  /* 0x000000161004722b */ /* 0x000fd00000000118 */
[----:B------:R-:W-:Y:S02]  /*23d0*/  DFMA R22, R12, R4, R22 ;  /* 0x000000040c16722b */ /* 0x000fe40000000016 */
[----:B------:R-:W-:-:S08]  /*23e0*/  DADD R4, R18, -1 ;  /* 0xbff0000012047429 */ /* 0x000fd00000000000 */
[----:B------:R-:W-:Y:S01]  /*23f0*/  FFMA R0, RZ, R17, R23 ;  /* 0x00000011ff007223 */ /* 0x000fe20000000017 */
[----:B0-----:R-:W-:-:S04]  /*2400*/  DFMA R4, R4, R20, 1 ;  /* 0x3ff000000404742b */ /* 0x001fc80000000014 */
        /* <DEDUP_REMOVED lines=11> */
.L_x_160:
[----:B------:R-:W-:Y:S05]  /*24c0*/  BSYNC.RECONVERGENT B0 ;  /* 0x0000000000007941 */ /* 0x000fea0003800200 */
.L_x_159:
        /* <DEDUP_REMOVED lines=11> */
.L_x_161:
[----:B------:R-:W-:-:S07]  /*2580*/  CS2R R6, SRZ ;  /* 0x0000000000067805 */ /* 0x000fce000001ff00 */
.L_x_162:
        /* <DEDUP_REMOVED lines=19> */
.L_x_164:
[----:B------:R-:W-:-:S11]  /*26c0*/  DADD R6, |R20|, UR6 ;  /* 0x0000000614067e29 */ /* 0x000fd60008000200 */
.L_x_163:
[----:B------:R-:W0:Y:S01]  /*26d0*/  MUFU.RCP64H R5, R19 ;  /* 0x0000001300057308 */ /* 0x000e220000001800 */
[----:B------:R-:W-:Y:S01]  /*26e0*/  IMAD.MOV.U32 R4, RZ, RZ, 0x1 ;  /* 0x00000001ff047424 */ /* 0x000fe200078e00ff */
[----:B------:R-:W1:Y:S01]  /*26f0*/  LDCU.64 UR6, c[0x0][0x3b0] ;  /* 0x00007600ff0677ac */ /* 0x000e620008000a00 */
[----:B------:R-:W-:Y:S01]  /*2700*/  DSETP.NEU.AND P0, PT, |R20|, 1, PT ;  /* 0x3ff000001400742a */ /* 0x000fe20003f0d200 */
[----:B------:R-:W-:-:S05]  /*2710*/  FSETP.GEU.AND P1, PT, |R0|, 6.5827683646048100446e-37, PT ;  /* 0x036000000000780b */ /* 0x000fca0003f2e200 */
[----:B------:R-:W-:Y:S02]  /*2720*/  FSEL R6, R6, RZ, P0 ;  /* 0x000000ff06067208 */ /* 0x000fe40000000000 */
[----:B------:R-:W-:Y:S01]  /*2730*/  FSEL R7, R7, 1.875, P0 ;  /* 0x3ff0000007077808 */ /* 0x000fe20000000000 */
[----:B0-----:R-:W-:-:S05]  /*2740*/  DFMA R12, -R18, R4, 1 ;  /* 0x3ff00000120c742b */ /* 0x001fca0000000104 */
[----:B-1----:R-:W-:-:S03]  /*2750*/  DMUL R6, R6, UR6 ;  /* 0x0000000606067c28 */ /* 0x002fc60008000000 */
[----:B------:R-:W-:-:S05]  /*2760*/  DFMA R12, R12, R12, R12 ;  /* 0x0000000c0c0c722b */ /* 0x000fca000000000c */
[----:B------:R-:W-:-:S03]  /*2770*/  DMUL R22, R6, R22 ;  /* 0x0000001606167228 */ /* 0x000fc60000000000 */
        /* <DEDUP_REMOVED lines=19> */
.L_x_165:
        /* <DEDUP_REMOVED lines=10> */
[----:B------:R-:W-:Y:S01]  /*2950*/  DSETP.GEU.AND P0, PT, R20, RZ, PT ;  /* 0x000000ff1400722a */ /* 0x000fe20003f0e000 */
[----:B------:R-:W-:-:S13]  /*2960*/  IMAD.MOV.U32 R3, RZ, RZ, R10 ;  /* 0x000000ffff037224 */ /* 0x000fda00078e000a */
[----:B------:R-:W-:Y:S05]  /*2970*/  @P0 BRA `(.L_x_158) ;  /* 0x0000000000240947 */ /* 0x000fea0003800000 */
[----:B------:R-:W2:Y:S01]  /*2980*/  LDG.E.64 R4, desc[UR8][R14.64] ;  /* 0x000000080e047981 */ /* 0x000ea2000c1e1b00 */
[----:B------:R-:W-:Y:S01]  /*2990*/  IMAD.MOV.U32 R3, RZ, RZ, R10 ;  /* 0x000000ffff037224 */ /* 0x000fe200078e000a */
[----:B--2---:R-:W-:-:S07]  /*29a0*/  DADD R4, R6, R4 ;  /* 0x0000000006047229 */ /* 0x004fce0000000004 */
[----:B------:R1:W-:Y:S01]  /*29b0*/  STG.E.64 desc[UR8][R14.64], R4 ;  /* 0x000000040e007986 */ /* 0x0003e2000c101b08 */
[----:B------:R-:W-:Y:S05]  /*29c0*/  BRA `(.L_x_158) ;  /* 0x0000000000107947 */ /* 0x000fea0003800000 */
.L_x_166:
[----:B------:R-:W2:Y:S01]  /*29d0*/  LDG.E.64 R4, desc[UR8][R14.64] ;  /* 0x000000080e047981 */ /* 0x000ea2000c1e1b00 */
[----:B------:R-:W-:Y:S01]  /*29e0*/  IMAD.MOV.U32 R3, RZ, RZ, R10 ;  /* 0x000000ffff037224 */ /* 0x000fe200078e000a */
[----:B--2---:R-:W-:-:S07]  /*29f0*/  DADD R4, -R6, R4 ;  /* 0x0000000006047229 */ /* 0x004fce0000000104 */
[----:B------:R0:W-:Y:S04]  /*2a00*/  STG.E.64 desc[UR8][R14.64], R4 ;  /* 0x000000040e007986 */ /* 0x0001e8000c101b08 */
.L_x_158:
[----:B01----:R-:W0:Y:S02]  /*2a10*/  LDC R4, c[0x0][0x3ac] ;  /* 0x0000eb00ff047b82 */ /* 0x003e240000000800 */
[----:B0-----:R-:W-:-:S13]  /*2a20*/  ISETP.NE.AND P0, PT, R10, R4, PT ;  /* 0x000000040a00720c */ /* 0x001fda0003f05270 */
[----:B------:R-:W-:Y:S05]  /*2a30*/  @!P0 EXIT ;  /* 0x000000000000894d */ /* 0x000fea0003800000 */
[----:B------:R-:W0:Y:S01]  /*2a40*/  LDC R6, c[0x0][0x3a8] ;  /* 0x0000ea00ff067b82 */ /* 0x000e220000000800 */
[C---:B------:R-:W-:Y:S01]  /*2a50*/  IADD3 R7, PT, PT, R3.reuse, -R4, RZ ;  /* 0x8000000403077210 */ /* 0x040fe20007ffe0ff */
[----:B------:R-:W-:Y:S01]  /*2a60*/  IMAD R10, R4, UR12, R3 ;  /* 0x0000000c040a7c24 */ /* 0x000fe2000f8e0203 */
[----:B------:R-:W1:Y:S05]  /*2a70*/  LDCU.64 UR6, c[0x0][0x3b0] ;  /* 0x00007600ff0677ac */ /* 0x000e6a0008000a00 */
[----:B------:R-:W3:Y:S08]  /*2a80*/  LDC R0, c[0x0][0x3a8] ;  /* 0x0000ea00ff007b82 */ /* 0x000ef00000000800 */
[----:B------:R-:W1:Y:S08]  /*2a90*/  LDC.64 R18, c[0x0][0x3b8] ;  /* 0x0000ee00ff127b82 */ /* 0x000e700000000a00 */
[----:B----4-:R-:W4:Y:S01]  /*2aa0*/  LDC.64 R16, c[0x0][0x380] ;  /* 0x0000e000ff107b82 */ /* 0x010f220000000a00 */
[----:B0-----:R-:W-:-:S02]  /*2ab0*/  IMAD R5, R3, R6, R6 ;  /* 0x0000000603057224 */ /* 0x001fc400078e0206 */
[----:B------:R-:W-:-:S03]  /*2ac0*/  IMAD R13, R3, R6, R2 ;  /* 0x00000006030d7224 */ /* 0x000fc600078e0202 */
[----:B------:R-:W-:Y:S01]  /*2ad0*/  IADD3 R2, PT, PT, R2, UR4, R5 ;  /* 0x0000000402027c10 */ /* 0x000fe2000fffe005 */
[----:B------:R-:W-:-:S07]  /*2ae0*/  VIADD R13, R13, UR4 ;  /* 0x000000040d0d7c36 */ /* 0x000fce0008000000 */
.L_x_185:
[----:B----4-:R-:W-:-:S06]  /*2af0*/  IMAD.WIDE.U32 R28, R10, 0x8, R16 ;  /* 0x000000080a1c7825 */ /* 0x010fcc00078e0010 */
[----:B------:R-:W4:Y:S01]  /*2b00*/  LDG.E.64 R28, desc[UR8][R28.64] ;  /* 0x000000081c1c7981 */ /* 0x000f22000c1e1b00 */
[----:B------:R-:W-:Y:S02]  /*2b10*/  VIADD R7, R7, 0x2 ;  /* 0x0000000207077836 */ /* 0x000fe40000000000 */
[----:B------:R-:W-:-:S03]  /*2b20*/  VIADD R22, R10, 0x1 ;  /* 0x000000010a167836 */ /* 0x000fc60000000000 */
[----:B------:R-:W-:Y:S01]  /*2b30*/  ISETP.NE.AND P1, PT, R7, RZ, PT ;  /* 0x000000ff0700720c */ /* 0x000fe20003f25270 */
[----:B----4-:R-:W-:-:S14]  /*2b40*/  DSETP.NAN.AND P0, PT, R28, R28, PT ;  /* 0x0000001c1c00722a */ /* 0x010fdc0003f08000 */
[----:B0-2---:R-:W-:Y:S05]  /*2b50*/  @P0 BRA `(.L_x_167) ;  /* 0x0000000400ac0947 */ /* 0x005fea0003800000 */
[----:B------:R-:W0:Y:S01]  /*2b60*/  LDC.64 R4, c[0x0][0x3a0] ;  /* 0x0000e800ff047b82 */ /* 0x000e220000000a00 */
[----:B------:R-:W4:Y:S07]  /*2b70*/  LDG.E.64 R24, desc[UR8][R8.64] ;  /* 0x0000000808187981 */ /* 0x000f2e000c1e1b00 */
[----:B--2---:R-:W2:Y:S01]  /*2b80*/  LDC.64 R20, c[0x0][0x388] ;  /* 0x0000e200ff147b82 */ /* 0x004ea20000000a00 */
[----:B0-----:R-:W-:-:S06]  /*2b90*/  IMAD.WIDE.U32 R4, R10, 0x8, R4 ;  /* 0x000000080a047825 */ /* 0x001fcc00078e0004 */
[----:B------:R-:W5:Y:S01]  /*2ba0*/  LDG.E.64 R4, desc[UR8][R4.64] ;  /* 0x0000000804047981 */ /* 0x000f62000c1e1b00 */
[----:B--2---:R-:W-:-:S06]  /*2bb0*/  IMAD.WIDE.U32 R20, R13, 0x8, R20 ;  /* 0x000000080d147825 */ /* 0x004fcc00078e0014 */
[----:B------:R-:W4:Y:S01]  /*2bc0*/  LDG.E.64 R20, desc[UR8][R20.64] ;  /* 0x0000000814147981 */ /* 0x000f22000c1e1b00 */
[----:B------:R-:W-:Y:S01]  /*2bd0*/  IMAD.MOV.U32 R26, RZ, RZ, 0x1 ;  /* 0x00000001ff1a7424 */ /* 0x000fe200078e00ff */
[----:B------:R-:W-:Y:S01]  /*2be0*/  BSSY.RECONVERGENT B0, `(.L_x_168) ;  /* 0x0000018000007945 */ /* 0x000fe20003800200 */
[----:B-----5:R-:W0:Y:S04]  /*2bf0*/  MUFU.RCP64H R27, R5 ;  /* 0x00000005001b7308 */ /* 0x020e280000001800 */
[----:B0-----:R-:W-:-:S08]  /*2c00*/  DFMA R30, -R4, R26, 1 ;  /* 0x3ff00000041e742b */ /* 0x001fd0000000011a */
[----:B------:R-:W-:-:S08]  /*2c10*/  DFMA R30, R30, R30, R30 ;  /* 0x0000001e1e1e722b */ /* 0x000fd0000000001e */
[----:B------:R-:W-:-:S08]  /*2c20*/  DFMA R30, R26, R30, R26 ;  /* 0x0000001e1a1e722b */ /* 0x000fd0000000001a */
[----:B------:R-:W-:Y:S02]  /*2c30*/  DFMA R26, -R4, R30, 1 ;  /* 0x3ff00000041a742b */ /* 0x000fe4000000011e */
[----:B----4-:R-:W-:-:S06]  /*2c40*/  DADD R24, R24, -R20 ;  /* 0x0000000018187229 */ /* 0x010fcc0000000814 */
[----:B------:R-:W-:-:S08]  /*2c50*/  DFMA R26, R30, R26, R30 ;  /* 0x0000001a1e1a722b */ /* 0x000fd0000000001e */
[----:B------:R-:W-:-:S08]  /*2c60*/  DMUL R44, R24, R26 ;  /* 0x0000001a182c7228 */ /* 0x000fd00000000000 */
[----:B------:R-:W-:-:S08]  /*2c70*/  DFMA R30, -R4, R44, R24 ;  /* 0x0000002c041e722b */ /* 0x000fd00000000118 */
[----:B------:R-:W-:Y:S02]  /*2c80*/  DFMA R44, R26, R30, R44 ;  /* 0x0000001e1a2c722b */ /* 0x000fe4000000002c */
[----:B------:R-:W-:Y:S01]  /*2c90*/  DADD R20, R28, -1 ;  /* 0xbff000001c147429 */ /* 0x000fe20000000000 */
[----:B------:R-:W-:-:S07]  /*2ca0*/  FSETP.GEU.AND P2, PT, |R25|, 6.5827683646048100446e-37, PT ;  /* 0x036000001900780b */ /* 0x000fce0003f4e200 */
[----:B------:R-:W-:-:S05]  /*2cb0*/  FFMA R3, RZ, R5, R45 ;  /* 0x00000005ff037223 */ /* 0x000fca000000002d */
[----:B------:R-:W-:Y:S01]  /*2cc0*/  FSETP.GT.AND P0, PT, |R3|, 1.469367938527859385e-39, PT ;  /* 0x001000000300780b */ /* 0x000fe20003f04200 */
[----:B-1----:R-:W-:-:S08]  /*2cd0*/  DFMA R20, R20, R18, 1 ;  /* 0x3ff000001414742b */ /* 0x002fd00000000012 */
[----:B------:R-:W-:-:S04]  /*2ce0*/  DADD R20, R4, -R20 ;  /* 0x0000000004147229 */ /* 0x000fc80000000814 */
[----:B------:R-:W-:Y:S07]  /*2cf0*/  @P0 BRA P2, `(.L_x_169) ;  /* 0x0000000000180947 */ /* 0x000fee0001000000 */
[----:B------:R-:W-:Y:S01]  /*2d00*/  IMAD.MOV.U32 R11, RZ, RZ, R24 ;  /* 0x000000ffff0b7224 */ /* 0x000fe200078e0018 */
[----:B------:R-:W-:Y:S01]  /*2d10*/  MOV R3, 0x2d40 ;  /* 0x00002d4000037802 */ /* 0x000fe20000000f00 */
[----:B------:R-:W-:-:S07]  /*2d20*/  IMAD.MOV.U32 R6, RZ, RZ, R25 ;  /* 0x000000ffff067224 */ /* 0x000fce00078e0019 */
[----:B---3--:R-:W-:Y:S05]  /*2d30*/  CALL.REL.NOINC `($__internal_6_$__cuda_sm20_div_rn_f64_full) ;  /* 0x0000000c00047944 */ /* 0x008fea0003c00000 */
[----:B------:R-:W-:Y:S01]  /*2d40*/  MOV R44, R5 ;  /* 0x00000005002c7202 */ /* 0x000fe20000000f00 */
[----:B------:R-:W-:-:S07]  /*2d50*/  IMAD.MOV.U32 R45, RZ, RZ, R4 ;  /* 0x000000ffff2d7224 */ /* 0x000fce00078e0004 */
.L_x_169:
[----:B------:R-:W-:Y:S05]  /*2d60*/  BSYNC.RECONVERGENT B0 ;  /* 0x0000000000007941 */ /* 0x000fea0003800200 */
.L_x_168:
[----:B------:R-:W-:Y:S02]  /*2d70*/  DSETP.NEU.AND P0, PT, R20, RZ, PT ;  /* 0x000000ff1400722a */ /* 0x000fe40003f0d000 */
[----:B------:R-:W-:-:S12]  /*2d80*/  DADD R30, -RZ, |R20| ;  /* 0x00000000ff1e7229 */ /* 0x000fd80000000514 */
[----:B------:R-:W-:Y:S05]  /*2d90*/  @!P0 BRA `(.L_x_170) ;  /* 0x0000000000208947 */ /* 0x000fea0003800000 */
[----:B------:R-:W-:Y:S01]  /*2da0*/  IMAD.MOV.U32 R5, RZ, RZ, R30 ;  /* 0x000000ffff057224 */ /* 0x000fe200078e001e */
[----:B------:R-:W-:Y:S01]  /*2db0*/  MOV R3, 0x2de0 ;  /* 0x00002de000037802 */ /* 0x000fe20000000f00 */
[----:B------:R-:W-:-:S07]  /*2dc0*/  IMAD.MOV.U32 R4, RZ, RZ, R31 ;  /* 0x000000ffff047224 */ /* 0x000fce00078e001f */
[----:B---3--:R-:W-:Y:S05]  /*2dd0*/  CALL.REL.NOINC `($_Z10edgeForcesPdS_S_S_S_jjdd$__internal_accurate_pow) ;  /* 0x0000001000747944 */ /* 0x008fea0003c00000 */
[----:B------:R-:W-:-:S04]  /*2de0*/  ISETP.GE.AND P0, PT, R31, RZ, PT ;  /* 0x000000ff1f00720c */ /* 0x000fc80003f06270 */
[----:B------:R-:W-:Y:S02]  /*2df0*/  FSEL R24, R5, RZ, P0 ;  /* 0x000000ff05187208 */ /* 0x000fe40000000000 */
[----:B------:R-:W-:Y:S01]  /*2e00*/  FSEL R25, R4, -QNAN , P0 ;  /* 0xfff8000004197808 */ /* 0x000fe20000000000 */
[----:B------:R-:W-:Y:S06]  /*2e10*/  BRA `(.L_x_171) ;  /* 0x0000000000047947 */ /* 0x000fec0003800000 */
.L_x_170:
[----:B------:R-:W-:-:S07]  /*2e20*/  CS2R R24, SRZ ;  /* 0x0000000000187805 */ /* 0x000fce000001ff00 */
.L_x_171:
        /* <DEDUP_REMOVED lines=13> */
.L_x_173:
[----:B------:R-:W-:-:S11]  /*2f00*/  DADD R24, |R20|, UR4 ;  /* 0x0000000414187e29 */ /* 0x000fd60008000200 */
.L_x_172:
        /* <DEDUP_REMOVED lines=25> */
[----:B---3--:R-:W-:Y:S05]  /*30a0*/  CALL.REL.NOINC `($__internal_6_$__cuda_sm20_div_rn_f64_full) ;  /* 0x0000000800287944 */ /* 0x008fea0003c00000 */
[----:B------:R-:W-:-:S04]  /*30b0*/  LOP3.LUT R5, R5, R4, RZ, 0x3c, !PT ;  /* 0x0000000405057212 */ /* 0x000fc800078e3cff */
[----:B------:R-:W-:-:S04]  /*30c0*/  LOP3.LUT R4, R5, R4, RZ, 0x3c, !PT ;  /* 0x0000000405047212 */ /* 0x000fc800078e3cff */
[----:B------:R-:W-:-:S07]  /*30d0*/  LOP3.LUT R5, R5, R4, RZ, 0x3c, !PT ;  /* 0x0000000405057212 */ /* 0x000fce00078e3cff */
.L_x_174:
        /* <DEDUP_REMOVED lines=16> */
.L_x_175:
[----:B------:R-:W2:Y:S02]  /*31e0*/  LDG.E.64 R4, desc[UR8][R14.64] ;  /* 0x000000080e047981 */ /* 0x000ea4000c1e1b00 */
[----:B--2---:R-:W-:-:S07]  /*31f0*/  DADD R4, -R24, R4 ;  /* 0x0000000018047229 */ /* 0x004fce0000000104 */
[----:B------:R0:W-:Y:S04]  /*3200*/  STG.E.64 desc[UR8][R14.64], R4 ;  /* 0x000000040e007986 */ /* 0x0001e8000c101b08 */
.L_x_167:
[----:B--2---:R-:W-:-:S06]  /*3210*/  IMAD.WIDE.U32 R20, R22, 0x8, R16 ;  /* 0x0000000816147825 */ /* 0x004fcc00078e0010 */
[----:B------:R-:W2:Y:S02]  /*3220*/  LDG.E.64 R20, desc[UR8][R20.64] ;  /* 0x0000000814147981 */ /* 0x000ea4000c1e1b00 */
[----:B--2---:R-:W-:-:S14]  /*3230*/  DSETP.NAN.AND P0, PT, R20, R20, PT ;  /* 0x000000141400722a */ /* 0x004fdc0003f08000 */
[----:B------:R-:W-:Y:S05]  /*3240*/  @P0 BRA `(.L_x_176) ;  /* 0x0000000400ac0947 */ /* 0x000fea0003800000 */
[----:B0---4-:R-:W0:Y:S01]  /*3250*/  LDC.64 R4, c[0x0][0x3a0] ;  /* 0x0000e800ff047b82 */ /* 0x011e220000000a00 */
[----:B------:R-:W2:Y:S01]  /*3260*/  LDG.E.64 R24, desc[UR8][R8.64] ;  /* 0x0000000808187981 */ /* 0x000ea2000c1e1b00 */
[----:B0-----:R-:W-:-:S06]  /*3270*/  IMAD.WIDE.U32 R4, R22, 0x8, R4 ;  /* 0x0000000816047825 */ /* 0x001fcc00078e0004 */
[----:B------:R-:W0:Y:S01]  /*3280*/  LDC.64 R22, c[0x0][0x388] ;  /* 0x0000e200ff167b82 */ /* 0x000e220000000a00 */
[----:B------:R-:W4:Y:S01]  /*3290*/  LDG.E.64 R4, desc[UR8][R4.64] ;  /* 0x0000000804047981 */ /* 0x000f22000c1e1b00 */
[----:B0-----:R-:W-:-:S06]  /*32a0*/  IMAD.WIDE.U32 R22, R2, 0x8, R22 ;  /* 0x0000000802167825 */ /* 0x001fcc00078e0016 */
        /* <DEDUP_REMOVED lines=26> */
.L_x_178:
[----:B------:R-:W-:Y:S05]  /*3450*/  BSYNC.RECONVERGENT B0 ;  /* 0x0000000000007941 */ /* 0x000fea0003800200 */
.L_x_177:
        /* <DEDUP_REMOVED lines=11> */
.L_x_179:
[----:B------:R-:W-:-:S07]  /*3510*/  CS2R R24, SRZ ;  /* 0x0000000000187805 */ /* 0x000fce000001ff00 */
.L_x_180:
        /* <DEDUP_REMOVED lines=13> */
.L_x_182:
[----:B------:R-:W-:-:S11]  /*35f0*/  DADD R24, |R22|, UR4 ;  /* 0x0000000416187e29 */ /* 0x000fd60008000200 */
.L_x_181:
        /* <DEDUP_REMOVED lines=29> */
.L_x_183:
        /* <DEDUP_REMOVED lines=16> */
.L_x_184:
[----:B------:R-:W2:Y:S02]  /*38d0*/  LDG.E.64 R4, desc[UR8][R14.64] ;  /* 0x000000080e047981 */ /* 0x000ea4000c1e1b00 */
[----:B--2---:R-:W-:-:S07]  /*38e0*/  DADD R4, -R20, R4 ;  /* 0x0000000014047229 */ /* 0x004fce0000000104 */
[----:B------:R2:W-:Y:S04]  /*38f0*/  STG.E.64 desc[UR8][R14.64], R4 ;  /* 0x000000040e007986 */ /* 0x0005e8000c101b08 */
.L_x_176:
[C---:B---3--:R-:W-:Y:S02]  /*3900*/  IMAD R2, R0.reuse, 0x2, R2 ;  /* 0x0000000200027824 */ /* 0x048fe400078e0202 */
[----:B------:R-:W-:Y:S02]  /*3910*/  IMAD R13, R0, 0x2, R13 ;  /* 0x00000002000d7824 */ /* 0x000fe400078e020d */
[----:B------:R-:W-:Y:S01]  /*3920*/  VIADD R10, R10, 0x2 ;  /* 0x000000020a0a7836 */ /* 0x000fe20000000000 */
[----:B------:R-:W-:Y:S06]  /*3930*/  @P1 BRA `(.L_x_185) ;  /* 0xfffffff0006c1947 */ /* 0x000fec000383ffff */
[----:B-1----:R-:W-:Y:S05]  /*3940*/  EXIT ;  /* 0x000000000000794d */ /* 0x002fea0003800000 */
        .weak           $__internal_6_$__cuda_sm20_div_rn_f64_full
        .type           $__internal_6_$__cuda_sm20_div_rn_f64_full,@function
        .size           $__internal_6_$__cuda_sm20_div_rn_f64_full,($_Z10edgeForcesPdS_S_S_S_jjdd$__internal_accurate_pow - $__internal_6_$__cuda_sm20_div_rn_f64_full)
$__internal_6_$__cuda_sm20_div_rn_f64_full:
[C---:B------:R-:W-:Y:S01]  /*3950*/  FSETP.GEU.AND P0, PT, |R5|.reuse, 1.469367938527859385e-39, PT ;  /* 0x001000000500780b */ /* 0x040fe20003f0e200 */
[----:B------:R-:W-:Y:S01]  /*3960*/  IMAD.MOV.U32 R27, RZ, RZ, R5 ;  /* 0x000000ffff1b7224 */ /* 0x000fe200078e0005 */
[----:B------:R-:W-:Y:S01]  /*3970*/  LOP3.LUT R24, R5, 0x800fffff, RZ, 0xc0, !PT ;  /* 0x800fffff05187812 */ /* 0x000fe200078ec0ff */
[----:B------:R-:W-:Y:S01]  /*3980*/  IMAD.MOV.U32 R33, RZ, RZ, R6 ;  /* 0x000000ffff217224 */ /* 0x000fe200078e0006 */
[----:B------:R-:W-:Y:S01]  /*3990*/  MOV R26, R4 ;  /* 0x00000004001a7202 */ /* 0x000fe20000000f00 */
[----:B------:R-:W-:Y:S01]  /*39a0*/  IMAD.MOV.U32 R38, RZ, RZ, 0x1 ;  /* 0x00000001ff267424 */ /* 0x000fe200078e00ff */
[----:B------:R-:W-:Y:S01]  /*39b0*/  LOP3.LUT R25, R24, 0x3ff00000, RZ, 0xfc, !PT ;  /* 0x3ff0000018197812 */ /* 0x000fe200078efcff */
[----:B------:R-:W-:Y:S01]  /*39c0*/  IMAD.MOV.U32 R24, RZ, RZ, R4 ;  /* 0x000000ffff187224 */ /* 0x000fe200078e0004 */
[C---:B------:R-:W-:Y:S01]  /*39d0*/  FSETP.GEU.AND P3, PT, |R33|.reuse, 1.469367938527859385e-39, PT ;  /* 0x001000002100780b */ /* 0x040fe20003f6e200 */
[----:B------:R-:W-:Y:S01]  /*39e0*/  IMAD.MOV.U32 R32, RZ, RZ, R11 ;  /* 0x000000ffff207224 */ /* 0x000fe200078e000b */
[----:B------:R-:W-:Y:S01]  /*39f0*/  LOP3.LUT R4, R33, 0x7ff00000, RZ, 0xc0, !PT ;  /* 0x7ff0000021047812 */ /* 0x000fe200078ec0ff */
[----:B------:R-:W-:Y:S01]  /*3a00*/  BSSY.RECONVERGENT B1, `(.L_x_186) ;  /* 0x0000055000017945 */ /* 0x000fe20003800200 */
[----:B------:R-:W-:Y:S01]  /*3a10*/  LOP3.LUT R6, R5, 0x7ff00000, RZ, 0xc0, !PT ;  /* 0x7ff0000005067812 */ /* 0x000fe200078ec0ff */
[----:B------:R-:W-:Y:S01]  /*3a20*/  @!P0 DMUL R24, R26, 8.98846567431157953865e+307 ;  /* 0x7fe000001a188828 */ /* 0x000fe20000000000 */
[----:B------:R-:W-:-:S02]  /*3a30*/  IMAD.MOV.U32 R5, RZ, RZ, 0x1ca00000 ;  /* 0x1ca00000ff057424 */ /* 0x000fc400078e00ff */
[----:B------:R-:W-:-:S03]  /*3a40*/  ISETP.GE.U32.AND P2, PT, R4, R6, PT ;  /* 0x000000060400720c */ /* 0x000fc60003f46070 */
[----:B------:R-:W0:Y:S02]  /*3a50*/  MUFU.RCP64H R39, R25 ;  /* 0x0000001900277308 */ /* 0x000e240000001800 */
[----:B------:R-:W-:Y:S01]  /*3a60*/  @!P3 LOP3.LUT R11, R27, 0x7ff00000, RZ, 0xc0, !PT ;  /* 0x7ff000001b0bb812 */ /* 0x000fe200078ec0ff */
[----:B------:R-:W-:Y:S01]  /*3a70*/  @!P3 IMAD.MOV.U32 R40, RZ, RZ, RZ ;  /* 0x000000ffff28b224 */ /* 0x000fe200078e00ff */
[----:B------:R-:W-:Y:S02]  /*3a80*/  @!P0 LOP3.LUT R6, R25, 0x7ff00000, RZ, 0xc0, !PT ;  /* 0x7ff0000019068812 */ /* 0x000fe400078ec0ff */
[----:B------:R-:W-:Y:S02]  /*3a90*/  @!P3 ISETP.GE.U32.AND P4, PT, R4, R11, PT ;  /* 0x0000000b0400b20c */ /* 0x000fe40003f86070 */
[C---:B------:R-:W-:Y:S02]  /*3aa0*/  SEL R11, R5.reuse, 0x63400000, !P2 ;  /* 0x63400000050b7807 */ /* 0x040fe40005000000 */
[----:B------:R-:W-:-:S04]  /*3ab0*/  @!P3 SEL R12, R5, 0x63400000, !P4 ;  /* 0x63400000050cb807 */ /* 0x000fc80006000000 */
[----:B------:R-:W-:Y:S01]  /*3ac0*/  @!P3 LOP3.LUT R12, R12, 0x80000000, R33, 0xf8, !PT ;  /* 0x800000000c0cb812 */ /* 0x000fe200078ef821 */
[----:B0-----:R-:W-:-:S03]  /*3ad0*/  DFMA R34, R38, -R24, 1 ;  /* 0x3ff000002622742b */ /* 0x001fc60000000818 */
[----:B------:R-:W-:-:S05]  /*3ae0*/  @!P3 LOP3.LUT R41, R12, 0x100000, RZ, 0xfc, !PT ;  /* 0x001000000c29b812 */ /* 0x000fca00078efcff */
[----:B------:R-:W-:-:S08]  /*3af0*/  DFMA R34, R34, R34, R34 ;  /* 0x000000222222722b */ /* 0x000fd00000000022 */
[----:B------:R-:W-:Y:S01]  /*3b00*/  DFMA R38, R38, R34, R38 ;  /* 0x000000222626722b */ /* 0x000fe20000000026 */
[----:B------:R-:W-:Y:S01]  /*3b10*/  LOP3.LUT R35, R11, 0x800fffff, R33, 0xf8, !PT ;  /* 0x800fffff0b237812 */ /* 0x000fe200078ef821 */
[----:B------:R-:W-:Y:S01]  /*3b20*/  IMAD.MOV.U32 R11, RZ, RZ, R4 ;  /* 0x000000ffff0b7224 */ /* 0x000fe200078e0004 */
[----:B------:R-:W-:-:S05]  /*3b30*/  MOV R34, R32 ;  /* 0x0000002000227202 */ /* 0x000fca0000000f00 */
[----:B------:R-:W-:Y:S02]  /*3b40*/  DFMA R36, R38, -R24, 1 ;  /* 0x3ff000002624742b */ /* 0x000fe40000000818 */
[----:B------:R-:W-:-:S06]  /*3b50*/  @!P3 DFMA R34, R34, 2, -R40 ;  /* 0x400000002222b82b */ /* 0x000fcc0000000828 */
[----:B------:R-:W-:-:S04]  /*3b60*/  DFMA R38, R38, R36, R38 ;  /* 0x000000242626722b */ /* 0x000fc80000000026 */
[----:B------:R-:W-:-:S04]  /*3b70*/  @!P3 LOP3.LUT R11, R35, 0x7ff00000, RZ, 0xc0, !PT ;  /* 0x7ff00000230bb812 */ /* 0x000fc800078ec0ff */
[----:B------:R-:W-:Y:S01]  /*3b80*/  DMUL R36, R38, R34 ;  /* 0x0000002226247228 */ /* 0x000fe20000000000 */
[----:B------:R-:W-:-:S05]  /*3b90*/  VIADD R12, R11, 0xffffffff ;  /* 0xffffffff0b0c7836 */ /* 0x000fca0000000000 */
[----:B------:R-:W-:Y:S01]  /*3ba0*/  ISETP.GT.U32.AND P0, PT, R12, 0x7feffffe, PT ;  /* 0x7feffffe0c00780c */ /* 0x000fe20003f04070 */
[----:B------:R-:W-:Y:S01]  /*3bb0*/  VIADD R12, R6, 0xffffffff ;  /* 0xffffffff060c7836 */ /* 0x000fe20000000000 */
[----:B------:R-:W-:-:S04]  /*3bc0*/  DFMA R40, R36, -R24, R34 ;  /* 0x800000182428722b */ /* 0x000fc80000000022 */
[----:B------:R-:W-:-:S04]  /*3bd0*/  ISETP.GT.U32.OR P0, PT, R12, 0x7feffffe, P0 ;  /* 0x7feffffe0c00780c */ /* 0x000fc80000704470 */
[----:B------:R-:W-:-:S09]  /*3be0*/  DFMA R36, R38, R40, R36 ;  /* 0x000000282624722b */ /* 0x000fd20000000024 */
[----:B------:R-:W-:Y:S05]  /*3bf0*/  @P0 BRA `(.L_x_187) ;  /* 0x0000000000740947 */ /* 0x000fea0003800000 */
[----:B------:R-:W-:Y:S02]  /*3c00*/  LOP3.LUT R6, R27, 0x7ff00000, RZ, 0xc0, !PT ;  /* 0x7ff000001b067812 */ /* 0x000fe400078ec0ff */
[----:B------:R-:W-:Y:S02]  /*3c10*/  MOV R32, RZ ;  /* 0x000000ff00207202 */ /* 0x000fe40000000f00 */
[CC--:B------:R-:W-:Y:S02]  /*3c20*/  VIADDMNMX R11, R4.reuse, -R6.reuse, 0xb9600000, !PT ;  /* 0xb9600000040b7446 */ /* 0x0c0fe40007800906 */
[----:B------:R-:W-:Y:S02]  /*3c30*/  ISETP.GE.U32.AND P0, PT, R4, R6, PT ;  /* 0x000000060400720c */ /* 0x000fe40003f06070 */
[----:B------:R-:W-:Y:S02]  /*3c40*/  VIMNMX R11, PT, PT, R11, 0x46a00000, PT ;  /* 0x46a000000b0b7848 */ /* 0x000fe40003fe0100 */
[----:B------:R-:W-:-:S05]  /*3c50*/  SEL R5, R5, 0x63400000, !P0 ;  /* 0x6340000005057807 */ /* 0x000fca0004000000 */
[----:B------:R-:W-:-:S04]  /*3c60*/  IMAD.IADD R5, R11, 0x1, -R5 ;  /* 0x000000010b057824 */ /* 0x000fc800078e0a05 */
        /* <DEDUP_REMOVED lines=11> */
[----:B------:R-:W-:Y:S01]  /*3d20*/  IADD3 R5, PT, PT, -R5, -0x43300000, RZ ;  /* 0xbcd0000005057810 */ /* 0x000fe20007ffe1ff */
[----:B------:R-:W-:-:S06]  /*3d30*/  IMAD.MOV.U32 R24, RZ, RZ, RZ ;  /* 0x000000ffff187224 */ /* 0x000fcc00078e00ff */
[----:B------:R-:W-:Y:S02]  /*3d40*/  DFMA R24, R38, -R24, R36 ;  /* 0x800000182618722b */ /* 0x000fe40000000024 */
[----:B------:R-:W-:-:S08]  /*3d50*/  DMUL.RP R36, R36, R32 ;  /* 0x0000002024247228 */ /* 0x000fd00000008000 */
[----:B------:R-:W-:Y:S02]  /*3d60*/  FSETP.NEU.AND P0, PT, |R25|, R5, PT ;  /* 0x000000051900720b */ /* 0x000fe40003f0d200 */
[----:B------:R-:W-:Y:S02]  /*3d70*/  LOP3.LUT R5, R37, R26, RZ, 0x3c, !PT ;  /* 0x0000001a25057212 */ /* 0x000fe400078e3cff */
[----:B------:R-:W-:Y:S02]  /*3d80*/  FSEL R4, R36, R38, !P0 ;  /* 0x0000002624047208 */ /* 0x000fe40004000000 */
[----:B------:R-:W-:-:S03]  /*3d90*/  FSEL R5, R5, R39, !P0 ;  /* 0x0000002705057208 */ /* 0x000fc60004000000 */
[----:B------:R-:W-:Y:S02]  /*3da0*/  IMAD.MOV.U32 R38, RZ, RZ, R4 ;  /* 0x000000ffff267224 */ /* 0x000fe400078e0004 */
[----:B------:R-:W-:Y:S01]  /*3db0*/  IMAD.MOV.U32 R39, RZ, RZ, R5 ;  /* 0x000000ffff277224 */ /* 0x000fe200078e0005 */
[----:B------:R-:W-:Y:S06]  /*3dc0*/  BRA `(.L_x_188) ;  /* 0x0000000000607947 */ /* 0x000fec0003800000 */
.L_x_187:
[----:B------:R-:W-:-:S14]  /*3dd0*/  DSETP.NAN.AND P0, PT, R32, R32, PT ;  /* 0x000000202000722a */ /* 0x000fdc0003f08000 */
        /* <DEDUP_REMOVED lines=10> */
[----:B------:R-:W-:Y:S01]  /*3e80*/  @P0 LOP3.LUT R4, R26, 0x7ff00000, RZ, 0xfc, !PT ;  /* 0x7ff000001a040812 */ /* 0x000fe200078efcff */
[----:B------:R-:W-:Y:S02]  /*3e90*/  @!P0 IMAD.MOV.U32 R38, RZ, RZ, RZ ;  /* 0x000000ffff268224 */ /* 0x000fe400078e00ff */
[----:B------:R-:W-:Y:S02]  /*3ea0*/  @!P0 IMAD.MOV.U32 R39, RZ, RZ, R26 ;  /* 0x000000ffff278224 */ /* 0x000fe400078e001a */
[----:B------:R-:W-:Y:S02]  /*3eb0*/  @P0 IMAD.MOV.U32 R38, RZ, RZ, RZ ;  /* 0x000000ffff260224 */ /* 0x000fe400078e00ff */
[----:B------:R-:W-:Y:S01]  /*3ec0*/  @P0 IMAD.MOV.U32 R39, RZ, RZ, R4 ;  /* 0x000000ffff270224 */ /* 0x000fe200078e0004 */
[----:B------:R-:W-:Y:S06]  /*3ed0*/  BRA `(.L_x_188) ;  /* 0x00000000001c7947 */ /* 0x000fec0003800000 */
.L_x_190:
[----:B------:R-:W-:Y:S01]  /*3ee0*/  LOP3.LUT R4, R27, 0x80000, RZ, 0xfc, !PT ;  /* 0x000800001b047812 */ /* 0x000fe200078efcff */
[----:B------:R-:W-:-:S04]  /*3ef0*/  IMAD.MOV.U32 R38, RZ, RZ, R26 ;  /* 0x000000ffff267224 */ /* 0x000fc800078e001a */
[----:B------:R-:W-:Y:S01]  /*3f00*/  IMAD.MOV.U32 R39, RZ, RZ, R4 ;  /* 0x000000ffff277224 */ /* 0x000fe200078e0004 */
[----:B------:R-:W-:Y:S06]  /*3f10*/  BRA `(.L_x_188) ;  /* 0x00000000000c7947 */ /* 0x000fec0003800000 */
.L_x_189:
[----:B------:R-:W-:Y:S02]  /*3f20*/  LOP3.LUT R4, R33, 0x80000, RZ, 0xfc, !PT ;  /* 0x0008000021047812 */ /* 0x000fe400078efcff */
[----:B------:R-:W-:-:S03]  /*3f30*/  MOV R38, R32 ;  /* 0x0000002000267202 */ /* 0x000fc60000000f00 */
[----:B------:R-:W-:-:S07]  /*3f40*/  IMAD.MOV.U32 R39, RZ, RZ, R4 ;  /* 0x000000ffff277224 */ /* 0x000fce00078e0004 */
.L_x_188:
[----:B------:R-:W-:Y:S05]  /*3f50*/  BSYNC.RECONVERGENT B1 ;  /* 0x0000000000017941 */ /* 0x000fea0003800200 */
.L_x_186:
[----:B------:R-:W-:Y:S02]  /*3f60*/  IMAD.MOV.U32 R24, RZ, RZ, R3 ;  /* 0x000000ffff187224 */ /* 0x000fe400078e0003 */
[----:B------:R-:W-:Y:S02]  /*3f70*/  IMAD.MOV.U32 R25, RZ, RZ, 0x0 ;  /* 0x00000000ff197424 */ /* 0x000fe400078e00ff */
[----:B------:R-:W-:Y:S02]  /*3f80*/  IMAD.MOV.U32 R5, RZ, RZ, R38 ;  /* 0x000000ffff057224 */ /* 0x000fe400078e0026 */
[----:B------:R-:W-:Y:S01]  /*3f90*/  IMAD.MOV.U32 R4, RZ, RZ, R39 ;  /* 0x000000ffff047224 */ /* 0x000fe200078e0027 */
[----:B------:R-:W-:Y:S06]  /*3fa0*/  RET.REL.NODEC R24 `(_Z10edgeForcesPdS_S_S_S_jjdd) ;  /* 0xffffffc018147950 */ /* 0x000fec0003c3ffff */
        .type           $_Z10edgeForcesPdS_S_S_S_jjdd$__internal_accurate_pow,@function
        .size           $_Z10edgeForcesPdS_S_S_S_jjdd$__internal_accurate_pow,(.L_x_252 - $_Z10edgeForcesPdS_S_S_S_jjdd$__internal_accurate_pow)
$_Z10edgeForcesPdS_S_S_S_jjdd$__internal_accurate_pow:
[----:B------:R-:W-:Y:S01]  /*3fb0*/  ISETP.GT.U32.AND P0, PT, R4, 0xfffff, PT ;  /* 0x000fffff0400780c */ /* 0x000fe20003f04070 */
[----:B------:R-:W-:Y:S01]  /*3fc0*/  IMAD.MOV.U32 R24, RZ, RZ, R5 ;  /* 0x000000ffff187224 */ /* 0x000fe200078e0005 */
[----:B------:R-:W-:Y:S01]  /*3fd0*/  MOV R25, R4 ;  /* 0x0000000400197202 */ /* 0x000fe20000000f00 */
[----:B------:R-:W-:Y:S01]  /*3fe0*/  IMAD.MOV.U32 R6, RZ, RZ, R4 ;  /* 0x000000ffff067224 */ /* 0x000fe200078e0004 */
[----:B------:R-:W-:Y:S01]  /*3ff0*/  UMOV UR14, 0x7d2cafe2 ;  /* 0x7d2cafe2000e7882 */ /* 0x000fe20000000000 */
[----:B------:R-:W-:Y:S01]  /*4000*/  IMAD.MOV.U32 R26, RZ, RZ, RZ ;  /* 0x000000ffff1a7224 */ /* 0x000fe200078e00ff */
[----:B------:R-:W-:Y:S01]  /*4010*/  UMOV UR15, 0x3eb0f5ff ;  /* 0x3eb0f5ff000f7882 */ /* 0x000fe20000000000 */
[----:B------:R-:W-:Y:S01]  /*4020*/  UMOV UR16, 0x3b39803f ;  /* 0x3b39803f00107882 */ /* 0x000fe20000000000 */
[----:B------:R-:W-:-:S05]  /*4030*/  UMOV UR17, 0x3c7abc9e ;  /* 0x3c7abc9e00117882 */ /* 0x000fca0000000000 */
[----:B------:R-:W-:-:S10]  /*4040*/  @!P0 DMUL R24, R24, 1.80143985094819840000e+16 ;  /* 0x4350000018188828 */ /* 0x000fd40000000000 */
[----:B------:R-:W-:Y:S02]  /*4050*/  @!P0 IMAD.MOV.U32 R6, RZ, RZ, R25 ;  /* 0x000000ffff068224 */ /* 0x000fe400078e0019 */
[----:B------:R-:W-:-:S03]  /*4060*/  @!P0 IMAD.MOV.U32 R5, RZ, RZ, R24 ;  /* 0x000000ffff058224 */ /* 0x000fc600078e0018 */
[----:B------:R-:W-:Y:S01]  /*4070*/  LOP3.LUT R6, R6, 0x800fffff, RZ, 0xc0, !PT ;  /* 0x800fffff06067812 */ /* 0x000fe200078ec0ff */
[----:B------:R-:W-:-:S03]  /*4080*/  IMAD.MOV.U32 R34, RZ, RZ, R5 ;  /* 0x000000ffff227224 */ /* 0x000fc600078e0005 */
[----:B------:R-:W-:-:S04]  /*4090*/  LOP3.LUT R6, R6, 0x3ff00000, RZ, 0xfc, !PT ;  /* 0x3ff0000006067812 */ /* 0x000fc800078efcff */
[----:B------:R-:W-:Y:S01]  /*40a0*/  ISETP.GE.U32.AND P2, PT, R6, 0x3ff6a09f, PT ;  /* 0x3ff6a09f0600780c */ /* 0x000fe20003f46070 */
[----:B------:R-:W-:-:S12]  /*40b0*/  IMAD.MOV.U32 R35, RZ, RZ, R6 ;  /* 0x000000ffff237224 */ /* 0x000fd800078e0006 */
[----:B------:R-:W-:-:S05]  /*40c0*/  @P2 VIADD R5, R35, 0xfff00000 ;  /* 0xfff0000023052836 */ /* 0x000fca0000000000 */
[----:B------:R-:W-:Y:S02]  /*40d0*/  @P2 MOV R35, R5 ;  /* 0x0000000500232202 */ /* 0x000fe40000000f00 */
[----:B------:R-:W-:Y:S02]  /*40e0*/  SHF.R.U32.HI R5, RZ, 0x14, R4 ;  /* 0x00000014ff057819 */ /* 0x000fe40000011604 */
[----:B------:R-:W-:Y:S02]  /*40f0*/  @!P0 LEA.HI R5, R25, 0xffffffca, RZ, 0xc ;  /* 0xffffffca19058811 */ /* 0x000fe400078f60ff */
[C---:B------:R-:W-:Y:S02]  /*4100*/  DADD R32, R34.reuse, 1 ;  /* 0x3ff0000022207429 */ /* 0x040fe40000000000 */
[----:B------:R-:W-:Y:S01]  /*4110*/  DADD R34, R34, -1 ;  /* 0xbff0000022227429 */ /* 0x000fe20000000000 */
[C---:B------:R-:W-:Y:S01]  /*4120*/  VIADD R4, R5.reuse, 0xfffffc01 ;  /* 0xfffffc0105047836 */ /* 0x040fe20000000000 */
[----:B------:R-:W-:Y:S01]  /*4130*/  @P2 IADD3 R4, PT, PT, R5, -0x3fe, RZ ;  /* 0xfffffc0205042810 */ /* 0x000fe20007ffe0ff */
[----:B------:R-:W-:Y:S01]  /*4140*/  IMAD.MOV.U32 R5, RZ, RZ, 0x43300000 ;  /* 0x43300000ff057424 */ /* 0x000fe200078e00ff */
[----:B------:R-:W0:Y:S02]  /*4150*/  MUFU.RCP64H R27, R33 ;  /* 0x00000021001b7308 */ /* 0x000e240000001800 */
[----:B------:R-:W-:Y:S01]  /*4160*/  LOP3.LUT R4, R4, 0x80000000, RZ, 0x3c, !PT ;  /* 0x8000000004047812 */ /* 0x000fe200078e3cff */
[----:B0-----:R-:W-:-:S08]  /*4170*/  DFMA R32, -R32, R26, 1 ;  /* 0x3ff000002020742b */ /* 0x001fd0000000011a */
[----:B------:R-:W-:-:S08]  /*4180*/  DFMA R32, R32, R32, R32 ;  /* 0x000000202020722b */ /* 0x000fd00000000020 */
[----:B------:R-:W-:Y:S01]  /*4190*/  DFMA R32, R26, R32, R26 ;  /* 0x000000201a20722b */ /* 0x000fe2000000001a */
[----:B------:R-:W-:Y:S02]  /*41a0*/  IMAD.MOV.U32 R26, RZ, RZ, 0x41ad3b5a ;  /* 0x41ad3b5aff1a7424 */ /* 0x000fe400078e00ff */
[----:B------:R-:W-:-:S05]  /*41b0*/  IMAD.MOV.U32 R27, RZ, RZ, 0x3ed0f5d2 ;  /* 0x3ed0f5d2ff1b7424 */ /* 0x000fca00078e00ff */
[----:B------:R-:W-:-:S08]  /*41c0*/  DMUL R38, R34, R32 ;  /* 0x0000002022267228 */ /* 0x000fd00000000000 */
[----:B------:R-:W-:-:S08]  /*41d0*/  DFMA R38, R34, R32, R38 ;  /* 0x000000202226722b */ /* 0x000fd00000000026 */
[----:B------:R-:W-:-:S08]  /*41e0*/  DMUL R42, R38, R38 ;  /* 0x00000026262a7228 */ /* 0x000fd00000000000 */
[----:B------:R-:W-:Y:S01]  /*41f0*/  DFMA R26, R42, UR14, R26 ;  /* 0x0000000e2a1a7c2b */ /* 0x000fe2000800001a */
[----:B------:R-:W-:Y:S01]  /*4200*/  UMOV UR14, 0x75488a3f ;  /* 0x75488a3f000e7882 */ /* 0x000fe20000000000 */
[----:B------:R-:W-:-:S06]  /*4210*/  UMOV UR15, 0x3ef3b20a ;  /* 0x3ef3b20a000f7882 */ /* 0x000fcc0000000000 */
[----:B------:R-:W-:Y:S01]  /*4220*/  DFMA R40, R42, R26, UR14 ;  /* 0x0000000e2a287e2b */ /* 0x000fe2000800001a */
[----:B------:R-:W-:Y:S01]  /*4230*/  UMOV UR14, 0xe4faecd5 ;  /* 0xe4faecd5000e7882 */ /* 0x000fe20000000000 */
[----:B------:R-:W-:Y:S01]  /*4240*/  UMOV UR15, 0x3f1745cd ;  /* 0x3f1745cd000f7882 */ /* 0x000fe20000000000 */
[----:B------:R-:W-:-:S05]  /*4250*/  DADD R26, R34, -R38 ;  /* 0x00000000221a7229 */ /* 0x000fca0000000826 */
[----:B------:R-:W-:Y:S01]  /*4260*/  DFMA R40, R42, R40, UR14 ;  /* 0x0000000e2a287e2b */ /* 0x000fe20008000028 */
[----:B------:R-:W-:Y:S01]  /*4270*/  UMOV UR14, 0x258a578b ;  /* 0x258a578b000e7882 */ /* 0x000fe20000000000 */
[----:B------:R-:W-:Y:S01]  /*4280*/  UMOV UR15, 0x3f3c71c7 ;  /* 0x3f3c71c7000f7882 */ /* 0x000fe20000000000 */
[----:B------:R-:W-:-:S05]  /*4290*/  DADD R26, R26, R26 ;  /* 0x000000001a1a7229 */ /* 0x000fca000000001a */
[----:B------:R-:W-:Y:S01]  /*42a0*/  DFMA R40, R42, R40, UR14 ;  /* 0x0000000e2a287e2b */ /* 0x000fe20008000028 */
[----:B------:R-:W-:Y:S01]  /*42b0*/  UMOV UR14, 0x9242b910 ;  /* 0x9242b910000e7882 */ /* 0x000fe20000000000 */
[----:B------:R-:W-:Y:S01]  /*42c0*/  UMOV UR15, 0x3f624924 ;  /* 0x3f624924000f7882 */ /* 0x000fe20000000000 */
[----:B------:R-:W-:-:S05]  /*42d0*/  DFMA R26, R34, -R38, R26 ;  /* 0x80000026221a722b */ /* 0x000fca000000001a */
[----:B------:R-:W-:Y:S01]  /*42e0*/  DFMA R40, R42, R40, UR14 ;  /* 0x0000000e2a287e2b */ /* 0x000fe20008000028 */
[----:B------:R-:W-:Y:S01]  /*42f0*/  UMOV UR14, 0x99999dfb ;  /* 0x99999dfb000e7882 */ /* 0x000fe20000000000 */
[----:B------:R-:W-:Y:S01]  /*4300*/  UMOV UR15, 0x3f899999 ;  /* 0x3f899999000f7882 */ /* 0x000fe20000000000 */
[----:B------:R-:W-:Y:S02]  /*4310*/  DMUL R26, R32, R26 ;  /* 0x0000001a201a7228 */ /* 0x000fe40000000000 */
[----:B------:R-:W-:-:S03]  /*4320*/  DMUL R32, R38, R38 ;  /* 0x0000002626207228 */ /* 0x000fc60000000000 */
[----:B------:R-:W-:Y:S01]  /*4330*/  DFMA R40, R42, R40, UR14 ;  /* 0x0000000e2a287e2b */ /* 0x000fe20008000028 */
[----:B------:R-:W-:Y:S01]  /*4340*/  UMOV UR14, 0x55555555 ;  /* 0x55555555000e7882 */ /* 0x000fe20000000000 */
[----:B------:R-:W-:-:S03]  /*4350*/  UMOV UR15, 0x3fb55555 ;  /* 0x3fb55555000f7882 */ /* 0x000fc60000000000 */
[----:B------:R-:W-:-:S03]  /*4360*/  DMUL R24, R38, R32 ;  /* 0x0000002026187228 */ /* 0x000fc60000000000 */
[----:B------:R-:W-:-:S08]  /*4370*/  DFMA R36, R42, R40, UR14 ;  /* 0x0000000e2a247e2b */ /* 0x000fd00008000028 */
[----:B------:R-:W-:Y:S01]  /*4380*/  DADD R34, -R36, UR14 ;  /* 0x0000000e24227e29 */ /* 0x000fe20008000100 */
[----:B------:R-:W-:Y:S01]  /*4390*/  UMOV UR14, 0xb9e7b0 ;  /* 0x00b9e7b0000e7882 */ /* 0x000fe20000000000 */
[----:B------:R-:W-:-:S06]  /*43a0*/  UMOV UR15, 0x3c46a4cb ;  /* 0x3c46a4cb000f7882 */ /* 0x000fcc0000000000 */
[----:B------:R-:W-:Y:S02]  /*43b0*/  DFMA R34, R42, R40, R34 ;  /* 0x000000282a22722b */ /* 0x000fe40000000022 */
[----:B------:R-:W-:Y:S01]  /*43c0*/  DFMA R40, R38, R38, -R32 ;  /* 0x000000262628722b */ /* 0x000fe20000000820 */
[----:B------:R-:W-:Y:S02]  /*43d0*/  VIADD R43, R27, 0x100000 ;  /* 0x001000001b2b7836 */ /* 0x000fe40000000000 */
[----:B------:R-:W-:-:S06]  /*43e0*/  IMAD.MOV.U32 R42, RZ, RZ, R26 ;  /* 0x000000ffff2a7224 */ /* 0x000fcc00078e001a */
[----:B------:R-:W-:Y:S02]  /*43f0*/  DFMA R40, R38, R42, R40 ;  /* 0x0000002a2628722b */ /* 0x000fe40000000028 */
[----:B------:R-:W-:Y:S01]  /*4400*/  DADD R42, R34, -UR14 ;  /* 0x8000000e222a7e29 */ /* 0x000fe20008000000 */
[----:B------:R-:W-:Y:S01]  /*4410*/  UMOV UR14, 0x80000000 ;  /* 0x80000000000e7882 */ /* 0x000fe20000000000 */
[----:B------:R-:W-:Y:S01]  /*4420*/  DFMA R34, R38, R32, -R24 ;  /* 0x000000202622722b */ /* 0x000fe20000000818 */
[----:B------:R-:W-:-:S07]  /*4430*/  UMOV UR15, 0x43300000 ;  /* 0x43300000000f7882 */ /* 0x000fce0000000000 */
[----:B------:R-:W-:Y:S02]  /*4440*/  DFMA R34, R26, R32, R34 ;  /* 0x000000201a22722b */ /* 0x000fe40000000022 */
[----:B------:R-:W-:-:S06]  /*4450*/  DADD R32, R36, R42 ;  /* 0x0000000024207229 */ /* 0x000fcc000000002a */
[----:B------:R-:W-:Y:S02]  /*4460*/  DFMA R34, R38, R40, R34 ;  /* 0x000000282622722b */ /* 0x000fe40000000022 */
[----:B------:R-:W-:Y:S02]  /*4470*/  DADD R40, R36, -R32 ;  /* 0x0000000024287229 */ /* 0x000fe40000000820 */
[----:B------:R-:W-:-:S06]  /*4480*/  DMUL R36, R32, R24 ;  /* 0x0000001820247228 */ /* 0x000fcc0000000000 */
[----:B------:R-:W-:Y:S02]  /*4490*/  DADD R42, R42, R40 ;  /* 0x000000002a2a7229 */ /* 0x000fe40000000028 */
[----:B------:R-:W-:-:S08]  /*44a0*/  DFMA R40, R32, R24, -R36 ;  /* 0x000000182028722b */ /* 0x000fd00000000824 */
[----:B------:R-:W-:-:S08]  /*44b0*/  DFMA R34, R32, R34, R40 ;  /* 0x000000222022722b */ /* 0x000fd00000000028 */
[----:B------:R-:W-:-:S08]  /*44c0*/  DFMA R42, R42, R24, R34 ;  /* 0x000000182a2a722b */ /* 0x000fd00000000022 */
[----:B------:R-:W-:-:S08]  /*44d0*/  DADD R32, R36, R42 ;  /* 0x0000000024207229 */ /* 0x000fd0000000002a */
[--C-:B------:R-:W-:Y:S02]  /*44e0*/  DADD R24, R38, R32.reuse ;  /* 0x0000000026187229 */ /* 0x100fe40000000020 */
[----:B------:R-:W-:-:S06]  /*44f0*/  DADD R36, R36, -R32 ;  /* 0x0000000024247229 */ /* 0x000fcc0000000820 */
[----:B------:R-:W-:Y:S02]  /*4500*/  DADD R38, R38, -R24 ;  /* 0x0000000026267229 */ /* 0x000fe40000000818 */
[----:B------:R-:W-:-:S06]  /*4510*/  DADD R36, R42, R36 ;  /* 0x000000002a247229 */ /* 0x000fcc0000000024 */
[----:B------:R-:W-:Y:S02]  /*4520*/  DADD R38, R32, R38 ;  /* 0x0000000020267229 */ /* 0x000fe40000000026 */
[----:B------:R-:W-:Y:S01]  /*4530*/  DADD R32, R4, -UR14 ;  /* 0x8000000e04207e29 */ /* 0x000fe20008000000 */
[----:B------:R-:W-:Y:S01]  /*4540*/  UMOV UR14, 0xfefa39ef ;  /* 0xfefa39ef000e7882 */ /* 0x000fe20000000000 */
[----:B------:R-:W-:-:S04]  /*4550*/  UMOV UR15, 0x3fe62e42 ;  /* 0x3fe62e42000f7882 */ /* 0x000fc80000000000 */
[----:B------:R-:W-:-:S08]  /*4560*/  DADD R36, R36, R38 ;  /* 0x0000000024247229 */ /* 0x000fd00000000026 */
[----:B------:R-:W-:-:S08]  /*4570*/  DADD R26, R26, R36 ;  /* 0x000000001a1a7229 */ /* 0x000fd00000000024 */
[----:B------:R-:W-:-:S08]  /*4580*/  DADD R34, R24, R26 ;  /* 0x0000000018227229 */ /* 0x000fd0000000001a */
[--C-:B------:R-:W-:Y:S02]  /*4590*/  DFMA R4, R32, UR14, R34.reuse ;  /* 0x0000000e20047c2b */ /* 0x100fe40008000022 */
[----:B------:R-:W-:-:S06]  /*45a0*/  DADD R36, R24, -R34 ;  /* 0x0000000018247229 */ /* 0x000fcc0000000822 */
[----:B------:R-:W-:Y:S02]  /*45b0*/  DFMA R24, R32, -UR14, R4 ;  /* 0x8000000e20187c2b */ /* 0x000fe40008000004 */
[----:B------:R-:W-:-:S06]  /*45c0*/  DADD R36, R26, R36 ;  /* 0x000000001a247229 */ /* 0x000fcc0000000024 */
[----:B------:R-:W-:-:S08]  /*45d0*/  DADD R24, -R34, R24 ;  /* 0x0000000022187229 */ /* 0x000fd00000000118 */
[----:B------:R-:W-:-:S08]  /*45e0*/  DADD R24, R36, -R24 ;  /* 0x0000000024187229 */ /* 0x000fd00000000818 */
[----:B------:R-:W-:Y:S01]  /*45f0*/  DFMA R26, R32, UR16, R24 ;  /* 0x00000010201a7c2b */ /* 0x000fe20008000018 */
[----:B------:R-:W-:Y:S01]  /*4600*/  UMOV UR16, 0x51eb851f ;  /* 0x51eb851f00107882 */ /* 0x000fe20000000000 */
[----:B------:R-:W-:-:S06]  /*4610*/  UMOV UR17, 0x3fd51eb8 ;  /* 0x3fd51eb800117882 */ /* 0x000fcc0000000000 */
[----:B------:R-:W-:-:S08]  /*4620*/  DADD R24, R4, R26 ;  /* 0x0000000004187229 */ /* 0x000fd0000000001a */
[----:B------:R-:W-:Y:S02]  /*4630*/  DADD R4, R4, -R24 ;  /* 0x0000000004047229 */ /* 0x000fe40000000818 */
[----:B------:R-:W-:-:S06]  /*4640*/  DMUL R32, R24, UR16 ;  /* 0x0000001018207c28 */ /* 0x000fcc0008000000 */
[----:B------:R-:W-:Y:S02]  /*4650*/  DADD R26, R26, R4 ;  /* 0x000000001a1a7229 */ /* 0x000fe40000000004 */
[----:B------:R-:W-:Y:S01]  /*4660*/  DFMA R24, R24, UR16, -R32 ;  /* 0x0000001018187c2b */ /* 0x000fe20008000820 */
[----:B------:R-:W-:Y:S02]  /*4670*/  IMAD.MOV.U32 R4, RZ, RZ, 0x652b82fe ;  /* 0x652b82feff047424 */ /* 0x000fe400078e00ff */
[----:B------:R-:W-:-:S05]  /*4680*/  IMAD.MOV.U32 R5, RZ, RZ, 0x3ff71547 ;  /* 0x3ff71547ff057424 */ /* 0x000fca00078e00ff */
[----:B------:R-:W-:-:S08]  /*4690*/  DFMA R26, R26, UR16, R24 ;  /* 0x000000101a1a7c2b */ /* 0x000fd00008000018 */
[----:B------:R-:W-:-:S08]  /*46a0*/  DADD R34, R32, R26 ;  /* 0x0000000020227229 */ /* 0x000fd0000000001a */
[----:B------:R-:W-:Y:S02]  /*46b0*/  DFMA R4, R34, R4, 6.75539944105574400000e+15 ;  /* 0x433800002204742b */ /* 0x000fe40000000004 */
[----:B------:R-:W-:Y:S01]  /*46c0*/  FSETP.GEU.AND P0, PT, |R35|, 4.1917929649353027344, PT ;  /* 0x4086232b2300780b */ /* 0x000fe20003f0e200 */
[----:B------:R-:W-:-:S05]  /*46d0*/  DADD R32, R32, -R34 ;  /* 0x0000000020207229 */ /* 0x000fca0000000822 */
[----:B------:R-:W-:-:S03]  /*46e0*/  DADD R24, R4, -6.75539944105574400000e+15 ;  /* 0xc338000004187429 */ /* 0x000fc60000000000 */
[----:B------:R-:W-:-:S05]  /*46f0*/  DADD R26, R26, R32 ;  /* 0x000000001a1a7229 */ /* 0x000fca0000000020 */
[----:B------:R-:W-:Y:S01]  /*4700*/  DFMA R36, R24, -UR14, R34 ;  /* 0x8000000e18247c2b */ /* 0x000fe20008000022 */
[----:B------:R-:W-:Y:S01]  /*4710*/  UMOV UR14, 0x3b39803f ;  /* 0x3b39803f000e7882 */ /* 0x000fe20000000000 */
[----:B------:R-:W-:-:S06]  /*4720*/  UMOV UR15, 0x3c7abc9e ;  /* 0x3c7abc9e000f7882 */ /* 0x000fcc0000000000 */
[----:B------:R-:W-:Y:S01]  /*4730*/  DFMA R36, R24, -UR14, R36 ;  /* 0x8000000e18247c2b */ /* 0x000fe20008000024 */
[----:B------:R-:W-:Y:S01]  /*4740*/  UMOV UR14, 0x69ce2bdf ;  /* 0x69ce2bdf000e7882 */ /* 0x000fe20000000000 */
[----:B------:R-:W-:Y:S01]  /*4750*/  IMAD.MOV.U32 R24, RZ, RZ, -0x35dec16 ;  /* 0xfca213eaff187424 */ /* 0x000fe200078e00ff */
[----:B------:R-:W-:Y:S01]  /*4760*/  UMOV UR15, 0x3e5ade15 ;  /* 0x3e5ade15000f7882 */ /* 0x000fe20000000000 */
[----:B------:R-:W-:-:S06]  /*4770*/  IMAD.MOV.U32 R25, RZ, RZ, 0x3e928af3 ;  /* 0x3e928af3ff197424 */ /* 0x000fcc00078e00ff */
[----:B------:R-:W-:Y:S01]  /*4780*/  DFMA R24, R36, UR14, R24 ;  /* 0x0000000e24187c2b */ /* 0x000fe20008000018 */
[----:B------:R-:W-:Y:S01]  /*4790*/  UMOV UR14, 0x62401315 ;  /* 0x62401315000e7882 */ /* 0x000fe20000000000 */
[----:B------:R-:W-:-:S06]  /*47a0*/  UMOV UR15, 0x3ec71dee ;  /* 0x3ec71dee000f7882 */ /* 0x000fcc0000000000 */
[----:B------:R-:W-:Y:S01]  /*47b0*/  DFMA R24, R36, R24, UR14 ;  /* 0x0000000e24187e2b */ /* 0x000fe20008000018 */
        /* <DEDUP_REMOVED lines=20> */
[----:B------:R-:W-:-:S08]  /*4900*/  DFMA R24, R36, R24, UR14 ;  /* 0x0000000e24187e2b */ /* 0x000fd00008000018 */
[----:B------:R-:W-:-:S08]  /*4910*/  DFMA R24, R36, R24, 1 ;  /* 0x3ff000002418742b */ /* 0x000fd00000000018 */
[----:B------:R-:W-:-:S10]  /*4920*/  DFMA R24, R36, R24, 1 ;  /* 0x3ff000002418742b */ /* 0x000fd40000000018 */
[----:B------:R-:W-:Y:S01]  /*4930*/  IMAD R33, R4, 0x100000, R25 ;  /* 0x0010000004217824 */ /* 0x000fe200078e0219 */
[----:B------:R-:W-:Y:S01]  /*4940*/  MOV R32, R24 ;  /* 0x0000001800207202 */ /* 0x000fe20000000f00 */
[----:B------:R-:W-:Y:S06]  /*4950*/  @!P0 BRA `(.L_x_191) ;  /* 0x0000000000348947 */ /* 0x000fec0003800000 */
[----:B------:R-:W-:Y:S01]  /*4960*/  FSETP.GEU.AND P2, PT, |R35|, 4.2275390625, PT ;  /* 0x408748002300780b */ /* 0x000fe20003f4e200 */
[C---:B------:R-:W-:Y:S02]  /*4970*/  DADD R32, R34.reuse, +INF ;  /* 0x7ff0000022207429 */ /* 0x040fe40000000000 */
[----:B------:R-:W-:-:S08]  /*4980*/  DSETP.GEU.AND P0, PT, R34, RZ, PT ;  /* 0x000000ff2200722a */ /* 0x000fd00003f0e000 */
[----:B------:R-:W-:Y:S02]  /*4990*/  FSEL R32, R32, RZ, P0 ;  /* 0x000000ff20207208 */ /* 0x000fe40000000000 */
[----:B------:R-:W-:Y:S01]  /*49a0*/  FSEL R33, R33, RZ, P0 ;  /* 0x000000ff21217208 */ /* 0x000fe20000000000 */
[----:B------:R-:W-:Y:S06]  /*49b0*/  @P2 BRA `(.L_x_191) ;  /* 0x00000000001c2947 */ /* 0x000fec0003800000 */
[----:B------:R-:W-:-:S04]  /*49c0*/  LEA.HI R5, R4, R4, RZ, 0x1 ;  /* 0x0000000404057211 */ /* 0x000fc800078f08ff */
[----:B------:R-:W-:-:S05]  /*49d0*/  SHF.R.S32.HI R5, RZ, 0x1, R5 ;  /* 0x00000001ff057819 */ /* 0x000fca0000011405 */
[----:B------:R-:W-:Y:S02]  /*49e0*/  IMAD.IADD R4, R4, 0x1, -R5 ;  /* 0x0000000104047824 */ /* 0x000fe400078e0a05 */
[----:B------:R-:W-:-:S03]  /*49f0*/  IMAD R25, R5, 0x100000, R25 ;  /* 0x0010000005197824 */ /* 0x000fc600078e0219 */
[----:B------:R-:W-:Y:S01]  /*4a00*/  LEA R5, R4, 0x3ff00000, 0x14 ;  /* 0x3ff0000004057811 */ /* 0x000fe200078ea0ff */
[----:B------:R-:W-:-:S06]  /*4a10*/  IMAD.MOV.U32 R4, RZ, RZ, RZ ;  /* 0x000000ffff047224 */ /* 0x000fcc00078e00ff */
[----:B------:R-:W-:-:S11]  /*4a20*/  DMUL R32, R24, R4 ;  /* 0x0000000418207228 */ /* 0x000fd60000000000 */
.L_x_191:
[----:B------:R-:W-:Y:S01]  /*4a30*/  DFMA R26, R26, R32, R32 ;  /* 0x000000201a1a722b */ /* 0x000fe20000000020 */
[----:B------:R-:W-:Y:S01]  /*4a40*/  IMAD.MOV.U32 R24, RZ, RZ, R3 ;  /* 0x000000ffff187224 */ /* 0x000fe200078e0003 */
[----:B------:R-:W-:Y:S01]  /*4a50*/  DSETP.NEU.AND P0, PT, |R32|, +INF , PT ;  /* 0x7ff000002000742a */ /* 0x000fe20003f0d200 */
[----:B------:R-:W-:-:S07]  /*4a60*/  IMAD.MOV.U32 R25, RZ, RZ, 0x0 ;  /* 0x00000000ff197424 */ /* 0x000fce00078e00ff */
[----:B------:R-:W-:Y:S02]  /*4a70*/  FSEL R5, R32, R26, !P0 ;  /* 0x0000001a20057208 */ /* 0x000fe40004000000 */
[----:B------:R-:W-:Y:S01]  /*4a80*/  FSEL R4, R33, R27, !P0 ;  /* 0x0000001b21047208 */ /* 0x000fe20004000000 */
[----:B------:R-:W-:Y:S06]  /*4a90*/  RET.REL.NODEC R24 `(_Z10edgeForcesPdS_S_S_S_jjdd) ;  /* 0xffffffb418587950 */ /* 0x000fec0003c3ffff */
.L_x_192:
        /* <DEDUP_REMOVED lines=14> */
.L_x_252:


//--------------------- .text._Z11NBodyForcesPdS_S_S_jjd --------------------------
	.section	.text._Z11NBodyForcesPdS_S_S_jjd,"ax",@progbits
	.align	128
        .global         _Z11NBodyForcesPdS_S_S_jjd
        .type           _Z11NBodyForcesPdS_S_S_jjd,@function
        .size           _Z11NBodyForcesPdS_S_S_jjd,(.L_x_254 - _Z11NBodyForcesPdS_S_S_jjd)
        .other          _Z11NBodyForcesPdS_S_S_jjd,@"STO_CUDA_ENTRY STV_DEFAULT"
_Z11NBodyForcesPdS_S_S_jjd:
.text._Z11NBodyForcesPdS_S_S_jjd:
[----:B------:R-:W-:Y:S01]  /*0000*/  LDC R1, c[0x0][0x37c] ;  /* 0x0000df00ff017b82 */ /* 0x000fe20000000800 */
[----:B------:R-:W0:Y:S07]  /*0010*/  S2R R4, SR_TID.X ;  /* 0x0000000000047919 */ /* 0x000e2e0000002100 */
[----:B------:R-:W1:Y:S01]  /*0020*/  S2UR UR4, SR_CTAID.Y ;  /* 0x00000000000479c3 */ /* 0x000e620000002600 */
[----:B------:R-:W2:Y:S01]  /*0030*/  LDCU UR6, c[0x0][0x3a0] ;  /* 0x00007400ff0677ac */ /* 0x000ea20008000800 */
[----:B-1----:R-:W-:-:S06]  /*0040*/  USHF.L.U32 UR4, UR4, 0xa, URZ ;  /* 0x0000000a04047899 */ /* 0x002fcc00080006ff */
[----:B0-----:R-:W-:-:S04]  /*0050*/  LOP3.LUT R4, R4, UR4, RZ, 0xfc, !PT ;  /* 0x0000000404047c12 */ /* 0x001fc8000f8efcff */
[----:B--2---:R-:W-:-:S13]  /*0060*/  ISETP.GE.U32.AND P0, PT, R4, UR6, PT ;  /* 0x0000000604007c0c */ /* 0x004fda000bf06070 */
[----:B------:R-:W-:Y:S05]  /*0070*/  @P0 EXIT ;  /* 0x000000000000094d */ /* 0x000fea0003800000 */
[----:B------:R-:W0:Y:S01]  /*0080*/  S2UR UR16, SR_CTAID.X ;  /* 0x00000000001079c3 */ /* 0x000e220000002500 */
[----:B------:R-:W0:Y:S01]  /*0090*/  LDCU UR7, c[0x0][0x3a4] ;  /* 0x00007480ff0777ac */ /* 0x000e220008000800 */
[----:B------:R-:W1:Y:S01]  /*00a0*/  LDCU.64 UR8, c[0x0][0x358] ;  /* 0x00006b00ff0877ac */ /* 0x000e620008000a00 */
[----:B------:R-:W2:Y:S01]  /*00b0*/  LDCU.64 UR10, c[0x0][0x3a8] ;  /* 0x00007500ff0a77ac */ /* 0x000ea20008000a00 */
[----:B------:R-:W-:Y:S01]  /*00c0*/  UMOV UR4, URZ ;  /* 0x000000ff00047c82 */ /* 0x000fe20008000000 */
[----:B0-----:R-:W-:-:S04]  /*00d0*/  UISETP.LT.U32.AND UP0, UPT, UR16, UR7, UPT ;  /* 0x000000071000728c */ /* 0x001fc8000bf01070 */
[----:B------:R-:W-:-:S04]  /*00e0*/  USEL UR5, UR16, UR7, UP0 ;  /* 0x0000000710057287 */ /* 0x000fc80008000000 */
[----:B------:R-:W-:-:S09]  /*00f0*/  UISETP.NE.AND UP0, UPT, UR5, URZ, UPT ;  /* 0x000000ff0500728c */ /* 0x000fd2000bf05270 */
[----:B-12---:R-:W-:Y:S05]  /*0100*/  BRA.U !UP0, `(.L_x_193) ;  /* 0x0000001108487547 */ /* 0x006fea000b800000 */
[----:B------:R-:W0:Y:S01]  /*0110*/  LDC.64 R12, c[0x0][0x380] ;  /* 0x0000e000ff0c7b82 */ /* 0x000e220000000a00 */
[----:B------:R-:W-:Y:S01]  /*0120*/  UISETP.GE.U32.AND UP0, UPT, UR5, 0x4, UPT ;  /* 0x000000040500788c */ /* 0x000fe2000bf06070 */
[----:B------:R-:W-:Y:S01]  /*0130*/  IMAD.U32 R3, RZ, RZ, UR6 ;  /* 0x00000006ff037e24 */ /* 0x000fe2000f8e00ff */
[----:B------:R-:W-:Y:S01]  /*0140*/  ULOP3.LUT UR12, UR5, 0x3, URZ, 0xc0, !UPT ;  /* 0x00000003050c7892 */ /* 0x000fe2000f8ec0ff */
[----:B------:R-:W-:Y:S02]  /*0150*/  UMOV UR4, URZ ;  /* 0x000000ff00047c82 */ /* 0x000fe40008000000 */
[----:B------:R-:W-:Y:S02]  /*0160*/  IMAD R3, R3, UR16, R4 ;  /* 0x0000001003037c24 */ /* 0x000fe4000f8e0204 */
[----:B------:R-:W1:Y:S02]  /*0170*/  LDC.64 R10, c[0x0][0x390] ;  /* 0x0000e400ff0a7b82 */ /* 0x000e640000000a00 */
[----:B0-----:R-:W-:-:S04]  /*0180*/  IMAD.WIDE.U32 R12, R3, 0x8, R12 ;  /* 0x00000008030c7825 */ /* 0x001fc800078e000c */
[----:B-1----:R-:W-:Y:S01]  /*0190*/  IMAD.WIDE.U32 R10, R3, 0x8, R10 ;  /* 0x00000008030a7825 */ /* 0x002fe200078e000a */
[----:B------:R-:W-:Y:S06]  /*01a0*/  BRA.U !UP0, `(.L_x_194) ;  /* 0x0000000d08247547 */ /* 0x000fec000b800000 */
[----:B------:R0:W5:Y:S01]  /*01b0*/  LDG.E.64 R18, desc[UR8][R10.64] ;  /* 0x000000080a127981 */ /* 0x000162000c1e1b00 */
[----:B------:R-:W1:Y:S01]  /*01c0*/  LDC R20, c[0x0][0x3ac] ;  /* 0x0000eb00ff147b82 */ /* 0x000e620000000800 */
[----:B------:R-:W-:Y:S01]  /*01d0*/  IMAD.U32 R21, RZ, RZ, UR7 ;  /* 0x00000007ff157e24 */ /* 0x000fe2000f8e00ff */
[----:B------:R-:W-:Y:S01]  /*01e0*/  ULOP3.LUT UR4, UR5, 0x7ffffffc, URZ, 0xc0, !UPT ;  /* 0x7ffffffc05047892 */ /* 0x000fe2000f8ec0ff */
[----:B------:R-:W2:Y:S02]  /*01f0*/  LDCU.64 UR14, c[0x0][0x398] ;  /* 0x00007300ff0e77ac */ /* 0x000ea40008000a00 */
[----:B------:R-:W-:-:S03]  /*0200*/  IMAD R21, R4, R21, 0x3 ;  /* 0x0000000304157424 */ /* 0x000fc600078e0215 */
[----:B------:R-:W3:Y:S01]  /*0210*/  LDC.64 R8, c[0x0][0x388] ;  /* 0x0000e200ff087b82 */ /* 0x000ee20000000a00 */
[----:B------:R-:W4:Y:S01]  /*0220*/  LDCU.64 UR18, c[0x0][0x3a8] ;  /* 0x00007500ff1277ac */ /* 0x000f220008000a00 */
[----:B------:R-:W-:Y:S02]  /*0230*/  UIMAD UR13, UR16, UR7, 0x3 ;  /* 0x00000003100d74a4 */ /* 0x000fe4000f8e0207 */
[----:B0-----:R-:W-:-:S12]  /*0240*/  UIADD3 UR5, UPT, UPT, -UR4, URZ, URZ ;  /* 0x000000ff04057290 */ /* 0x001fd8000fffe1ff */
.L_x_203:
[----:B------:R-:W-:-:S04]  /*0250*/  UIADD3 UR6, UPT, UPT, UR13, -0x3, URZ ;  /* 0xfffffffd0d067890 */ /* 0x000fc8000fffe0ff */
[----:B--2---:R-:W-:-:S06]  /*0260*/  UIMAD.WIDE.U32 UR6, UR6, 0x8, UR14 ;  /* 0x00000008060678a5 */ /* 0x004fcc000f8e000e */
[----:B------:R-:W-:Y:S01]  /*0270*/  IMAD.U32 R26, RZ, RZ, UR6 ;  /* 0x00000006ff1a7e24 */ /* 0x000fe2000f8e00ff */
[----:B------:R-:W-:-:S06]  /*0280*/  MOV R27, UR7 ;  /* 0x00000007001b7c02 */ /* 0x000fcc0008000f00 */
[----:B------:R-:W2:Y:S01]  /*0290*/  LDG.E.64 R26, desc[UR8][R26.64] ;  /* 0x000000081a1a7981 */ /* 0x000ea2000c1e1b00 */
[----:B------:R-:W-:Y:S01]  /*02a0*/  UIADD3 UR6, UPT, UPT, UR13, -0x2, URZ ;  /* 0xfffffffe0d067890 */ /* 0x000fe2000fffe0ff */
[----:B0-2---:R-:W0:Y:S01]  /*02b0*/  MUFU.RCP64H R3, R27 ;  /* 0x0000001b00037308 */ /* 0x005e220000001800 */
[----:B------:R-:W-:-:S05]  /*02c0*/  VIADD R2, R27, 0x300402 ;  /* 0x003004021b027836 */ /* 0x000fca0000000000 */
[----:B------:R-:W-:Y:S01]  /*02d0*/  FSETP.GEU.AND P0, PT, |R2|, 5.8789094863358348022e-39, PT ;  /* 0x004004020200780b */ /* 0x000fe20003f0e200 */
[----:B0-----:R-:W-:-:S08]  /*02e0*/  DFMA R6, -R26, R2, 1 ;  /* 0x3ff000001a06742b */ /* 0x001fd00000000102 */
[----:B------:R-:W-:-:S08]  /*02f0*/  DFMA R6, R6, R6, R6 ;  /* 0x000000060606722b */ /* 0x000fd00000000006 */
[----:B------:R-:W-:-:S08]  /*0300*/  DFMA R6, R2, R6, R2 ;  /* 0x000000060206722b */ /* 0x000fd00000000002 */
[----:B------:R-:W-:-:S08]  /*0310*/  DFMA R22, -R26, R6, 1 ;  /* 0x3ff000001a16742b */ /* 0x000fd00000000106 */
[----:B------:R-:W-:Y:S01]  /*0320*/  DFMA R22, R6, R22, R6 ;  /* 0x000000160616722b */ /* 0x000fe20000000006 */
[----:B------:R-:W-:Y:S10]  /*0330*/  @P0 BRA `(.L_x_195) ;  /* 0x0000000000200947 */ /* 0x000ff40003800000 */
[----:B------:R-:W-:Y:S01]  /*0340*/  LOP3.LUT R0, R27, 0x7fffffff, RZ, 0xc0, !PT ;  /* 0x7fffffff1b007812 */ /* 0x000fe200078ec0ff */
[----:B------:R-:W-:Y:S01]  /*0350*/  IMAD.MOV.U32 R6, RZ, RZ, R26 ;  /* 0x000000ffff067224 */ /* 0x000fe200078e001a */
[----:B------:R-:W-:Y:S01]  /*0360*/  MOV R2, 0x3a0 ;  /* 0x000003a000027802 */ /* 0x000fe20000000f00 */
[----:B------:R-:W-:Y:S01]  /*0370*/  IMAD.MOV.U32 R3, RZ, RZ, R27 ;  /* 0x000000ffff037224 */ /* 0x000fe200078e001b */
[----:B------:R-:W-:-:S07]  /*0380*/  IADD3 R0, PT, PT, R0, -0x100000, RZ ;  /* 0xfff0000000007810 */ /* 0x000fce0007ffe0ff */
[----:B-1-345:R-:W-:Y:S05]  /*0390*/  CALL.REL.NOINC `($__internal_7_$__cuda_sm20_dblrcp_rn_slowpath_v3) ;  /* 0x0000002400147944 */ /* 0x03afea0003c00000 */
[----:B------:R-:W-:Y:S02]  /*03a0*/  IMAD.MOV.U32 R22, RZ, RZ, R0 ;  /* 0x000000ffff167224 */ /* 0x000fe400078e0000 */
[----:B------:R-:W-:-:S07]  /*03b0*/  IMAD.MOV.U32 R23, RZ, RZ, R3 ;  /* 0x000000ffff177224 */ /* 0x000fce00078e0003 */
.L_x_195:
[----:B------:R-:W-:Y:S01]  /*03c0*/  DMUL R16, R26, R26 ;  /* 0x0000001a1a107228 */ /* 0x000fe20000000000 */
[----:B------:R-:W-:Y:S01]  /*03d0*/  IMAD.MOV.U32 R2, RZ, RZ, 0x1 ;  /* 0x00000001ff027424 */ /* 0x000fe200078e00ff */
[----:B-1----:R-:W-:-:S04]  /*03e0*/  FSETP.GEU.AND P1, PT, |R20|, 6.5827683646048100446e-37, PT ;  /* 0x036000001400780b */ /* 0x002fc80003f2e200 */
[----:B------:R-:W0:Y:S02]  /*03f0*/  MUFU.RCP64H R3, R17 ;  /* 0x0000001100037308 */ /* 0x000e240000001800 */
[----:B0-----:R-:W-:-:S08]  /*0400*/  DFMA R6, -R16, R2, 1 ;  /* 0x3ff000001006742b */ /* 0x001fd00000000102 */
[----:B------:R-:W-:-:S08]  /*0410*/  DFMA R6, R6, R6, R6 ;  /* 0x000000060606722b */ /* 0x000fd00000000006 */
[----:B------:R-:W-:-:S08]  /*0420*/  DFMA R6, R2, R6, R2 ;  /* 0x000000060206722b */ /* 0x000fd00000000002 */
[----:B------:R-:W-:-:S08]  /*0430*/  DFMA R2, -R16, R6, 1 ;  /* 0x3ff000001002742b */ /* 0x000fd00000000106 */
[----:B------:R-:W-:-:S08]  /*0440*/  DFMA R2, R6, R2, R6 ;  /* 0x000000020602722b */ /* 0x000fd00000000006 */
[----:B----4-:R-:W-:-:S08]  /*0450*/  DMUL R6, R2, UR18 ;  /* 0x0000001202067c28 */ /* 0x010fd00008000000 */
[----:B------:R-:W-:-:S08]  /*0460*/  DFMA R14, -R16, R6, UR18 ;  /* 0x00000012100e7e2b */ /* 0x000fd00008000106 */
[----:B------:R-:W-:-:S10]  /*0470*/  DFMA R2, R2, R14, R6 ;  /* 0x0000000e0202722b */ /* 0x000fd40000000006 */
[----:B------:R-:W-:-:S05]  /*0480*/  FFMA R0, RZ, R17, R3 ;  /* 0x00000011ff007223 */ /* 0x000fca0000000003 */
[----:B------:R-:W-:-:S13]  /*0490*/  FSETP.GT.AND P0, PT, |R0|, 1.469367938527859385e-39, PT ;  /* 0x001000000000780b */ /* 0x000fda0003f04200 */
[----:B------:R-:W-:Y:S05]  /*04a0*/  @P0 BRA P1, `(.L_x_196) ;  /* 0x0000000000080947 */ /* 0x000fea0000800000 */
[----:B------:R-:W-:-:S07]  /*04b0*/  MOV R0, 0x4d0 ;  /* 0x000004d000007802 */ /* 0x000fce0000000f00 */
[----:B---3-5:R-:W-:Y:S05]  /*04c0*/  CALL.REL.NOINC `($__internal_8_$__cuda_sm20_div_rn_f64_full) ;  /* 0x0000002400707944 */ /* 0x028fea0003c00000 */
.L_x_196:
[----:B------:R-:W-:Y:S01]  /*04d0*/  IADD3 R15, PT, PT, R21, -0x3, RZ ;  /* 0xfffffffd150f7810 */ /* 0x000fe20007ffe0ff */
[----:B------:R-:W2:Y:S04]  /*04e0*/  LDG.E.64 R6, desc[UR8][R12.64] ;  /* 0x000000080c067981 */ /* 0x000ea8000c1e1b00 */
[----:B---3--:R-:W-:-:S06]  /*04f0*/  IMAD.WIDE.U32 R14, R15, 0x8, R8 ;  /* 0x000000080f0e7825 */ /* 0x008fcc00078e0008 */
[----:B------:R-:W2:Y:S01]  /*0500*/  LDG.E.64 R14, desc[UR8][R14.64] ;  /* 0x000000080e0e7981 */ /* 0x000ea2000c1e1b00 */
[----:B------:R-:W-:Y:S01]  /*0510*/  DMUL R22, R2, R22 ;  /* 0x0000001602167228 */ /* 0x000fe20000000000 */
[----:B------:R-:W-:-:S06]  /*0520*/  UIMAD.WIDE.U32 UR6, UR6, 0x8, UR14 ;  /* 0x00000008060678a5 */ /* 0x000fcc000f8e000e */
[----:B------:R-:W-:Y:S02]  /*0530*/  IMAD.U32 R26, RZ, RZ, UR6 ;  /* 0x00000006ff1a7e24 */ /* 0x000fe4000f8e00ff */
[----:B------:R-:W-:Y:S01]  /*0540*/  IMAD.U32 R27, RZ, RZ, UR7 ;  /* 0x00000007ff1b7e24 */ /* 0x000fe2000f8e00ff */
[----:B--2---:R-:W-:-:S08]  /*0550*/  DADD R6, R6, -R14 ;  /* 0x0000000006067229 */ /* 0x004fd0000000080e */
[----:B-----5:R-:W-:-:S07]  /*0560*/  DFMA R18, R22, R6, R18 ;  /* 0x000000061612722b */ /* 0x020fce0000000012 */
[----:B------:R0:W-:Y:S04]  /*0570*/  STG.E.64 desc[UR8][R10.64], R18 ;  /* 0x000000120a007986 */ /* 0x0001e8000c101b08 */
[----:B------:R-:W2:Y:S01]  /*0580*/  LDG.E.64 R26, desc[UR8][R26.64] ;  /* 0x000000081a1a7981 */ /* 0x000ea2000c1e1b00 */
[----:B------:R-:W-:Y:S01]  /*0590*/  IADD3 R23, PT, PT, R21, -0x2, RZ ;  /* 0xfffffffe15177810 */ /* 0x000fe20007ffe0ff */
[----:B--2---:R-:W1:Y:S01]  /*05a0*/  MUFU.RCP64H R3, R27 ;  /* 0x0000001b00037308 */ /* 0x004e620000001800 */
[----:B------:R-:W-:-:S06]  /*05b0*/  VIADD R2, R27, 0x300402 ;  /* 0x003004021b027836 */ /* 0x000fcc0000000000 */
[----:B-1----:R-:W-:-:S08]  /*05c0*/  DFMA R6, -R26, R2, 1 ;  /* 0x3ff000001a06742b */ /* 0x002fd00000000102 */
[----:B------:R-:W-:Y:S01]  /*05d0*/  DFMA R6, R6, R6, R6 ;  /* 0x000000060606722b */ /* 0x000fe20000000006 */
[----:B------:R-:W-:-:S07]  /*05e0*/  FSETP.GEU.AND P0, PT, |R2|, 5.8789094863358348022e-39, PT ;  /* 0x004004020200780b */ /* 0x000fce0003f0e200 */
[----:B------:R-:W-:-:S08]  /*05f0*/  DFMA R6, R2, R6, R2 ;  /* 0x000000060206722b */ /* 0x000fd00000000002 */
[----:B------:R-:W-:-:S08]  /*0600*/  DFMA R32, -R26, R6, 1 ;  /* 0x3ff000001a20742b */ /* 0x000fd00000000106 */
[----:B------:R-:W-:Y:S01]  /*0610*/  DFMA R32, R6, R32, R6 ;  /* 0x000000200620722b */ /* 0x000fe20000000006 */
[----:B0-----:R-:W-:Y:S10]  /*0620*/  @P0 BRA `(.L_x_197) ;  /* 0x0000000000200947 */ /* 0x001ff40003800000 */
[----:B------:R-:W-:Y:S01]  /*0630*/  LOP3.LUT R0, R27, 0x7fffffff, RZ, 0xc0, !PT ;  /* 0x7fffffff1b007812 */ /* 0x000fe200078ec0ff */
[----:B------:R-:W-:Y:S01]  /*0640*/  IMAD.MOV.U32 R6, RZ, RZ, R26 ;  /* 0x000000ffff067224 */ /* 0x000fe200078e001a */
[----:B------:R-:W-:Y:S01]  /*0650*/  MOV R2, 0x690 ;  /* 0x0000069000027802 */ /* 0x000fe20000000f00 */
[----:B------:R-:W-:Y:S02]  /*0660*/  IMAD.MOV.U32 R3, RZ, RZ, R27 ;  /* 0x000000ffff037224 */ /* 0x000fe400078e001b */
[----:B------:R-:W-:-:S07]  /*0670*/  VIADD R0, R0, 0xfff00000 ;  /* 0xfff0000000007836 */ /* 0x000fce0000000000 */
[----:B------:R-:W-:Y:S05]  /*0680*/  CALL.REL.NOINC `($__internal_7_$__cuda_sm20_dblrcp_rn_slowpath_v3) ;  /* 0x0000002000587944 */ /* 0x000fea0003c00000 */
[----:B------:R-:W-:Y:S01]  /*0690*/  MOV R32, R0 ;  /* 0x0000000000207202 */ /* 0x000fe20000000f00 */
[----:B------:R-:W-:-:S07]  /*06a0*/  IMAD.MOV.U32 R33, RZ, RZ, R3 ;  /* 0x000000ffff217224 */ /* 0x000fce00078e0003 */
.L_x_197:
[----:B------:R-:W-:Y:S01]  /*06b0*/  DMUL R16, R26, R26 ;  /* 0x0000001a1a107228 */ /* 0x000fe20000000000 */
[----:B------:R-:W-:Y:S01]  /*06c0*/  IMAD.MOV.U32 R2, RZ, RZ, 0x1 ;  /* 0x00000001ff027424 */ /* 0x000fe200078e00ff */
[----:B------:R-:W-:-:S04]  /*06d0*/  FSETP.GEU.AND P1, PT, |R20|, 6.5827683646048100446e-37, PT ;  /* 0x036000001400780b */ /* 0x000fc80003f2e200 */
[----:B------:R-:W0:Y:S02]  /*06e0*/  MUFU.RCP64H R3, R17 ;  /* 0x0000001100037308 */ /* 0x000e240000001800 */
[----:B0-----:R-:W-:-:S08]  /*06f0*/  DFMA R6, -R16, R2, 1 ;  /* 0x3ff000001006742b */ /* 0x001fd00000000102 */
[----:B------:R-:W-:-:S08]  /*0700*/  DFMA R6, R6, R6, R6 ;  /* 0x000000060606722b */ /* 0x000fd00000000006 */
[----:B------:R-:W-:-:S08]  /*0710*/  DFMA R6, R2, R6, R2 ;  /* 0x000000060206722b */ /* 0x000fd00000000002 */
[----:B------:R-:W-:-:S08]  /*0720*/  DFMA R2, -R16, R6, 1 ;  /* 0x3ff000001002742b */ /* 0x000fd00000000106 */
[----:B------:R-:W-:-:S08]  /*0730*/  DFMA R2, R6, R2, R6 ;  /* 0x000000020602722b */ /* 0x000fd00000000006 */
[----:B------:R-:W-:-:S08]  /*0740*/  DMUL R6, R2, UR18 ;  /* 0x0000001202067c28 */ /* 0x000fd00008000000 */
[----:B------:R-:W-:-:S08]  /*0750*/  DFMA R14, -R16, R6, UR18 ;  /* 0x00000012100e7e2b */ /* 0x000fd00008000106 */
[----:B------:R-:W-:-:S10]  /*0760*/  DFMA R2, R2, R14, R6 ;  /* 0x0000000e0202722b */ /* 0x000fd40000000006 */
[----:B------:R-:W-:-:S05]  /*0770*/  FFMA R0, RZ, R17, R3 ;  /* 0x00000011ff007223 */ /* 0x000fca0000000003 */
[----:B------:R-:W-:-:S13]  /*0780*/  FSETP.GT.AND P0, PT, |R0|, 1.469367938527859385e-39, PT ;  /* 0x001000000000780b */ /* 0x000fda0003f04200 */
[----:B------:R-:W-:Y:S05]  /*0790*/  @P0 BRA P1, `(.L_x_198) ;  /* 0x0000000000080947 */ /* 0x000fea0000800000 */
[----:B------:R-:W-:-:S07]  /*07a0*/  MOV R0, 0x7c0 ;  /* 0x000007c000007802 */ /* 0x000fce0000000f00 */
[----:B------:R-:W-:Y:S05]  /*07b0*/  CALL.REL.NOINC `($__internal_8_$__cuda_sm20_div_rn_f64_full) ;  /* 0x0000002000b47944 */ /* 0x000fea0003c00000 */
.L_x_198:
[----:B------:R-:W-:Y:S01]  /*07c0*/  IMAD.WIDE.U32 R14, R23, 0x8, R8 ;  /* 0x00000008170e7825 */ /* 0x000fe200078e0008 */
[----:B------:R-:W2:Y:S05]  /*07d0*/  LDG.E.64 R6, desc[UR8][R12.64] ;  /* 0x000000080c067981 */ /* 0x000eaa000c1e1b00 */
[----:B------:R-:W2:Y:S01]  /*07e0*/  LDG.E.64 R14, desc[UR8][R14.64] ;  /* 0x000000080e0e7981 */ /* 0x000ea2000c1e1b00 */
[----:B------:R-:W-:Y:S01]  /*07f0*/  DMUL R32, R2, R32 ;  /* 0x0000002002207228 */ /* 0x000fe20000000000 */
[----:B------:R-:W-:-:S04]  /*0800*/  UIADD3 UR6, UPT, UPT, UR13, -0x1, URZ ;  /* 0xffffffff0d067890 */ /* 0x000fc8000fffe0ff */
[----:B------:R-:W-:-:S06]  /*0810*/  UIMAD.WIDE.U32 UR6, UR6, 0x8, UR14 ;  /* 0x00000008060678a5 */ /* 0x000fcc000f8e000e */
[----:B------:R-:W-:Y:S01]  /*0820*/  IMAD.U32 R26, RZ, RZ, UR6 ;  /* 0x00000006ff1a7e24 */ /* 0x000fe2000f8e00ff */
[----:B------:R-:W-:Y:S01]  /*0830*/  MOV R27, UR7 ;  /* 0x00000007001b7c02 */ /* 0x000fe20008000f00 */
[----:B--2---:R-:W-:-:S08]  /*0840*/  DADD R6, R6, -R14 ;  /* 0x0000000006067229 */ /* 0x004fd0000000080e */
[----:B------:R-:W-:-:S07]  /*0850*/  DFMA R18, R32, R6, R18 ;  /* 0x000000062012722b */ /* 0x000fce0000000012 */
[----:B------:R0:W-:Y:S04]  /*0860*/  STG.E.64 desc[UR8][R10.64], R18 ;  /* 0x000000120a007986 */ /* 0x0001e8000c101b08 */
[----:B------:R-:W2:Y:S02]  /*0870*/  LDG.E.64 R26, desc[UR8][R26.64] ;  /* 0x000000081a1a7981 */ /* 0x000ea4000c1e1b00 */
[----:B--2---:R-:W1:Y:S01]  /*0880*/  MUFU.RCP64H R3, R27 ;  /* 0x0000001b00037308 */ /* 0x004e620000001800 */
[----:B------:R-:W-:-:S05]  /*0890*/  VIADD R2, R27, 0x300402 ;  /* 0x003004021b027836 */ /* 0x000fca0000000000 */
[----:B------:R-:W-:Y:S01]  /*08a0*/  FSETP.GEU.AND P0, PT, |R2|, 5.8789094863358348022e-39, PT ;  /* 0x004004020200780b */ /* 0x000fe20003f0e200 */
[----:B-1----:R-:W-:-:S08]  /*08b0*/  DFMA R6, -R26, R2, 1 ;  /* 0x3ff000001a06742b */ /* 0x002fd00000000102 */
[----:B------:R-:W-:-:S08]  /*08c0*/  DFMA R6, R6, R6, R6 ;  /* 0x000000060606722b */ /* 0x000fd00000000006 */
[----:B------:R-:W-:-:S08]  /*08d0*/  DFMA R6, R2, R6, R2 ;  /* 0x000000060206722b */ /* 0x000fd00000000002 */
[----:B------:R-:W-:-:S08]  /*08e0*/  DFMA R22, -R26, R6, 1 ;  /* 0x3ff000001a16742b */ /* 0x000fd00000000106 */
[----:B------:R-:W-:Y:S01]  /*08f0*/  DFMA R22, R6, R22, R6 ;  /* 0x000000160616722b */ /* 0x000fe20000000006 */
[----:B0-----:R-:W-:Y:S10]  /*0900*/  @P0 BRA `(.L_x_199) ;  /* 0x0000000000200947 */ /* 0x001ff40003800000 */
[----:B------:R-:W-:Y:S01]  /*0910*/  LOP3.LUT R0, R27, 0x7fffffff, RZ, 0xc0, !PT ;  /* 0x7fffffff1b007812 */ /* 0x000fe200078ec0ff */
[----:B------:R-:W-:Y:S01]  /*0920*/  IMAD.MOV.U32 R6, RZ, RZ, R26 ;  /* 0x000000ffff067224 */ /* 0x000fe200078e001a */
[----:B------:R-:W-:Y:S01]  /*0930*/  MOV R2, 0x970 ;  /* 0x0000097000027802 */ /* 0x000fe20000000f00 */
[----:B------:R-:W-:Y:S01]  /*0940*/  IMAD.MOV.U32 R3, RZ, RZ, R27 ;  /* 0x000000ffff037224 */ /* 0x000fe200078e001b */
[----:B------:R-:W-:-:S07]  /*0950*/  IADD3 R0, PT, PT, R0, -0x100000, RZ ;  /* 0xfff0000000007810 */ /* 0x000fce0007ffe0ff */
[----:B------:R-:W-:Y:S05]  /*0960*/  CALL.REL.NOINC `($__internal_7_$__cuda_sm20_dblrcp_rn_slowpath_v3) ;  /* 0x0000001c00a07944 */ /* 0x000fea0003c00000 */
[----:B------:R-:W-:Y:S02]  /*0970*/  IMAD.MOV.U32 R22, RZ, RZ, R0 ;  /* 0x000000ffff167224 */ /* 0x000fe400078e0000 */
[----:B------:R-:W-:-:S07]  /*0980*/  IMAD.MOV.U32 R23, RZ, RZ, R3 ;  /* 0x000000ffff177224 */ /* 0x000fce00078e0003 */
.L_x_199:
        /* <DEDUP_REMOVED lines=17> */
.L_x_200:
[----:B------:R-:W-:Y:S01]  /*0aa0*/  IADD3 R15, PT, PT, R21, -0x1, RZ ;  /* 0xffffffff150f7810 */ /* 0x000fe20007ffe0ff */
[----:B------:R-:W2:Y:S04]  /*0ab0*/  LDG.E.64 R6, desc[UR8][R12.64] ;  /* 0x000000080c067981 */ /* 0x000ea8000c1e1b00 */
[----:B------:R-:W-:-:S06]  /*0ac0*/  IMAD.WIDE.U32 R14, R15, 0x8, R8 ;  /* 0x000000080f0e7825 */ /* 0x000fcc00078e0008 */
[----:B------:R-:W2:Y:S01]  /*0ad0*/  LDG.E.64 R14, desc[UR8][R14.64] ;  /* 0x000000080e0e7981 */ /* 0x000ea2000c1e1b00 */
[----:B------:R-:W-:Y:S01]  /*0ae0*/  DMUL R22, R2, R22 ;  /* 0x0000001602167228 */ /* 0x000fe20000000000 */
[----:B------:R-:W-:-:S06]  /*0af0*/  UIMAD.WIDE.U32 UR6, UR13, 0x8, UR14 ;  /* 0x000000080d0678a5 */ /* 0x000fcc000f8e000e */
[----:B------:R-:W-:Y:S02]  /*0b00*/  IMAD.U32 R26, RZ, RZ, UR6 ;  /* 0x00000006ff1a7e24 */ /* 0x000fe4000f8e00ff */
[----:B------:R-:W-:Y:S01]  /*0b10*/  IMAD.U32 R27, RZ, RZ, UR7 ;  /* 0x00000007ff1b7e24 */ /* 0x000fe2000f8e00ff */
[----:B--2---:R-:W-:-:S08]  /*0b20*/  DADD R6, R6, -R14 ;  /* 0x0000000006067229 */ /* 0x004fd0000000080e */
[----:B------:R-:W-:-:S07]  /*0b30*/  DFMA R18, R22, R6, R18 ;  /* 0x000000061612722b */ /* 0x000fce0000000012 */
[----:B------:R0:W-:Y:S04]  /*0b40*/  STG.E.64 desc[UR8][R10.64], R18 ;  /* 0x000000120a007986 */ /* 0x0001e8000c101b08 */
[----:B------:R-:W2:Y:S02]  /*0b50*/  LDG.E.64 R26, desc[UR8][R26.64] ;  /* 0x000000081a1a7981 */ /* 0x000ea4000c1e1b00 */
        /* <DEDUP_REMOVED lines=11> */
[----:B------:R-:W-:Y:S02]  /*0c10*/  MOV R6, R26 ;  /* 0x0000001a00067202 */ /* 0x000fe40000000f00 */
[----:B------:R-:W-:Y:S01]  /*0c20*/  MOV R2, 0xc50 ;  /* 0x00000c5000027802 */ /* 0x000fe20000000f00 */
[----:B------:R-:W-:-:S07]  /*0c30*/  VIADD R0, R0, 0xfff00000 ;  /* 0xfff0000000007836 */ /* 0x000fce0000000000 */
[----:B------:R-:W-:Y:S05]  /*0c40*/  CALL.REL.NOINC `($__internal_7_$__cuda_sm20_dblrcp_rn_slowpath_v3) ;  /* 0x0000001800e87944 */ /* 0x000fea0003c00000 */
[----:B------:R-:W-:Y:S01]  /*0c50*/  IMAD.MOV.U32 R22, RZ, RZ, R0 ;  /* 0x000000ffff167224 */ /* 0x000fe200078e0000 */
[----:B------:R-:W-:-:S07]  /*0c60*/  MOV R23, R3 ;  /* 0x0000000300177202 */ /* 0x000fce0000000f00 */
.L_x_201:
        /* <DEDUP_REMOVED lines=17> */
.L_x_202:
[C---:B------:R-:W-:Y:S01]  /*0d80*/  IMAD.WIDE.U32 R14, R21.reuse, 0x8, R8 ;  /* 0x00000008150e7825 */ /* 0x040fe200078e0008 */
[----:B------:R-:W2:Y:S05]  /*0d90*/  LDG.E.64 R6, desc[UR8][R12.64] ;  /* 0x000000080c067981 */ /* 0x000eaa000c1e1b00 */
[----:B------:R-:W2:Y:S01]  /*0da0*/  LDG.E.64 R14, desc[UR8][R14.64] ;  /* 0x000000080e0e7981 */ /* 0x000ea2000c1e1b00 */
[----:B------:R-:W-:Y:S01]  /*0db0*/  DMUL R22, R2, R22 ;  /* 0x0000001602167228 */ /* 0x000fe20000000000 */
[----:B------:R-:W-:Y:S01]  /*0dc0*/  UIADD3 UR5, UPT, UPT, UR5, 0x4, URZ ;  /* 0x0000000405057890 */ /* 0x000fe2000fffe0ff */
[----:B------:R-:W-:Y:S01]  /*0dd0*/  VIADD R21, R21, 0x4 ;  /* 0x0000000415157836 */ /* 0x000fe20000000000 */
[----:B------:R-:W-:-:S02]  /*0de0*/  UIADD3 UR13, UPT, UPT, UR13, 0x4, URZ ;  /* 0x000000040d0d7890 */ /* 0x000fc4000fffe0ff */
[----:B------:R-:W-:Y:S01]  /*0df0*/  UISETP.NE.AND UP0, UPT, UR5, URZ, UPT ;  /* 0x000000ff0500728c */ /* 0x000fe2000bf05270 */
[----:B--2---:R-:W-:-:S08]  /*0e00*/  DADD R6, R6, -R14 ;  /* 0x0000000006067229 */ /* 0x004fd0000000080e */
[----:B------:R-:W-:-:S07]  /*0e10*/  DFMA R18, R22, R6, R18 ;  /* 0x000000061612722b */ /* 0x000fce0000000012 */
[----:B------:R0:W-:Y:S01]  /*0e20*/  STG.E.64 desc[UR8][R10.64], R18 ;  /* 0x000000120a007986 */ /* 0x0001e2000c101b08 */
[----:B------:R-:W-:Y:S05]  /*0e30*/  BRA.U UP0, `(.L_x_203) ;  /* 0xfffffff500047547 */ /* 0x000fea000b83ffff */
.L_x_194:
[----:B------:R-:W-:-:S09]  /*0e40*/  UISETP.NE.AND UP0, UPT, UR12, URZ, UPT ;  /* 0x000000ff0c00728c */ /* 0x000fd2000bf05270 */
[----:B------:R-:W-:Y:S05]  /*0e50*/  BRA.U !UP0, `(.L_x_193) ;  /* 0x0000000108f47547 */ /* 0x000fea000b800000 */
[----:B------:R1:W5:Y:S01]  /*0e60*/  LDG.E.64 R20, desc[UR8][R10.64] ;  /* 0x000000080a147981 */ /* 0x000362000c1e1b00 */
[----:B------:R-:W2:Y:S01]  /*0e70*/  LDCU UR5, c[0x0][0x3a4] ;  /* 0x00007480ff0577ac */ /* 0x000ea20008000800 */
[----:B------:R-:W3:Y:S01]  /*0e80*/  LDC R8, c[0x0][0x3ac] ;  /* 0x0000eb00ff087b82 */ /* 0x000ee20000000800 */
[----:B------:R-:W4:Y:S01]  /*0e90*/  LDCU.64 UR14, c[0x0][0x398] ;  /* 0x00007300ff0e77ac */ /* 0x000f220008000a00 */
[----:B------:R-:W1:Y:S06]  /*0ea0*/  LDCU.64 UR18, c[0x0][0x3a8] ;  /* 0x00007500ff1277ac */ /* 0x000e6c0008000a00 */
[----:B0-----:R-:W0:Y:S01]  /*0eb0*/  LDC.64 R18, c[0x0][0x388] ;  /* 0x0000e200ff127b82 */ /* 0x001e220000000a00 */
[----:B------:R-:W-:Y:S01]  /*0ec0*/  UIADD3 UR6, UPT, UPT, -UR12, URZ, URZ ;  /* 0x000000ff0c067290 */ /* 0x000fe2000fffe1ff */
[----:B--2---:R-:W-:Y:S01]  /*0ed0*/  IMAD.U32 R9, RZ, RZ, UR5 ;  /* 0x00000005ff097e24 */ /* 0x004fe2000f8e00ff */
[----:B------:R-:W-:-:S03]  /*0ee0*/  UIMAD UR5, UR16, UR5, UR4 ;  /* 0x00000005100572a4 */ /* 0x000fc6000f8e0204 */
[----:B------:R-:W-:Y:S01]  /*0ef0*/  IMAD R9, R4, R9, UR4 ;  /* 0x0000000404097e24 */ /* 0x000fe2000f8e0209 */
[----:B-1--4-:R-:W-:-:S12]  /*0f00*/  UIADD3 UR4, UPT, UPT, UR4, UR12, URZ ;  /* 0x0000000c04047290 */ /* 0x012fd8000fffe0ff */
.L_x_206:
[----:B------:R-:W-:-:S06]  /*0f10*/  UIMAD.WIDE.U32 UR12, UR5, 0x8, UR14 ;  /* 0x00000008050c78a5 */ /* 0x000fcc000f8e000e */
[----:B------:R-:W-:Y:S01]  /*0f20*/  MOV R26, UR12 ;  /* 0x0000000c001a7c02 */ /* 0x000fe20008000f00 */
[----:B------:R-:W-:-:S06]  /*0f30*/  IMAD.U32 R27, RZ, RZ, UR13 ;  /* 0x0000000dff1b7e24 */ /* 0x000fcc000f8e00ff */
[----:B------:R-:W2:Y:S02]  /*0f40*/  LDG.E.64 R26, desc[UR8][R26.64] ;  /* 0x000000081a1a7981 */ /* 0x000ea4000c1e1b00 */
[----:B-12---:R-:W1:Y:S01]  /*0f50*/  MUFU.RCP64H R3, R27 ;  /* 0x0000001b00037308 */ /* 0x006e620000001800 */
[----:B------:R-:W-:-:S05]  /*0f60*/  VIADD R2, R27, 0x300402 ;  /* 0x003004021b027836 */ /* 0x000fca0000000000 */
[----:B------:R-:W-:Y:S01]  /*0f70*/  FSETP.GEU.AND P0, PT, |R2|, 5.8789094863358348022e-39, PT ;  /* 0x004004020200780b */ /* 0x000fe20003f0e200 */
[----:B-1----:R-:W-:-:S08]  /*0f80*/  DFMA R6, -R26, R2, 1 ;  /* 0x3ff000001a06742b */ /* 0x002fd00000000102 */
[----:B------:R-:W-:-:S08]  /*0f90*/  DFMA R6, R6, R6, R6 ;  /* 0x000000060606722b */ /* 0x000fd00000000006 */
[----:B------:R-:W-:-:S08]  /*0fa0*/  DFMA R6, R2, R6, R2 ;  /* 0x000000060206722b */ /* 0x000fd00000000002 */
[----:B------:R-:W-:-:S08]  /*0fb0*/  DFMA R22, -R26, R6, 1 ;  /* 0x3ff000001a16742b */ /* 0x000fd00000000106 */
[----:B------:R-:W-:Y:S01]  /*0fc0*/  DFMA R22, R6, R22, R6 ;  /* 0x000000160616722b */ /* 0x000fe20000000006 */
[----:B------:R-:W-:Y:S10]  /*0fd0*/  @P0 BRA `(.L_x_204) ;  /* 0x0000000000200947 */ /* 0x000ff40003800000 */
[----:B------:R-:W-:Y:S01]  /*0fe0*/  LOP3.LUT R0, R27, 0x7fffffff, RZ, 0xc0, !PT ;  /* 0x7fffffff1b007812 */ /* 0x000fe200078ec0ff */
[----:B------:R-:W-:Y:S01]  /*0ff0*/  IMAD.MOV.U32 R6, RZ, RZ, R26 ;  /* 0x000000ffff067224 */ /* 0x000fe200078e001a */
[----:B------:R-:W-:Y:S02]  /*1000*/  MOV R3, R27 ;  /* 0x0000001b00037202 */ /* 0x000fe40000000f00 */
[----:B------:R-:W-:Y:S01]  /*1010*/  MOV R2, 0x1040 ;  /* 0x0000104000027802 */ /* 0x000fe20000000f00 */
[----:B------:R-:W-:-:S07]  /*1020*/  VIADD R0, R0, 0xfff00000 ;  /* 0xfff0000000007836 */ /* 0x000fce0000000000 */
[----:B0--3-5:R-:W-:Y:S05]  /*1030*/  CALL.REL.NOINC `($__internal_7_$__cuda_sm20_dblrcp_rn_slowpath_v3) ;  /* 0x0000001400ec7944 */ /* 0x029fea0003c00000 */
[----:B------:R-:W-:Y:S02]  /*1040*/  IMAD.MOV.U32 R22, RZ, RZ, R0 ;  /* 0x000000ffff167224 */ /* 0x000fe400078e0000 */
[----:B------:R-:W-:-:S07]  /*1050*/  IMAD.MOV.U32 R23, RZ, RZ, R3 ;  /* 0x000000ffff177224 */ /* 0x000fce00078e0003 */
.L_x_204:
[----:B------:R-:W-:Y:S01]  /*1060*/  DMUL R16, R26, R26 ;  /* 0x0000001a1a107228 */ /* 0x000fe20000000000 */
[----:B------:R-:W-:Y:S02]  /*1070*/  MOV R2, 0x1 ;  /* 0x0000000100027802 */ /* 0x000fe40000000f00 */
[----:B---3--:R-:W-:-:S03]  /*1080*/  FSETP.GEU.AND P1, PT, |R8|, 6.5827683646048100446e-37, PT ;  /* 0x036000000800780b */ /* 0x008fc60003f2e200 */
[----:B------:R-:W1:Y:S02]  /*1090*/  MUFU.RCP64H R3, R17 ;  /* 0x0000001100037308 */ /* 0x000e640000001800 */
[----:B-1----:R-:W-:-:S08]  /*10a0*/  DFMA R6, -R16, R2, 1 ;  /* 0x3ff000001006742b */ /* 0x002fd00000000102 */
        /* <DEDUP_REMOVED lines=11> */
[----:B0----5:R-:W-:Y:S05]  /*1160*/  CALL.REL.NOINC `($__internal_8_$__cuda_sm20_div_rn_f64_full) ;  /* 0x0000001800487944 */ /* 0x021fea0003c00000 */
.L_x_205:
[C---:B0-----:R-:W-:Y:S01]  /*1170*/  IMAD.WIDE.U32 R14, R9.reuse, 0x8, R18 ;  /* 0x00000008090e7825 */ /* 0x041fe200078e0012 */
        /* <DEDUP_REMOVED lines=8> */
[----:B-----5:R-:W-:-:S07]  /*1200*/  DFMA R20, R22, R6, R20 ;  /* 0x000000061614722b */ /* 0x020fce0000000014 */
[----:B------:R1:W-:Y:S01]  /*1210*/  STG.E.64 desc[UR8][R10.64], R20 ;  /* 0x000000140a007986 */ /* 0x0003e2000c101b08 */
[----:B------:R-:W-:Y:S05]  /*1220*/  BRA.U UP0, `(.L_x_206) ;  /* 0xfffffffd00387547 */ /* 0x000fea000b83ffff */
.L_x_193:
[----:B------:R-:W2:Y:S02]  /*1230*/  LDCU UR19, c[0x0][0x3a4] ;  /* 0x00007480ff1377ac */ /* 0x000ea40008000800 */
[----:B--2---:R-:W-:-:S09]  /*1240*/  UISETP.GE.U32.AND UP0, UPT, UR4, UR19, UPT ;  /* 0x000000130400728c */ /* 0x004fd2000bf06070 */
[----:B------:R-:W-:Y:S05]  /*1250*/  BRA.U UP0, `(.L_x_207) ;  /* 0x0000000100fc7547 */ /* 0x000fea000b800000 */
[----:B------:R-:W-:-:S09]  /*1260*/  UISETP.NE.AND UP0, UPT, UR16, UR4, UPT ;  /* 0x000000041000728c */ /* 0x000fd2000bf05270 */
[----:B------:R-:W-:Y:S05]  /*1270*/  BRA.U !UP0, `(.L_x_208) ;  /* 0x0000000108f07547 */ /* 0x000fea000b800000 */
[----:B------:R-:W2:Y:S01]  /*1280*/  LDCU.64 UR6, c[0x0][0x398] ;  /* 0x00007300ff0677ac */ /* 0x000ea20008000a00 */
[----:B------:R-:W-:-:S04]  /*1290*/  UIMAD UR5, UR16, UR19, UR4 ;  /* 0x00000013100572a4 */ /* 0x000fc8000f8e0204 */
[----:B--2---:R-:W-:-:S06]  /*12a0*/  UIMAD.WIDE.U32 UR6, UR5, 0x8, UR6 ;  /* 0x00000008050678a5 */ /* 0x004fcc000f8e0006 */
[----:B01----:R-:W-:Y:S02]  /*12b0*/  IMAD.U32 R10, RZ, RZ, UR6 ;  /* 0x00000006ff0a7e24 */ /* 0x003fe4000f8e00ff */
[----:B------:R-:W-:-:S06]  /*12c0*/  IMAD.U32 R11, RZ, RZ, UR7 ;  /* 0x00000007ff0b7e24 */ /* 0x000fcc000f8e00ff */
[----:B------:R-:W2:Y:S02]  /*12d0*/  LDG.E.64 R10, desc[UR8][R10.64] ;  /* 0x000000080a0a7981 */ /* 0x000ea4000c1e1b00 */
[----:B--2---:R-:W0:Y:S01]  /*12e0*/  MUFU.RCP64H R3, R11 ;  /* 0x0000000b00037308 */ /* 0x004e220000001800 */
[----:B------:R-:W-:-:S04]  /*12f0*/  IADD3 R2, PT, PT, R11, 0x300402, RZ ;  /* 0x003004020b027810 */ /* 0x000fc80007ffe0ff */
[----:B------:R-:W-:Y:S02]  /*1300*/  FSETP.GEU.AND P0, PT, |R2|, 5.8789094863358348022e-39, PT ;  /* 0x004004020200780b */ /* 0x000fe40003f0e200 */
        /* <DEDUP_REMOVED lines=14> */
.L_x_209:
[----:B------:R-:W-:Y:S01]  /*13f0*/  DMUL R16, R10, R10 ;  /* 0x0000000a0a107228 */ /* 0x000fe20000000000 */
[----:B------:R-:W-:Y:S01]  /*1400*/  IMAD.MOV.U32 R2, RZ, RZ, 0x1 ;  /* 0x00000001ff027424 */ /* 0x000fe200078e00ff */
[----:B------:R-:W0:Y:S01]  /*1410*/  LDCU.64 UR6, c[0x0][0x3a8] ;  /* 0x00007500ff0677ac */ /* 0x000e220008000a00 */
[----:B------:R-:W1:Y:S03]  /*1420*/  LDC R0, c[0x0][0x3ac] ;  /* 0x0000eb00ff007b82 */ /* 0x000e660000000800 */
        /* <DEDUP_REMOVED lines=14> */
[----:B------:R-:W-:Y:S05]  /*1510*/  CALL.REL.NOINC `($__internal_8_$__cuda_sm20_div_rn_f64_full) ;  /* 0x00000014005c7944 */ /* 0x000fea0003c00000 */
.L_x_210:
[----:B------:R-:W0:Y:S01]  /*1520*/  LDCU.64 UR18, c[0x0][0x3a0] ;  /* 0x00007400ff1277ac */ /* 0x000e220008000a00 */
[----:B------:R-:W1:Y:S08]  /*1530*/  LDC.64 R10, c[0x0][0x388] ;  /* 0x0000e200ff0a7b82 */ /* 0x000e700000000a00 */
[----:B------:R-:W2:Y:S08]  /*1540*/  LDC.64 R6, c[0x0][0x380] ;  /* 0x0000e000ff067b82 */ /* 0x000eb00000000a00 */
[----:B------:R-:W3:Y:S01]  /*1550*/  LDC.64 R12, c[0x0][0x390] ;  /* 0x0000e400ff0c7b82 */ /* 0x000ee20000000a00 */
[----:B0-----:R-:W-:Y:S01]  /*1560*/  IMAD.U32 R5, RZ, RZ, UR19 ;  /* 0x00000013ff057e24 */ /* 0x001fe2000f8e00ff */
[----:B------:R-:W-:-:S03]  /*1570*/  MOV R17, UR18 ;  /* 0x0000001200117c02 */ /* 0x000fc60008000f00 */
[----:B------:R-:W-:Y:S02]  /*1580*/  IMAD R5, R4, R5, UR4 ;  /* 0x0000000404057e24 */ /* 0x000fe4000f8e0205 */
[----:B------:R-:W-:Y:S02]  /*1590*/  IMAD R17, R17, UR16, R4 ;  /* 0x0000001011117c24 */ /* 0x000fe4000f8e0204 */
[----:B-1----:R-:W-:-:S06]  /*15a0*/  IMAD.WIDE.U32 R10, R5, 0x8, R10 ;  /* 0x00000008050a7825 */ /* 0x002fcc00078e000a */
[----:B------:R-:W4:Y:S01]  /*15b0*/  LDG.E.64 R10, desc[UR8][R10.64] ;  /* 0x000000080a0a7981 */ /* 0x000f22000c1e1b00 */
[----:B--2---:R-:W-:-:S05]  /*15c0*/  IMAD.WIDE.U32 R14, R17, 0x8, R6 ;  /* 0x00000008110e7825 */ /* 0x004fca00078e0006 */
[----:B------:R-:W4:Y:S01]  /*15d0*/  LDG.E.64 R6, desc[UR8][R14.64] ;  /* 0x000000080e067981 */ /* 0x000f22000c1e1b00 */
[----:B---3--:R-:W-:-:S05]  /*15e0*/  IMAD.WIDE.U32 R16, R17, 0x8, R12 ;  /* 0x0000000811107825 */ /* 0x008fca00078e000c */
[----:B------:R-:W2:Y:S01]  /*15f0*/  LDG.E.64 R12, desc[UR8][R16.64] ;  /* 0x00000008100c7981 */ /* 0x000ea2000c1e1b00 */
[----:B------:R-:W-:Y:S02]  /*1600*/  DMUL R8, R2, R8 ;  /* 0x0000000802087228 */ /* 0x000fe40000000000 */
[----:B----4-:R-:W-:-:S08]  /*1610*/  DADD R6, R6, -R10 ;  /* 0x0000000006067229 */ /* 0x010fd0000000080a */
[----:B--2---:R-:W-:-:S07]  /*1620*/  DFMA R6, R8, R6, R12 ;  /* 0x000000060806722b */ /* 0x004fce000000000c */
[----:B------:R2:W-:Y:S04]  /*1630*/  STG.E.64 desc[UR8][R16.64], R6 ;  /* 0x0000000610007986 */ /* 0x0005e8000c101b08 */
.L_x_208:
[----:B------:R-:W-:-:S12]  /*1640*/  UIADD3 UR4, UPT, UPT, UR4, 0x1, URZ ;  /* 0x0000000104047890 */ /* 0x000fd8000fffe0ff */
.L_x_207:
[----:B------:R-:W-:-:S06]  /*1650*/  UISETP.GE.U32.AND UP0, UPT, UR4, UR19, UPT ;  /* 0x000000130400728c */ /* 0x000fcc000bf06070 */
[----:B------:R-:W-:-:S13]  /*1660*/  PLOP3.LUT P0, PT, PT, PT, UP0, 0x80, 0x8 ;  /* 0x000000000008781c */ /* 0x000fda0003f0f008 */
[----:B------:R-:W-:Y:S05]  /*1670*/  @P0 EXIT ;  /* 0x000000000000094d */ /* 0x000fea0003800000 */
[----:B------:R-:W3:Y:S01]  /*1680*/  LDCU UR5, c[0x0][0x3a0] ;  /* 0x00007400ff0577ac */ /* 0x000ee20008000800 */
[----:B------:R-:W4:Y:S08]  /*1690*/  LDC.64 R8, c[0x0][0x380] ;  /* 0x0000e000ff087b82 */ /* 0x000f300000000a00 */
[----:B01----:R-:W0:Y:S01]  /*16a0*/  LDC.64 R10, c[0x0][0x390] ;  /* 0x0000e400ff0a7b82 */ /* 0x003e220000000a00 */
[----:B---3--:R-:W-:Y:S01]  /*16b0*/  IMAD.U32 R3, RZ, RZ, UR5 ;  /* 0x00000005ff037e24 */ /* 0x008fe2000f8e00ff */
[----:B------:R-:W-:-:S03]  /*16c0*/  UIADD3 UR5, UPT, UPT, -UR4, UR19, URZ ;  /* 0x0000001304057290 */ /* 0x000fc6000fffe1ff */
[----:B------:R-:W-:Y:S01]  /*16d0*/  IMAD R3, R3, UR16, R4 ;  /* 0x0000001003037c24 */ /* 0x000fe2000f8e0204 */
[----:B------:R-:W-:-:S03]  /*16e0*/  ULOP3.LUT UP0, UR6, UR5, 0x3, URZ, 0xc0, !UPT ;  /* 0x0000000305067892 */ /* 0x000fc6000f80c0ff */
[----:B----4-:R-:W-:Y:S01]  /*16f0*/  IMAD.WIDE.U32 R8, R3, 0x8, R8 ;  /* 0x0000000803087825 */ /* 0x010fe200078e0008 */
[----:B------:R-:W-:-:S03]  /*1700*/  UMOV UR5, UR4 ;  /* 0x0000000400057c82 */ /* 0x000fc60008000000 */
[----:B0-----:R-:W-:Y:S02]  /*1710*/  IMAD.WIDE.U32 R10, R3, 0x8, R10 ;  /* 0x00000008030a7825 */ /* 0x001fe400078e000a */
[----:B------:R-:W-:Y:S05]  /*1720*/  BRA.U !UP0, `(.L_x_211) ;  /* 0x0000000108f07547 */ /* 0x000fea000b800000 */
[----:B------:R0:W5:Y:S01]  /*1730*/  LDG.E.64 R20, desc[UR8][R10.64] ;  /* 0x000000080a147981 */ /* 0x000162000c1e1b00 */
[----:B------:R-:W1:Y:S01]  /*1740*/  LDC R12, c[0x0][0x3ac] ;  /* 0x0000eb00ff0c7b82 */ /* 0x000e620000000800 */
[----:B------:R-:W-:Y:S01]  /*1750*/  IMAD.U32 R13, RZ, RZ, UR19 ;  /* 0x00000013ff0d7e24 */ /* 0x000fe2000f8e00ff */
[----:B------:R-:W-:Y:S01]  /*1760*/  UIADD3 UR5, UPT, UPT, UR6, UR4, URZ ;  /* 0x0000000406057290 */ /* 0x000fe2000fffe0ff */
[----:B------:R-:W3:Y:S02]  /*1770*/  LDCU.64 UR20, c[0x0][0x398] ;  /* 0x00007300ff1477ac */ /* 0x000ee40008000a00 */
[----:B------:R-:W-:-:S03]  /*1780*/  IMAD R13, R4, R13, UR4 ;  /* 0x00000004040d7e24 */ /* 0x000fc6000f8e020d */
[----:B------:R-:W4:Y:S01]  /*1790*/  LDC.64 R18, c[0x0][0x388] ;  /* 0x0000e200ff127b82 */ /* 0x000f220000000a00 */
[----:B------:R-:W0:Y:S01]  /*17a0*/  LDCU.64 UR22, c[0x0][0x3a8] ;  /* 0x00007500ff1677ac */ /* 0x000e220008000a00 */
[----:B------:R-:W-:Y:S02]  /*17b0*/  UIMAD UR12, UR16, UR19, UR4 ;  /* 0x00000013100c72a4 */ /* 0x000fe4000f8e0204 */
[----:B------:R-:W-:-:S12]  /*17c0*/  UIADD3 UR6, UPT, UPT, -UR6, URZ, URZ ;  /* 0x000000ff06067290 */ /* 0x000fd8000fffe1ff */
.L_x_214:
[----:B---3--:R-:W-:-:S06]  /*17d0*/  UIMAD.WIDE.U32 UR14, UR12, 0x8, UR20 ;  /* 0x000000080c0e78a5 */ /* 0x008fcc000f8e0014 */
[----:B------:R-:W-:Y:S01]  /*17e0*/  IMAD.U32 R26, RZ, RZ, UR14 ;  /* 0x0000000eff1a7e24 */ /* 0x000fe2000f8e00ff */
[----:B------:R-:W-:-:S06]  /*17f0*/  MOV R27, UR15 ;  /* 0x0000000f001b7c02 */ /* 0x000fcc0008000f00 */
[----:B------:R-:W3:Y:S02]  /*1800*/  LDG.E.64 R26, desc[UR8][R26.64] ;  /* 0x000000081a1a7981 */ /* 0x000ee4000c1e1b00 */
[----:B---3--:R-:W2:Y:S01]  /*1810*/  MUFU.RCP64H R3, R27 ;  /* 0x0000001b00037308 */ /* 0x008ea20000001800 */
[----:B------:R-:W-:-:S05]  /*1820*/  VIADD R2, R27, 0x300402 ;  /* 0x003004021b027836 */ /* 0x000fca0000000000 */
[----:B------:R-:W-:Y:S01]  /*1830*/  FSETP.GEU.AND P0, PT, |R2|, 5.8789094863358348022e-39, PT ;  /* 0x004004020200780b */ /* 0x000fe20003f0e200 */
[----:B--2---:R-:W-:-:S08]  /*1840*/  DFMA R6, -R26, R2, 1 ;  /* 0x3ff000001a06742b */ /* 0x004fd00000000102 */
        /* <DEDUP_REMOVED lines=10> */
[----:B01--45:R-:W-:Y:S05]  /*18f0*/  CALL.REL.NOINC `($__internal_7_$__cuda_sm20_dblrcp_rn_slowpath_v3) ;  /* 0x0000000c00bc7944 */ /* 0x033fea0003c00000 */
[----:B------:R-:W-:Y:S02]  /*1900*/  IMAD.MOV.U32 R22, RZ, RZ, R0 ;  /* 0x000000ffff167224 */ /* 0x000fe400078e0000 */
[----:B------:R-:W-:-:S07]  /*1910*/  IMAD.MOV.U32 R23, RZ, RZ, R3 ;  /* 0x000000ffff177224 */ /* 0x000fce00078e0003 */
.L_x_212:
[----:B------:R-:W-:Y:S01]  /*1920*/  DMUL R16, R26, R26 ;  /* 0x0000001a1a107228 */ /* 0x000fe20000000000 */
[----:B------:R-:W-:Y:S01]  /*1930*/  IMAD.MOV.U32 R2, RZ, RZ, 0x1 ;  /* 0x00000001ff027424 */ /* 0x000fe200078e00ff */
[----:B-1----:R-:W-:-:S04]  /*1940*/  FSETP.GEU.AND P1, PT, |R12|, 6.5827683646048100446e-37, PT ;  /* 0x036000000c00780b */ /* 0x002fc80003f2e200 */
[----:B------:R-:W1:Y:S02]  /*1950*/  MUFU.RCP64H R3, R17 ;  /* 0x0000001100037308 */ /* 0x000e640000001800 */
[----:B-1----:R-:W-:-:S08]  /*1960*/  DFMA R6, -R16, R2, 1 ;  /* 0x3ff000001006742b */ /* 0x002fd00000000102 */
        /* <DEDUP_REMOVED lines=11> */
[----:B----45:R-:W-:Y:S05]  /*1a20*/  CALL.REL.NOINC `($__internal_8_$__cuda_sm20_div_rn_f64_full) ;  /* 0x0000001000187944 */ /* 0x030fea0003c00000 */
.L_x_213:
[C---:B----4-:R-:W-:Y:S01]  /*1a30*/  IMAD.WIDE.U32 R14, R13.reuse, 0x8, R18 ;  /* 0x000000080d0e7825 */ /* 0x050fe200078e0012 */
[----:B------:R-:W2:Y:S05]  /*1a40*/  LDG.E.64 R6, desc[UR8][R8.64] ;  /* 0x0000000808067981 */ /* 0x000eaa000c1e1b00 */
[----:B------:R-:W2:Y:S01]  /*1a50*/  LDG.E.64 R14, desc[UR8][R14.64] ;  /* 0x000000080e0e7981 */ /* 0x000ea2000c1e1b00 */
[----:B------:R-:W-:Y:S01]  /*1a60*/  DMUL R22, R2, R22 ;  /* 0x0000001602167228 */ /* 0x000fe20000000000 */
[----:B------:R-:W-:Y:S01]  /*1a70*/  UIADD3 UR6, UPT, UPT, UR6, 0x1, URZ ;  /* 0x0000000106067890 */ /* 0x000fe2000fffe0ff */
[----:B------:R-:W-:Y:S01]  /*1a80*/  IADD3 R13, PT, PT, R13, 0x1, RZ ;  /* 0x000000010d0d7810 */ /* 0x000fe20007ffe0ff */
[----:B------:R-:W-:-:S02]  /*1a90*/  UIADD3 UR12, UPT, UPT, UR12, 0x1, URZ ;  /* 0x000000010c0c7890 */ /* 0x000fc4000fffe0ff */
[----:B------:R-:W-:Y:S01]  /*1aa0*/  UISETP.NE.AND UP0, UPT, UR6, URZ, UPT ;  /* 0x000000ff0600728c */ /* 0x000fe2000bf05270 */
[----:B--2---:R-:W-:-:S08]  /*1ab0*/  DADD R6, R6, -R14 ;  /* 0x0000000006067229 */ /* 0x004fd0000000080e */
[----:B-----5:R-:W-:-:S07]  /*1ac0*/  DFMA R20, R22, R6, R20 ;  /* 0x000000061614722b */ /* 0x020fce0000000014 */
[----:B------:R0:W-:Y:S01]  /*1ad0*/  STG.E.64 desc[UR8][R10.64], R20 ;  /* 0x000000140a007986 */ /* 0x0001e2000c101b08 */
[----:B------:R-:W-:Y:S05]  /*1ae0*/  BRA.U UP0, `(.L_x_214) ;  /* 0xfffffffd00387547 */ /* 0x000fea000b83ffff */
.L_x_211:
[----:B------:R-:W1:Y:S02]  /*1af0*/  LDCU UR7, c[0x0][0x3a4] ;  /* 0x00007480ff0777ac */ /* 0x000e640008000800 */
[----:B-1----:R-:W-:-:S04]  /*1b00*/  UIADD3 UR13, UPT, UPT, UR4, -UR7, URZ ;  /* 0x80000007040d7290 */ /* 0x002fc8000fffe0ff */
[----:B------:R-:W-:-:S06]  /*1b10*/  UISETP.GT.U32.AND UP0, UPT, UR13, -0x4, UPT ;  /* 0xfffffffc0d00788c */ /* 0x000fcc000bf04070 */
[----:B------:R-:W-:-:S13]  /*1b20*/  PLOP3.LUT P0, PT, PT, PT, UP0, 0x80, 0x8 ;  /* 0x000000000008781c */ /* 0x000fda0003f0f008 */
[----:B------:R-:W-:Y:S05]  /*1b30*/  @P0 EXIT ;  /* 0x000000000000094d */ /* 0x000fea0003800000 */
[----:B------:R1:W5:Y:S01]  /*1b40*/  LDG.E.64 R12, desc[UR8][R10.64] ;  /* 0x000000080a0c7981 */ /* 0x000362000c1e1b00 */
[----:B0-----:R-:W0:Y:S01]  /*1b50*/  LDC R20, c[0x0][0x3ac] ;  /* 0x0000eb00ff147b82 */ /* 0x001e220000000800 */
[----:B------:R-:W-:Y:S01]  /*1b60*/  IMAD.U32 R3, RZ, RZ, UR7 ;  /* 0x00000007ff037e24 */ /* 0x000fe2000f8e00ff */
[----:B------:R-:W-:Y:S02]  /*1b70*/  UIMAD UR4, UR16, UR7, UR5 ;  /* 0x00000007100472a4 */ /* 0x000fe4000f8e0205 */
[----:B------:R-:W-:Y:S02]  /*1b80*/  UIADD3 UR6, UPT, UPT, UR5, -UR7, URZ ;  /* 0x8000000705067290 */ /* 0x000fe4000fffe0ff */
[----:B------:R-:W-:Y:S01]  /*1b90*/  IMAD R4, R4, R3, UR5 ;  /* 0x0000000504047e24 */ /* 0x000fe2000f8e0203 */
[----:B------:R-:W3:Y:S01]  /*1ba0*/  LDCU.64 UR12, c[0x0][0x398] ;  /* 0x00007300ff0c77ac */ /* 0x000ee20008000a00 */
[----:B------:R-:W4:Y:S02]  /*1bb0*/  LDC.64 R18, c[0x0][0x388] ;  /* 0x0000e200ff127b82 */ /* 0x000f240000000a00 */
[----:B------:R-:W-:Y:S01]  /*1bc0*/  VIADD R21, R4, 0x3 ;  /* 0x0000000304157836 */ /* 0x000fe20000000000 */
[----:B------:R-:W0:Y:S01]  /*1bd0*/  LDCU.64 UR14, c[0x0][0x3a8] ;  /* 0x00007500ff0e77ac */ /* 0x000e220008000a00 */
[----:B-1----:R-:W-:-:S12]  /*1be0*/  UIADD3 UR7, UPT, UPT, UR4, 0x3, URZ ;  /* 0x0000000304077890 */ /* 0x002fd8000fffe0ff */
.L_x_223:
[----:B------:R-:W-:-:S04]  /*1bf0*/  UIADD3 UR4, UPT, UPT, UR7, -0x3, URZ ;  /* 0xfffffffd07047890 */ /* 0x000fc8000fffe0ff */
[----:B---3--:R-:W-:-:S06]  /*1c00*/  UIMAD.WIDE.U32 UR4, UR4, 0x8, UR12 ;  /* 0x00000008040478a5 */ /* 0x008fcc000f8e000c */
[----:B------:R-:W-:Y:S01]  /*1c10*/  IMAD.U32 R26, RZ, RZ, UR4 ;  /* 0x00000004ff1a7e24 */ /* 0x000fe2000f8e00ff */
[----:B------:R-:W-:-:S06]  /*1c20*/  MOV R27, UR5 ;  /* 0x00000005001b7c02 */ /* 0x000fcc0008000f00 */
[----:B------:R-:W3:Y:S01]  /*1c30*/  LDG.E.64 R26, desc[UR8][R26.64] ;  /* 0x000000081a1a7981 */ /* 0x000ee2000c1e1b00 */
[----:B------:R-:W-:Y:S01]  /*1c40*/  UIADD3 UR4, UPT, UPT, UR7, -0x2, URZ ;  /* 0xfffffffe07047890 */ /* 0x000fe2000fffe0ff */
[----:B-1-3--:R-:W1:Y:S01]  /*1c50*/  MUFU.RCP64H R3, R27 ;  /* 0x0000001b00037308 */ /* 0x00ae620000001800 */
        /* <DEDUP_REMOVED lines=9> */
[----:B--2---:R-:W-:Y:S01]  /*1cf0*/  IMAD.MOV.U32 R6, RZ, RZ, R26 ;  /* 0x000000ffff067224 */ /* 0x004fe200078e001a */
[----:B------:R-:W-:Y:S01]  /*1d00*/  MOV R2, 0x1d40 ;  /* 0x00001d4000027802 */ /* 0x000fe20000000f00 */
[----:B------:R-:W-:Y:S01]  /*1d10*/  IMAD.MOV.U32 R3, RZ, RZ, R27 ;  /* 0x000000ffff037224 */ /* 0x000fe200078e001b */
[----:B------:R-:W-:-:S07]  /*1d20*/  IADD3 R0, PT, PT, R0, -0x100000, RZ ;  /* 0xfff0000000007810 */ /* 0x000fce0007ffe0ff */
[----:B0---45:R-:W-:Y:S05]  /*1d30*/  CALL.REL.NOINC `($__internal_7_$__cuda_sm20_dblrcp_rn_slowpath_v3) ;  /* 0x0000000800ac7944 */ /* 0x031fea0003c00000 */
[----:B------:R-:W-:Y:S02]  /*1d40*/  IMAD.MOV.U32 R22, RZ, RZ, R0 ;  /* 0x000000ffff167224 */ /* 0x000fe400078e0000 */
[----:B------:R-:W-:-:S07]  /*1d50*/  IMAD.MOV.U32 R23, RZ, RZ, R3 ;  /* 0x000000ffff177224 */ /* 0x000fce00078e0003 */
.L_x_215:
[----:B--2---:R-:W-:Y:S01]  /*1d60*/  DMUL R16, R26, R26 ;  /* 0x0000001a1a107228 */ /* 0x004fe20000000000 */
[----:B------:R-:W-:Y:S01]  /*1d70*/  IMAD.MOV.U32 R2, RZ, RZ, 0x1 ;  /* 0x00000001ff027424 */ /* 0x000fe200078e00ff */
[----:B0-----:R-:W-:-:S04]  /*1d80*/  FSETP.GEU.AND P1, PT, |R20|, 6.5827683646048100446e-37, PT ;  /* 0x036000001400780b */ /* 0x001fc80003f2e200 */
        /* <DEDUP_REMOVED lines=13> */
[----:B----45:R-:W-:Y:S05]  /*1e60*/  CALL.REL.NOINC `($__internal_8_$__cuda_sm20_div_rn_f64_full) ;  /* 0x0000000c00087944 */ /* 0x030fea0003c00000 */
.L_x_216:
[----:B------:R-:W-:Y:S01]  /*1e70*/  IADD3 R7, PT, PT, R21, -0x3, RZ ;  /* 0xfffffffd15077810 */ /* 0x000fe20007ffe0ff */
[----:B------:R-:W2:Y:S04]  /*1e80*/  LDG.E.64 R4, desc[UR8][R8.64] ;  /* 0x0000000808047981 */ /* 0x000ea8000c1e1b00 */
[----:B----4-:R-:W-:-:S06]  /*1e90*/  IMAD.WIDE.U32 R6, R7, 0x8, R18 ;  /* 0x0000000807067825 */ /* 0x010fcc00078e0012 */
        /* <DEDUP_REMOVED lines=27> */
.L_x_217:
        /* <DEDUP_REMOVED lines=17> */
.L_x_218:
        /* <DEDUP_REMOVED lines=29> */
.L_x_219:
        /* <DEDUP_REMOVED lines=17> */
.L_x_220:
        /* <DEDUP_REMOVED lines=29> */
.L_x_221:
        /* <DEDUP_REMOVED lines=17> */
.L_x_222:
        /* <DEDUP_REMOVED lines=12> */
[----:B------:R-:W-:Y:S05]  /*27e0*/  EXIT ;  /* 0x000000000000794d */ /* 0x000fea0003800000 */
        .weak           $__internal_7_$__cuda_sm20_dblrcp_rn_slowpath_v3
        .type           $__internal_7_$__cuda_sm20_dblrcp_rn_slowpath_v3,@function
        .size           $__internal_7_$__cuda_sm20_dblrcp_rn_slowpath_v3,($__internal_8_$__cuda_sm20_div_rn_f64_full - $__internal_7_$__cuda_sm20_dblrcp_rn_slowpath_v3)
$__internal_7_$__cuda_sm20_dblrcp_rn_slowpath_v3:
[----:B------:R-:W-:-:S06]  /*27f0*/  IMAD.MOV.U32 R7, RZ, RZ, R3 ;  /* 0x000000ffff077224 */ /* 0x000fcc00078e0003 */
[----:B------:R-:W-:-:S14]  /*2800*/  DSETP.GTU.AND P0, PT, |R6|, +INF , PT ;  /* 0x7ff000000600742a */ /* 0x000fdc0003f0c200 */
        /* <DEDUP_REMOVED lines=9> */
[----:B------:R-:W-:Y:S01]  /*28a0*/  VIADD R17, R7, 0xc0200000 ;  /* 0xc020000007117836 */ /* 0x000fe20000000000 */
[----:B------:R-:W-:Y:S01]  /*28b0*/  MOV R14, R0 ;  /* 0x00000000000e7202 */ /* 0x000fe20000000f00 */
[----:B------:R-:W-:Y:S02]  /*28c0*/  IMAD.MOV.U32 R16, RZ, RZ, R6 ;  /* 0x000000ffff107224 */ /* 0x000fe400078e0006 */
        /* <DEDUP_REMOVED lines=11> */
.L_x_226:
        /* <DEDUP_REMOVED lines=10> */
.L_x_224:
[----:B------:R-:W-:Y:S01]  /*2a20*/  LOP3.LUT R15, R7, 0x80000, RZ, 0xfc, !PT ;  /* 0x00080000070f7812 */ /* 0x000fe200078efcff */
[----:B------:R-:W-:-:S07]  /*2a30*/  IMAD.MOV.U32 R14, RZ, RZ, R6 ;  /* 0x000000ffff0e7224 */ /* 0x000fce00078e0006 */
.L_x_225:
[----:B------:R-:W-:Y:S01]  /*2a40*/  IMAD.MOV.U32 R6, RZ, RZ, R2 ;  /* 0x000000ffff067224 */ /* 0x000fe200078e0002 */
[----:B------:R-:W-:Y:S01]  /*2a50*/  MOV R3, R15 ;  /* 0x0000000f00037202 */ /* 0x000fe20000000f00 */
[----:B------:R-:W-:Y:S02]  /*2a60*/  IMAD.MOV.U32 R7, RZ, RZ, 0x0 ;  /* 0x00000000ff077424 */ /* 0x000fe400078e00ff */
[----:B------:R-:W-:Y:S02]  /*2a70*/  IMAD.MOV.U32 R0, RZ, RZ, R14 ;  /* 0x000000ffff007224 */ /* 0x000fe400078e000e */
[----:B------:R-:W-:Y:S05]  /*2a80*/  RET.REL.NODEC R6 `(_Z11NBodyForcesPdS_S_S_jjd) ;  /* 0xffffffd4065c7950 */ /* 0x000fea0003c3ffff */
        .weak           $__internal_8_$__cuda_sm20_div_rn_f64_full
        .type           $__internal_8_$__cuda_sm20_div_rn_f64_full,@function
        .size           $__internal_8_$__cuda_sm20_div_rn_f64_full,(.L_x_254 - $__internal_8_$__cuda_sm20_div_rn_f64_full)
$__internal_8_$__cuda_sm20_div_rn_f64_full:
[C---:B------:R-:W-:Y:S01]  /*2a90*/  FSETP.GEU.AND P0, PT, |R17|.reuse, 1.469367938527859385e-39, PT ;  /* 0x001000001100780b */ /* 0x040fe20003f0e200 */
[----:B------:R-:W-:Y:S01]  /*2aa0*/  IMAD.MOV.U32 R2, RZ, RZ, 0x1 ;  /* 0x00000001ff027424 */ /* 0x000fe200078e00ff */
[C---:B------:R-:W-:Y:S01]  /*2ab0*/  LOP3.LUT R14, R17.reuse, 0x800fffff, RZ, 0xc0, !PT ;  /* 0x800fffff110e7812 */ /* 0x040fe200078ec0ff */
[----:B------:R-:W-:Y:S01]  /*2ac0*/  IMAD.U32 R26, RZ, RZ, UR10 ;  /* 0x0000000aff1a7e24 */ /* 0x000fe2000f8e00ff */
[----:B------:R-:W-:Y:S02]  /*2ad0*/  MOV R27, UR11 ;  /* 0x0000000b001b7c02 */ /* 0x000fe40008000f00 */
[----:B------:R-:W-:Y:S02]  /*2ae0*/  LOP3.LUT R15, R14, 0x3ff00000, RZ, 0xfc, !PT ;  /* 0x3ff000000e0f7812 */ /* 0x000fe400078efcff */
[----:B------:R-:W-:Y:S02]  /*2af0*/  MOV R14, R16 ;  /* 0x00000010000e7202 */ /* 0x000fe40000000f00 */
[----:B------:R-:W-:-:S02]  /*2b00*/  LOP3.LUT R6, R17, 0x7ff00000, RZ, 0xc0, !PT ;  /* 0x7ff0000011067812 */ /* 0x000fc400078ec0ff */
[----:B------:R-:W-:Y:S01]  /*2b10*/  MOV R24, R26 ;  /* 0x0000001a00187202 */ /* 0x000fe20000000f00 */
[----:B------:R-:W-:-:S06]  /*2b20*/  @!P0 DMUL R14, R16, 8.98846567431157953865e+307 ;  /* 0x7fe00000100e8828 */ /* 0x000fcc0000000000 */
[----:B------:R-:W0:Y:S02]  /*2b30*/  MUFU.RCP64H R3, R15 ;  /* 0x0000000f00037308 */ /* 0x000e240000001800 */
[----:B0-----:R-:W-:-:S08]  /*2b40*/  DFMA R28, R2, -R14, 1 ;  /* 0x3ff00000021c742b */ /* 0x001fd0000000080e */
[----:B------:R-:W-:-:S08]  /*2b50*/  DFMA R28, R28, R28, R28 ;  /* 0x0000001c1c1c722b */ /* 0x000fd0000000001c */
[----:B------:R-:W-:Y:S01]  /*2b60*/  DFMA R28, R2, R28, R2 ;  /* 0x0000001c021c722b */ /* 0x000fe20000000002 */
[----:B------:R-:W-:Y:S01]  /*2b70*/  LOP3.LUT R2, R27, 0x7ff00000, RZ, 0xc0, !PT ;  /* 0x7ff000001b027812 */ /* 0x000fe200078ec0ff */
[----:B------:R-:W-:-:S03]  /*2b80*/  IMAD.MOV.U32 R3, RZ, RZ, 0x1ca00000 ;  /* 0x1ca00000ff037424 */ /* 0x000fc600078e00ff */
[----:B------:R-:W-:-:S03]  /*2b90*/  ISETP.GE.U32.AND P1, PT, R2, R6, PT ;  /* 0x000000060200720c */ /* 0x000fc60003f26070 */
[C---:B------:R-:W-:Y:S01]  /*2ba0*/  DFMA R30, R28.reuse, -R14, 1 ;  /* 0x3ff000001c1e742b */ /* 0x040fe2000000080e */
[----:B------:R-:W-:Y:S02]  /*2bb0*/  SEL R5, R3, 0x63400000, !P1 ;  /* 0x6340000003057807 */ /* 0x000fe40004800000 */
[----:B------:R-:W-:Y:S02]  /*2bc0*/  FSETP.GEU.AND P1, PT, |R27|, 1.469367938527859385e-39, PT ;  /* 0x001000001b00780b */ /* 0x000fe40003f2e200 */
[----:B------:R-:W-:Y:S01]  /*2bd0*/  LOP3.LUT R25, R5, 0x800fffff, R27, 0xf8, !PT ;  /* 0x800fffff05197812 */ /* 0x000fe200078ef81b */
[----:B------:R-:W-:Y:S02]  /*2be0*/  IMAD.MOV.U32 R5, RZ, RZ, R2 ;  /* 0x000000ffff057224 */ /* 0x000fe400078e0002 */
[----:B------:R-:W-:-:S08]  /*2bf0*/  DFMA R28, R28, R30, R28 ;  /* 0x0000001e1c1c722b */ /* 0x000fd0000000001c */
[----:B------:R-:W-:Y:S05]  /*2c00*/  @P1 BRA `(.L_x_227) ;  /* 0x0000000000201947 */ /* 0x000fea0003800000 */
[----:B------:R-:W-:Y:S01]  /*2c10*/  LOP3.LUT R5, R17, 0x7ff00000, RZ, 0xc0, !PT ;  /* 0x7ff0000011057812 */ /* 0x000fe200078ec0ff */
[----:B------:R-:W-:-:S03]  /*2c20*/  IMAD.MOV.U32 R30, RZ, RZ, RZ ;  /* 0x000000ffff1e7224 */ /* 0x000fc600078e00ff */
[----:B------:R-:W-:-:S04]  /*2c30*/  ISETP.GE.U32.AND P1, PT, R2, R5, PT ;  /* 0x000000050200720c */ /* 0x000fc80003f26070 */
[----:B------:R-:W-:-:S04]  /*2c40*/  SEL R5, R3, 0x63400000, !P1 ;  /* 0x6340000003057807 */ /* 0x000fc80004800000 */
[----:B------:R-:W-:-:S04]  /*2c50*/  LOP3.LUT R5, R5, 0x80000000, R27, 0xf8, !PT ;  /* 0x8000000005057812 */ /* 0x000fc800078ef81b */
[----:B------:R-:W-:-:S06]  /*2c60*/  LOP3.LUT R31, R5, 0x100000, RZ, 0xfc, !PT ;  /* 0x00100000051f7812 */ /* 0x000fcc00078efcff */
[----:B------:R-:W-:-:S10]  /*2c70*/  DFMA R24, R24, 2, -R30 ;  /* 0x400000001818782b */ /* 0x000fd4000000081e */
[----:B------:R-:W-:-:S07]  /*2c80*/  LOP3.LUT R5, R25, 0x7ff00000, RZ, 0xc0, !PT ;  /* 0x7ff0000019057812 */ /* 0x000fce00078ec0ff */
.L_x_227:
[----:B------:R-:W-:Y:S01]  /*2c90*/  VIADD R7, R5, 0xffffffff ;  /* 0xffffffff05077836 */ /* 0x000fe20000000000 */
[----:B------:R-:W-:Y:S01]  /*2ca0*/  @!P0 LOP3.LUT R6, R15, 0x7ff00000, RZ, 0xc0, !PT ;  /* 0x7ff000000f068812 */ /* 0x000fe200078ec0ff */
[----:B------:R-:W-:-:S03]  /*2cb0*/  DMUL R30, R28, R24 ;  /* 0x000000181c1e7228 */ /* 0x000fc60000000000 */
[----:B------:R-:W-:Y:S02]  /*2cc0*/  ISETP.GT.U32.AND P0, PT, R7, 0x7feffffe, PT ;  /* 0x7feffffe0700780c */ /* 0x000fe40003f04070 */
[----:B------:R-:W-:-:S03]  /*2cd0*/  IADD3 R7, PT, PT, R6, -0x1, RZ ;  /* 0xffffffff06077810 */ /* 0x000fc60007ffe0ff */
        /* <DEDUP_REMOVED lines=10> */
[----:B------:R-:W-:-:S03]  /*2d80*/  MOV R6, RZ ;  /* 0x000000ff00067202 */ /* 0x000fc60000000f00 */
        /* <DEDUP_REMOVED lines=11> */
[----:B------:R-:W-:Y:S01]  /*2e40*/  MOV R14, RZ ;  /* 0x000000ff000e7202 */ /* 0x000fe20000000f00 */
[----:B------:R-:W-:Y:S01]  /*2e50*/  DMUL.RP R6, R28, R6 ;  /* 0x000000061c067228 */ /* 0x000fe20000008000 */
[----:B------:R-:W-:-:S04]  /*2e60*/  IADD3 R3, PT, PT, -R3, -0x43300000, RZ ;  /* 0xbcd0000003037810 */ /* 0x000fc80007ffe1ff */
[----:B------:R-:W-:-:S05]  /*2e70*/  DFMA R14, R30, -R14, R28 ;  /* 0x8000000e1e0e722b */ /* 0x000fca000000001c */
[----:B------:R-:W-:-:S05]  /*2e80*/  LOP3.LUT R2, R7, R2, RZ, 0x3c, !PT ;  /* 0x0000000207027212 */ /* 0x000fca00078e3cff */
[----:B------:R-:W-:-:S04]  /*2e90*/  FSETP.NEU.AND P0, PT, |R15|, R3, PT ;  /* 0x000000030f00720b */ /* 0x000fc80003f0d200 */
[----:B------:R-:W-:Y:S02]  /*2ea0*/  FSEL R6, R6, R30, !P0 ;  /* 0x0000001e06067208 */ /* 0x000fe40004000000 */
[----:B------:R-:W-:-:S03]  /*2eb0*/  FSEL R7, R2, R31, !P0 ;  /* 0x0000001f02077208 */ /* 0x000fc60004000000 */
[----:B------:R-:W-:Y:S02]  /*2ec0*/  IMAD.MOV.U32 R30, RZ, RZ, R6 ;  /* 0x000000ffff1e7224 */ /* 0x000fe400078e0006 */
[----:B------:R-:W-:Y:S01]  /*2ed0*/  IMAD.MOV.U32 R31, RZ, RZ, R7 ;  /* 0x000000ffff1f7224 */ /* 0x000fe200078e0007 */
[----:B------:R-:W-:Y:S06]  /*2ee0*/  BRA `(.L_x_229) ;  /* 0x0000000000607947 */ /* 0x000fec0003800000 */
.L_x_228:
[----:B------:R-:W-:-:S14]  /*2ef0*/  DSETP.NAN.AND P0, PT, R26, R26, PT ;  /* 0x0000001a1a00722a */ /* 0x000fdc0003f08000 */
[----:B------:R-:W-:Y:S05]  /*2f00*/  @P0 BRA `(.L_x_230) ;  /* 0x00000000004c0947 */ /* 0x000fea0003800000 */
[----:B------:R-:W-:-:S14]  /*2f10*/  DSETP.NAN.AND P0, PT, R16, R16, PT ;  /* 0x000000101000722a */ /* 0x000fdc0003f08000 */
[----:B------:R-:W-:Y:S05]  /*2f20*/  @P0 BRA `(.L_x_231) ;  /* 0x0000000000340947 */ /* 0x000fea0003800000 */
[----:B------:R-:W-:Y:S01]  /*2f30*/  ISETP.NE.AND P0, PT, R5, R6, PT ;  /* 0x000000060500720c */ /* 0x000fe20003f05270 */
[----:B------:R-:W-:Y:S01]  /*2f40*/  IMAD.MOV.U32 R31, RZ, RZ, -0x80000 ;  /* 0xfff80000ff1f7424 */ /* 0x000fe200078e00ff */
[----:B------:R-:W-:-:S11]  /*2f50*/  MOV R30, 0x0 ;  /* 0x00000000001e7802 */ /* 0x000fd60000000f00 */
[----:B------:R-:W-:Y:S05]  /*2f60*/  @!P0 BRA `(.L_x_229) ;  /* 0x0000000000408947 */ /* 0x000fea0003800000 */
[----:B------:R-:W-:Y:S02]  /*2f70*/  ISETP.NE.AND P0, PT, R5, 0x7ff00000, PT ;  /* 0x7ff000000500780c */ /* 0x000fe40003f05270 */
[----:B------:R-:W-:Y:S02]  /*2f80*/  LOP3.LUT R17, R27, 0x80000000, R17, 0x48, !PT ;  /* 0x800000001b117812 */ /* 0x000fe400078e4811 */
[----:B------:R-:W-:-:S13]  /*2f90*/  ISETP.EQ.OR P0, PT, R6, RZ, !P0 ;  /* 0x000000ff0600720c */ /* 0x000fda0004702670 */
[----:B------:R-:W-:Y:S01]  /*2fa0*/  @P0 LOP3.LUT R2, R17, 0x7ff00000, RZ, 0xfc, !PT ;  /* 0x7ff0000011020812 */ /* 0x000fe200078efcff */
[----:B------:R-:W-:Y:S01]  /*2fb0*/  @!P0 IMAD.MOV.U32 R30, RZ, RZ, RZ ;  /* 0x000000ffff1e8224 */ /* 0x000fe200078e00ff */
[----:B------:R-:W-:Y:S01]  /*2fc0*/  @!P0 MOV R31, R17 ;  /* 0x00000011001f8202 */ /* 0x000fe20000000f00 */
[----:B------:R-:W-:Y:S02]  /*2fd0*/  @P0 IMAD.MOV.U32 R30, RZ, RZ, RZ ;  /* 0x000000ffff1e0224 */ /* 0x000fe400078e00ff */
[----:B------:R-:W-:Y:S01]  /*2fe0*/  @P0 IMAD.MOV.U32 R31, RZ, RZ, R2 ;  /* 0x000000ffff1f0224 */ /* 0x000fe200078e0002 */
[----:B------:R-:W-:Y:S06]  /*2ff0*/  BRA `(.L_x_229) ;  /* 0x00000000001c7947 */ /* 0x000fec0003800000 */
.L_x_231:
[----:B------:R-:W-:Y:S02]  /*3000*/  LOP3.LUT R3, R17, 0x80000, RZ, 0xfc, !PT ;  /* 0x0008000011037812 */ /* 0x000fe400078efcff */
[----:B------:R-:W-:-:S03]  /*3010*/  MOV R30, R16 ;  /* 0x00000010001e7202 */ /* 0x000fc60000000f00 */
[----:B------:R-:W-:Y:S01]  /*3020*/  IMAD.MOV.U32 R31, RZ, RZ, R3 ;  /* 0x000000ffff1f7224 */ /* 0x000fe200078e0003 */
[----:B------:R-:W-:Y:S06]  /*3030*/  BRA `(.L_x_229) ;  /* 0x00000000000c7947 */ /* 0x000fec0003800000 */
.L_x_230:
[----:B------:R-:W-:Y:S01]  /*3040*/  LOP3.LUT R3, R27, 0x80000, RZ, 0xfc, !PT ;  /* 0x000800001b037812 */ /* 0x000fe200078efcff */
[----:B------:R-:W-:-:S03]  /*3050*/  IMAD.MOV.U32 R30, RZ, RZ, R26 ;  /* 0x000000ffff1e7224 */ /* 0x000fc600078e001a */
[----:B------:R-:W-:-:S07]  /*3060*/  MOV R31, R3 ;  /* 0x00000003001f7202 */ /* 0x000fce0000000f00 */
.L_x_229:
[----:B------:R-:W-:Y:S01]  /*3070*/  MOV R6, R0 ;  /* 0x0000000000067202 */ /* 0x000fe20000000f00 */
[----:B------:R-:W-:Y:S02]  /*3080*/  IMAD.MOV.U32 R7, RZ, RZ, 0x0 ;  /* 0x00000000ff077424 */ /* 0x000fe400078e00ff */
[----:B------:R-:W-:Y:S02]  /*3090*/  IMAD.MOV.U32 R2, RZ, RZ, R30 ;  /* 0x000000ffff027224 */ /* 0x000fe400078e001e */
[----:B------:R-:W-:Y:S01]  /*30a0*/  IMAD.MOV.U32 R3, RZ, RZ, R31 ;  /* 0x000000ffff037224 */ /* 0x000fe200078e001f */
[----:B------:R-:W-:Y:S06]  /*30b0*/  RET.REL.NODEC R6 `(_Z11NBodyForcesPdS_S_S_jjd) ;  /* 0xffffffcc06d07950 */ /* 0x000fec0003c3ffff */
.L_x_232:
        /* <DEDUP_REMOVED lines=12> */
.L_x_254:


//--------------------- .text._Z9findDistsPdS_S_jjd --------------------------
	.section	.text._Z9findDistsPdS_S_jjd,"ax",@progbits
	.align	128
        .global         _Z9findDistsPdS_S_jjd
        .type           _Z9findDistsPdS_S_jjd,@function
        .size           _Z9findDistsPdS_S_jjd,(.L_x_255 - _Z9findDistsPdS_S_jjd)
        .other          _Z9findDistsPdS_S_jjd,@"STO_CUDA_ENTRY STV_DEFAULT"
_Z9findDistsPdS_S_jjd:
.text._Z9findDistsPdS_S_jjd:
        /* <DEDUP_REMOVED lines=8> */
[----:B------:R-:W0:Y:S01]  /*0080*/  LDC R2, c[0x0][0x39c] ;  /* 0x0000e700ff027b82 */ /* 0x000e220000000800 */
[----:B------:R-:W1:Y:S01]  /*0090*/  S2R R5, SR_CTAID.X ;  /* 0x0000000000057919 */ /* 0x000e620000002500 */
[----:B------:R-:W2:Y:S01]  /*00a0*/  LDCU.64 UR6, c[0x0][0x358] ;  /* 0x00006b00ff0677ac */ /* 0x000ea20008000a00 */
[----:B------:R-:W-:Y:S02]  /*00b0*/  CS2R R20, SRZ ;  /* 0x0000000000147805 */ /* 0x000fe4000001ff00 */
[----:B0-----:R-:W-:-:S13]  /*00c0*/  ISETP.NE.AND P0, PT, R2, RZ, PT ;  /* 0x000000ff0200720c */ /* 0x001fda0003f05270 */
[----:B-12---:R-:W-:Y:S05]  /*00d0*/  @!P0 BRA `(.L_x_233) ;  /* 0x0000000800808947 */ /* 0x006fea0003800000 */
[C---:B------:R-:W-:Y:S01]  /*00e0*/  ISETP.GE.U32.AND P1, PT, R2.reuse, 0x8, PT ;  /* 0x000000080200780c */ /* 0x040fe20003f26070 */
[----:B------:R-:W-:Y:S01]  /*00f0*/  HFMA2 R6, -RZ, RZ, 0, 0 ;  /* 0x00000000ff067431 */ /* 0x000fe200000001ff */
[----:B------:R-:W-:Y:S02]  /*0100*/  LOP3.LUT R4, R2, 0x7, RZ, 0xc0, !PT ;  /* 0x0000000702047812 */ /* 0x000fe400078ec0ff */
[----:B------:R-:W-:Y:S02]  /*0110*/  CS2R R20, SRZ ;  /* 0x0000000000147805 */ /* 0x000fe4000001ff00 */
[----:B------:R-:W-:-:S07]  /*0120*/  ISETP.NE.AND P0, PT, R4, RZ, PT ;  /* 0x000000ff0400720c */ /* 0x000fce0003f05270 */
[----:B------:R-:W-:Y:S06]  /*0130*/  @!P1 BRA `(.L_x_234) ;  /* 0x0000000400449947 */ /* 0x000fec0003800000 */
[----:B------:R-:W-:Y:S01]  /*0140*/  LOP3.LUT R6, R2, 0xfffffff8, RZ, 0xc0, !PT ;  /* 0xfffffff802067812 */ /* 0x000fe200078ec0ff */
[C---:B------:R-:W-:Y:S01]  /*0150*/  IMAD R11, R0.reuse, 0x3, R3 ;  /* 0x00000003000b7824 */ /* 0x040fe200078e0203 */
[C---:B------:R-:W-:Y:S01]  /*0160*/  IADD3 R7, PT, PT, R0.reuse, UR4, R7 ;  /* 0x0000000400077c10 */ /* 0x040fe2000fffe007 */
[C-C-:B------:R-:W-:Y:S01]  /*0170*/  IMAD R23, R0.reuse, 0x4, R3.reuse ;  /* 0x0000000400177824 */ /* 0x140fe200078e0203 */
[CC--:B------:R-:W-:Y:S01]  /*0180*/  LEA R9, R0.reuse, R3.reuse, 0x1 ;  /* 0x0000000300097211 */ /* 0x0c0fe200078e08ff */
[C-C-:B------:R-:W-:Y:S01]  /*0190*/  IMAD R25, R0.reuse, 0x5, R3.reuse ;  /* 0x0000000500197824 */ /* 0x140fe200078e0203 */
[----:B------:R-:W-:Y:S01]  /*01a0*/  MOV R8, R3 ;  /* 0x0000000300087202 */ /* 0x000fe20000000f00 */
[C-C-:B------:R-:W-:Y:S01]  /*01b0*/  IMAD R27, R0.reuse, 0x6, R3.reuse ;  /* 0x00000006001b7824 */ /* 0x140fe200078e0203 */
[----:B------:R-:W-:Y:S01]  /*01c0*/  CS2R R20, SRZ ;  /* 0x0000000000147805 */ /* 0x000fe2000001ff00 */
[----:B------:R-:W-:Y:S02]  /*01d0*/  IMAD R29, R0, 0x7, R3 ;  /* 0x00000007001d7824 */ /* 0x000fe400078e0203 */
[----:B------:R-:W-:-:S02]  /*01e0*/  IMAD R22, R5, R2, 0x3 ;  /* 0x0000000305167424 */ /* 0x000fc400078e0202 */
[----:B------:R-:W-:-:S07]  /*01f0*/  IMAD.MOV R10, RZ, RZ, -R6 ;  /* 0x000000ffff0a7224 */ /* 0x000fce00078e0a06 */
.L_x_235:
[----:B------:R-:W0:Y:S01]  /*0200*/  LDC.64 R14, c[0x0][0x388] ;  /* 0x0000e200ff0e7b82 */ /* 0x000e220000000a00 */
[----:B------:R-:W-:-:S07]  /*0210*/  IADD3 R19, PT, PT, R22, -0x3, RZ ;  /* 0xfffffffd16137810 */ /* 0x000fce0007ffe0ff */
[----:B------:R-:W1:Y:S01]  /*0220*/  LDC.64 R16, c[0x0][0x390] ;  /* 0x0000e400ff107b82 */ /* 0x000e620000000a00 */
[----:B0-----:R-:W-:-:S06]  /*0230*/  IMAD.WIDE.U32 R18, R19, 0x8, R14 ;  /* 0x0000000813127825 */ /* 0x001fcc00078e000e */
[----:B------:R-:W2:Y:S01]  /*0240*/  LDG.E.64 R18, desc[UR6][R18.64] ;  /* 0x0000000612127981 */ /* 0x000ea2000c1e1b00 */
[----:B-1----:R-:W-:-:S06]  /*0250*/  IMAD.WIDE.U32 R12, R8, 0x8, R16 ;  /* 0x00000008080c7825 */ /* 0x002fcc00078e0010 */
[----:B------:R-:W2:Y:S01]  /*0260*/  LDG.E.64 R12, desc[UR6][R12.64] ;  /* 0x000000060c0c7981 */ /* 0x000ea2000c1e1b00 */
[----:B------:R-:W-:Y:S01]  /*0270*/  VIADD R24, R22, 0xfffffffe ;  /* 0xfffffffe16187836 */ /* 0x000fe20000000000 */
[----:B--2---:R-:W-:-:S03]  /*0280*/  DADD R12, R18, -R12 ;  /* 0x00000000120c7229 */ /* 0x004fc6000000080c */
[----:B------:R-:W-:-:S05]  /*0290*/  IMAD.WIDE.U32 R18, R24, 0x8, R14 ;  /* 0x0000000818127825 */ /* 0x000fca00078e000e */
[----:B------:R-:W-:Y:S01]  /*02a0*/  DFMA R20, R12, R12, R20 ;  /* 0x0000000c0c14722b */ /* 0x000fe20000000014 */
[----:B------:R-:W2:Y:S01]  /*02b0*/  LDG.E.64 R18, desc[UR6][R18.64] ;  /* 0x0000000612127981 */ /* 0x000ea2000c1e1b00 */
[----:B------:R-:W-:-:S06]  /*02c0*/  IMAD.WIDE.U32 R12, R7, 0x8, R16 ;  /* 0x00000008070c7825 */ /* 0x000fcc00078e0010 */
[----:B------:R-:W2:Y:S01]  /*02d0*/  LDG.E.64 R12, desc[UR6][R12.64] ;  /* 0x000000060c0c7981 */ /* 0x000ea2000c1e1b00 */
[----:B------:R-:W-:Y:S01]  /*02e0*/  IADD3 R24, PT, PT, R22, -0x1, RZ ;  /* 0xffffffff16187810 */ /* 0x000fe20007ffe0ff */
[----:B--2---:R-:W-:-:S04]  /*02f0*/  DADD R12, R18, -R12 ;  /* 0x00000000120c7229 */ /* 0x004fc8000000080c */
[----:B------:R-:W-:-:S04]  /*0300*/  IMAD.WIDE.U32 R18, R24, 0x8, R14 ;  /* 0x0000000818127825 */ /* 0x000fc800078e000e */
[----:B------:R-:W-:Y:S02]  /*0310*/  DFMA R20, R12, R12, R20 ;  /* 0x0000000c0c14722b */ /* 0x000fe40000000014 */
[----:B------:R-:W2:Y:S01]  /*0320*/  LDG.E.64 R18, desc[UR6][R18.64] ;  /* 0x0000000612127981 */ /* 0x000ea2000c1e1b00 */
[----:B------:R-:W-:-:S06]  /*0330*/  IMAD.WIDE.U32 R12, R9, 0x8, R16 ;  /* 0x00000008090c7825 */ /* 0x000fcc00078e0010 */
[----:B------:R-:W2:Y:S02]  /*0340*/  LDG.E.64 R12, desc[UR6][R12.64] ;  /* 0x000000060c0c7981 */ /* 0x000ea4000c1e1b00 */
[----:B--2---:R-:W-:Y:S01]  /*0350*/  DADD R12, R18, -R12 ;  /* 0x00000000120c7229 */ /* 0x004fe2000000080c */
[----:B------:R-:W-:-:S07]  /*0360*/  IMAD.WIDE.U32 R18, R22, 0x8, R14 ;  /* 0x0000000816127825 */ /* 0x000fce00078e000e */
[----:B------:R-:W-:Y:S01]  /*0370*/  DFMA R20, R12, R12, R20 ;  /* 0x0000000c0c14722b */ /* 0x000fe20000000014 */
[----:B------:R-:W2:Y:S01]  /*0380*/  LDG.E.64 R18, desc[UR6][R18.64] ;  /* 0x0000000612127981 */ /* 0x000ea2000c1e1b00 */
[----:B------:R-:W-:-:S06]  /*0390*/  IMAD.WIDE.U32 R12, R11, 0x8, R16 ;  /* 0x000000080b0c7825 */ /* 0x000fcc00078e0010 */
[----:B------:R-:W2:Y:S01]  /*03a0*/  LDG.E.64 R12, desc[UR6][R12.64] ;  /* 0x000000060c0c7981 */ /* 0x000ea2000c1e1b00 */
[----:B------:R-:W-:Y:S01]  /*03b0*/  IADD3 R24, PT, PT, R22, 0x1, RZ ;  /* 0x0000000116187810 */ /* 0x000fe20007ffe0ff */
[----:B--2---:R-:W-:-:S04]  /*03c0*/  DADD R12, R18, -R12 ;  /* 0x00000000120c7229 */ /* 0x004fc8000000080c */
[----:B------:R-:W-:-:S04]  /*03d0*/  IMAD.WIDE.U32 R18, R24, 0x8, R14 ;  /* 0x0000000818127825 */ /* 0x000fc800078e000e */
[----:B------:R-:W-:Y:S02]  /*03e0*/  DFMA R20, R12, R12, R20 ;  /* 0x0000000c0c14722b */ /* 0x000fe40000000014 */
[----:B------:R-:W2:Y:S01]  /*03f0*/  LDG.E.64 R18, desc[UR6][R18.64] ;  /* 0x0000000612127981 */ /* 0x000ea2000c1e1b00 */
[----:B------:R-:W-:-:S06]  /*0400*/  IMAD.WIDE.U32 R12, R23, 0x8, R16 ;  /* 0x00000008170c7825 */ /* 0x000fcc00078e0010 */
        /* <DEDUP_REMOVED lines=8> */
[----:B------:R-:W-:Y:S01]  /*0490*/  IADD3 R24, PT, PT, R22, 0x3, RZ ;  /* 0x0000000316187810 */ /* 0x000fe20007ffe0ff */
[----:B--2---:R-:W-:-:S04]  /*04a0*/  DADD R12, R18, -R12 ;  /* 0x00000000120c7229 */ /* 0x004fc8000000080c */
[----:B------:R-:W-:Y:S01]  /*04b0*/  IMAD.WIDE.U32 R18, R24, 0x8, R14 ;  /* 0x0000000818127825 */ /* 0x000fe200078e000e */
[----:B------:R-:W-:-:S03]  /*04c0*/  IADD3 R24, PT, PT, R22, 0x4, RZ ;  /* 0x0000000416187810 */ /* 0x000fc60007ffe0ff */
[----:B------:R-:W-:Y:S02]  /*04d0*/  DFMA R12, R12, R12, R20 ;  /* 0x0000000c0c0c722b */ /* 0x000fe40000000014 */
[----:B------:R-:W2:Y:S01]  /*04e0*/  LDG.E.64 R18, desc[UR6][R18.64] ;  /* 0x0000000612127981 */ /* 0x000ea2000c1e1b00 */
[----:B------:R-:W-:-:S04]  /*04f0*/  IMAD.WIDE.U32 R20, R27, 0x8, R16 ;  /* 0x000000081b147825 */ /* 0x000fc800078e0010 */
[----:B------:R-:W-:Y:S02]  /*0500*/  IMAD.WIDE.U32 R14, R24, 0x8, R14 ;  /* 0x00000008180e7825 */ /* 0x000fe400078e000e */
[----:B------:R-:W2:Y:S02]  /*0510*/  LDG.E.64 R20, desc[UR6][R20.64] ;  /* 0x0000000614147981 */ /* 0x000ea4000c1e1b00 */
[----:B------:R-:W-:Y:S02]  /*0520*/  IMAD.WIDE.U32 R16, R29, 0x8, R16 ;  /* 0x000000081d107825 */ /* 0x000fe400078e0010 */
[----:B------:R-:W3:Y:S04]  /*0530*/  LDG.E.64 R14, desc[UR6][R14.64] ;  /* 0x000000060e0e7981 */ /* 0x000ee8000c1e1b00 */
[----:B------:R-:W3:Y:S01]  /*0540*/  LDG.E.64 R16, desc[UR6][R16.64] ;  /* 0x0000000610107981 */ /* 0x000ee2000c1e1b00 */
[----:B------:R-:W-:-:S05]  /*0550*/  VIADD R10, R10, 0x8 ;  /* 0x000000080a0a7836 */ /* 0x000fca0000000000 */
[----:B------:R-:W-:Y:S01]  /*0560*/  ISETP.NE.AND P1, PT, R10, RZ, PT ;  /* 0x000000ff0a00720c */ /* 0x000fe20003f25270 */
[----:B------:R-:W-:Y:S01]  /*0570*/  IMAD R9, R0, 0x8, R9 ;  /* 0x0000000800097824 */ /* 0x000fe200078e0209 */
[----:B------:R-:W-:Y:S01]  /*0580*/  IADD3 R22, PT, PT, R22, 0x8, RZ ;  /* 0x0000000816167810 */ /* 0x000fe20007ffe0ff */
[C---:B------:R-:W-:Y:S01]  /*0590*/  IMAD R25, R0.reuse, 0x8, R25 ;  /* 0x0000000800197824 */ /* 0x040fe200078e0219 */
[C---:B------:R-:W-:Y:S01]  /*05a0*/  LEA R7, R0.reuse, R7, 0x3 ;  /* 0x0000000700077211 */ /* 0x040fe200078e18ff */
[C---:B------:R-:W-:Y:S01]  /*05b0*/  IMAD R8, R0.reuse, 0x8, R8 ;  /* 0x0000000800087824 */ /* 0x040fe200078e0208 */
[C---:B------:R-:W-:Y:S02]  /*05c0*/  LEA R11, R0.reuse, R11, 0x3 ;  /* 0x0000000b000b7211 */ /* 0x040fe400078e18ff */
[C---:B------:R-:W-:Y:S02]  /*05d0*/  LEA R23, R0.reuse, R23, 0x3 ;  /* 0x0000001700177211 */ /* 0x040fe400078e18ff */
[----:B------:R-:W-:-:S02]  /*05e0*/  LEA R27, R0, R27, 0x3 ;  /* 0x0000001b001b7211 */ /* 0x000fc400078e18ff */
[----:B------:R-:W-:Y:S01]  /*05f0*/  LEA R29, R0, R29, 0x3 ;  /* 0x0000001d001d7211 */ /* 0x000fe200078e18ff */
[----:B--2---:R-:W-:Y:S02]  /*0600*/  DADD R20, R18, -R20 ;  /* 0x0000000012147229 */ /* 0x004fe40000000814 */
[----:B---3--:R-:W-:-:S06]  /*0610*/  DADD R14, R14, -R16 ;  /* 0x000000000e0e7229 */ /* 0x008fcc0000000810 */
[----:B------:R-:W-:-:S08]  /*0620*/  DFMA R12, R20, R20, R12 ;  /* 0x00000014140c722b */ /* 0x000fd0000000000c */
[----:B------:R-:W-:Y:S01]  /*0630*/  DFMA R20, R14, R14, R12 ;  /* 0x0000000e0e14722b */ /* 0x000fe2000000000c */
[----:B------:R-:W-:Y:S10]  /*0640*/  @P1 BRA `(.L_x_235) ;  /* 0xfffffff800ec1947 */ /* 0x000ff4000383ffff */
.L_x_234:
[----:B------:R-:W-:Y:S05]  /*0650*/  @!P0 BRA `(.L_x_233) ;  /* 0x0000000400208947 */ /* 0x000fea0003800000 */
[----:B------:R-:W-:Y:S02]  /*0660*/  ISETP.GE.U32.AND P0, PT, R4, 0x4, PT ;  /* 0x000000040400780c */ /* 0x000fe40003f06070 */
[----:B------:R-:W-:-:S04]  /*0670*/  LOP3.LUT R7, R2, 0x3, RZ, 0xc0, !PT ;  /* 0x0000000302077812 */ /* 0x000fc800078ec0ff */
[----:B------:R-:W-:-:S07]  /*0680*/  ISETP.NE.AND P1, PT, R7, RZ, PT ;  /* 0x000000ff0700720c */ /* 0x000fce0003f25270 */
[----:B------:R-:W-:Y:S06]  /*0690*/  @!P0 BRA `(.L_x_236) ;  /* 0x00000000008c8947 */ /* 0x000fec0003800000 */
[----:B------:R-:W0:Y:S01]  /*06a0*/  LDC.64 R22, c[0x0][0x388] ;  /* 0x0000e200ff167b82 */ /* 0x000e220000000a00 */
[----:B------:R-:W-:Y:S02]  /*06b0*/  IMAD R27, R5, R2, R6 ;  /* 0x00000002051b7224 */ /* 0x000fe400078e0206 */
[----:B------:R-:W-:-:S03]  /*06c0*/  IMAD R13, R6, R0, R3 ;  /* 0x00000000060d7224 */ /* 0x000fc600078e0203 */
[C---:B------:R-:W-:Y:S02]  /*06d0*/  IADD3 R17, PT, PT, R27.reuse, 0x1, RZ ;  /* 0x000000011b117810 */ /* 0x040fe40007ffe0ff */
[----:B------:R-:W1:Y:S01]  /*06e0*/  LDC.64 R10, c[0x0][0x390] ;  /* 0x0000e400ff0a7b82 */ /* 0x000e620000000a00 */
[C---:B------:R-:W-:Y:S02]  /*06f0*/  VIADD R25, R27.reuse, 0x2 ;  /* 0x000000021b197836 */ /* 0x040fe40000000000 */
[----:B0-----:R-:W-:-:S04]  /*0700*/  IMAD.WIDE.U32 R18, R27, 0x8, R22 ;  /* 0x000000081b127825 */ /* 0x001fc800078e0016 */
[----:B------:R-:W-:Y:S02]  /*0710*/  IMAD.WIDE.U32 R16, R17, 0x8, R22 ;  /* 0x0000000811107825 */ /* 0x000fe400078e0016 */
[----:B------:R-:W2:Y:S02]  /*0720*/  LDG.E.64 R18, desc[UR6][R18.64] ;  /* 0x0000000612127981 */ /* 0x000ea4000c1e1b00 */
[C-C-:B-1----:R-:W-:Y:S01]  /*0730*/  IMAD.WIDE.U32 R8, R13.reuse, 0x8, R10.reuse ;  /* 0x000000080d087825 */ /* 0x142fe200078e000a */
[-C--:B------:R-:W-:Y:S01]  /*0740*/  IADD3 R13, PT, PT, R13, R0.reuse, RZ ;  /* 0x000000000d0d7210 */ /* 0x080fe20007ffe0ff */
[----:B------:R-:W3:Y:S04]  /*0750*/  LDG.E.64 R16, desc[UR6][R16.64] ;  /* 0x0000000610107981 */ /* 0x000ee8000c1e1b00 */
[----:B------:R-:W2:Y:S01]  /*0760*/  LDG.E.64 R8, desc[UR6][R8.64] ;  /* 0x0000000608087981 */ /* 0x000ea2000c1e1b00 */
[C---:B------:R-:W-:Y:S01]  /*0770*/  IMAD.WIDE.U32 R14, R13.reuse, 0x8, R10 ;  /* 0x000000080d0e7825 */ /* 0x040fe200078e000a */
[----:B------:R-:W-:-:S03]  /*0780*/  IADD3 R29, PT, PT, R13, R0, RZ ;  /* 0x000000000d1d7210 */ /* 0x000fc60007ffe0ff */
[----:B------:R-:W-:Y:S02]  /*0790*/  IMAD.WIDE.U32 R12, R25, 0x8, R22 ;  /* 0x00000008190c7825 */ /* 0x000fe400078e0016 */
[----:B------:R-:W3:Y:S02]  /*07a0*/  LDG.E.64 R14, desc[UR6][R14.64] ;  /* 0x000000060e0e7981 */ /* 0x000ee4000c1e1b00 */
[----:B------:R-:W-:Y:S01]  /*07b0*/  IMAD.WIDE.U32 R24, R29, 0x8, R10 ;  /* 0x000000081d187825 */ /* 0x000fe200078e000a */
[----:B------:R-:W-:Y:S01]  /*07c0*/  IADD3 R27, PT, PT, R27, 0x3, RZ ;  /* 0x000000031b1b7810 */ /* 0x000fe20007ffe0ff */
[----:B------:R-:W4:Y:S02]  /*07d0*/  LDG.E.64 R12, desc[UR6][R12.64] ;  /* 0x000000060c0c7981 */ /* 0x000f24000c1e1b00 */
[----:B------:R-:W-:Y:S02]  /*07e0*/  IMAD.IADD R29, R29, 0x1, R0 ;  /* 0x000000011d1d7824 */ /* 0x000fe400078e0200 */
[----:B------:R-:W4:Y:S01]  /*07f0*/  LDG.E.64 R24, desc[UR6][R24.64] ;  /* 0x0000000618187981 */ /* 0x000f22000c1e1b00 */
[----:B------:R-:W-:-:S04]  /*0800*/  IMAD.WIDE.U32 R22, R27, 0x8, R22 ;  /* 0x000000081b167825 */ /* 0x000fc800078e0016 */
[----:B------:R-:W-:Y:S02]  /*0810*/  IMAD.WIDE.U32 R10, R29, 0x8, R10 ;  /* 0x000000081d0a7825 */ /* 0x000fe400078e000a */
[----:B------:R-:W5:Y:S04]  /*0820*/  LDG.E.64 R22, desc[UR6][R22.64] ;  /* 0x0000000616167981 */ /* 0x000f68000c1e1b00 */
[----:B------:R-:W5:Y:S01]  /*0830*/  LDG.E.64 R10, desc[UR6][R10.64] ;  /* 0x000000060a0a7981 */ /* 0x000f62000c1e1b00 */
[----:B------:R-:W-:Y:S01]  /*0840*/  IADD3 R6, PT, PT, R6, 0x4, RZ ;  /* 0x0000000406067810 */ /* 0x000fe20007ffe0ff */
[----:B--2---:R-:W-:Y:S02]  /*0850*/  DADD R8, R18, -R8 ;  /* 0x0000000012087229 */ /* 0x004fe40000000808 */
[----:B---3--:R-:W-:-:S06]  /*0860*/  DADD R14, R16, -R14 ;  /* 0x00000000100e7229 */ /* 0x008fcc000000080e */
[----:B------:R-:W-:-:S08]  /*0870*/  DFMA R8, R8, R8, R20 ;  /* 0x000000080808722b */ /* 0x000fd00000000014 */
[----:B------:R-:W-:Y:S02]  /*0880*/  DFMA R8, R14, R14, R8 ;  /* 0x0000000e0e08722b */ /* 0x000fe40000000008 */
[----:B----4-:R-:W-:Y:S02]  /*0890*/  DADD R14, R12, -R24 ;  /* 0x000000000c0e7229 */ /* 0x010fe40000000818 */
[----:B-----5:R-:W-:-:S06]  /*08a0*/  DADD R20, R22, -R10 ;  /* 0x0000000016147229 */ /* 0x020fcc000000080a */
[----:B------:R-:W-:-:S08]  /*08b0*/  DFMA R8, R14, R14, R8 ;  /* 0x0000000e0e08722b */ /* 0x000fd00000000008 */
[----:B------:R-:W-:-:S11]  /*08c0*/  DFMA R20, R20, R20, R8 ;  /* 0x000000141414722b */ /* 0x000fd60000000008 */
.L_x_236:
[----:B------:R-:W-:Y:S05]  /*08d0*/  @!P1 BRA `(.L_x_233) ;  /* 0x0000000000809947 */ /* 0x000fea0003800000 */
[----:B------:R-:W-:Y:S02]  /*08e0*/  ISETP.NE.AND P0, PT, R7, 0x1, PT ;  /* 0x000000010700780c */ /* 0x000fe40003f05270 */
[----:B------:R-:W-:-:S04]  /*08f0*/  LOP3.LUT R4, R2, 0x1, RZ, 0xc0, !PT ;  /* 0x0000000102047812 */ /* 0x000fc800078ec0ff */
[----:B------:R-:W-:-:S07]  /*0900*/  ISETP.NE.U32.AND P1, PT, R4, 0x1, PT ;  /* 0x000000010400780c */ /* 0x000fce0003f25070 */
[----:B------:R-:W0:Y:S01]  /*0910*/  @P0 LDC.64 R18, c[0x0][0x388] ;  /* 0x0000e200ff120b82 */ /* 0x000e220000000a00 */
[----:B------:R-:W-:Y:S02]  /*0920*/  @P0 IMAD R7, R5, R2, R6 ;  /* 0x0000000205070224 */ /* 0x000fe400078e0206 */
[C---:B------:R-:W-:Y:S01]  /*0930*/  @P0 IMAD R23, R6.reuse, R0, R3 ;  /* 0x0000000006170224 */ /* 0x040fe200078e0203 */
[----:B------:R-:W-:-:S04]  /*0940*/  @P0 IADD3 R6, PT, PT, R6, 0x2, RZ ;  /* 0x0000000206060810 */ /* 0x000fc80007ffe0ff */
[----:B------:R-:W1:Y:S08]  /*0950*/  @P0 LDC.64 R16, c[0x0][0x390] ;  /* 0x0000e400ff100b82 */ /* 0x000e700000000a00 */
[----:B------:R-:W2:Y:S08]  /*0960*/  @!P1 LDC.64 R10, c[0x0][0x388] ;  /* 0x0000e200ff0a9b82 */ /* 0x000eb00000000a00 */
[----:B------:R-:W3:Y:S01]  /*0970*/  @!P1 LDC.64 R8, c[0x0][0x390] ;  /* 0x0000e400ff089b82 */ /* 0x000ee20000000a00 */
[C---:B0-----:R-:W-:Y:S01]  /*0980*/  @P0 IMAD.WIDE.U32 R12, R7.reuse, 0x8, R18 ;  /* 0x00000008070c0825 */ /* 0x041fe200078e0012 */
[----:B------:R-:W-:-:S05]  /*0990*/  @P0 IADD3 R7, PT, PT, R7, 0x1, RZ ;  /* 0x0000000107070810 */ /* 0x000fca0007ffe0ff */
[----:B------:R-:W4:Y:S01]  /*09a0*/  @P0 LDG.E.64 R12, desc[UR6][R12.64] ;  /* 0x000000060c0c0981 */ /* 0x000f22000c1e1b00 */
[----:B-1----:R-:W-:-:S04]  /*09b0*/  @P0 IMAD.WIDE.U32 R14, R23, 0x8, R16 ;  /* 0x00000008170e0825 */ /* 0x002fc800078e0010 */
[----:B------:R-:W-:Y:S02]  /*09c0*/  @P0 IMAD.IADD R23, R23, 0x1, R0 ;  /* 0x0000000117170824 */ /* 0x000fe400078e0200 */
[----:B------:R-:W4:Y:S01]  /*09d0*/  @P0 LDG.E.64 R14, desc[UR6][R14.64] ;  /* 0x000000060e0e0981 */ /* 0x000f22000c1e1b00 */
[----:B------:R-:W-:-:S04]  /*09e0*/  @P0 IMAD.WIDE.U32 R18, R7, 0x8, R18 ;  /* 0x0000000807120825 */ /* 0x000fc800078e0012 */
[----:B------:R-:W-:Y:S02]  /*09f0*/  @P0 IMAD.WIDE.U32 R16, R23, 0x8, R16 ;  /* 0x0000000817100825 */ /* 0x000fe400078e0010 */
[----:B------:R-:W5:Y:S02]  /*0a00*/  @P0 LDG.E.64 R18, desc[UR6][R18.64] ;  /* 0x0000000612120981 */ /* 0x000f64000c1e1b00 */
[----:B------:R-:W-:Y:S02]  /*0a10*/  @!P1 IMAD R7, R5, R2, R6 ;  /* 0x0000000205079224 */ /* 0x000fe400078e0206 */
[----:B------:R-:W-:Y:S01]  /*0a20*/  @!P1 IMAD R23, R6, R0, R3 ;  /* 0x0000000006179224 */ /* 0x000fe200078e0203 */
[----:B------:R-:W5:Y:S01]  /*0a30*/  @P0 LDG.E.64 R16, desc[UR6][R16.64] ;  /* 0x0000000610100981 */ /* 0x000f62000c1e1b00 */
[----:B--2---:R-:W-:-:S04]  /*0a40*/  @!P1 IMAD.WIDE.U32 R10, R7, 0x8, R10 ;  /* 0x00000008070a9825 */ /* 0x004fc800078e000a */
[----:B---3--:R-:W-:Y:S02]  /*0a50*/  @!P1 IMAD.WIDE.U32 R8, R23, 0x8, R8 ;  /* 0x0000000817089825 */ /* 0x008fe400078e0008 */
[----:B------:R-:W2:Y:S04]  /*0a60*/  @!P1 LDG.E.64 R10, desc[UR6][R10.64] ;  /* 0x000000060a0a9981 */ /* 0x000ea8000c1e1b00 */
[----:B------:R-:W2:Y:S01]  /*0a70*/  @!P1 LDG.E.64 R8, desc[UR6][R8.64] ;  /* 0x0000000608089981 */ /* 0x000ea2000c1e1b00 */
[----:B----4-:R-:W-:-:S08]  /*0a80*/  @P0 DADD R12, R12, -R14 ;  /* 0x000000000c0c0229 */ /* 0x010fd0000000080e */
[----:B------:R-:W-:Y:S02]  /*0a90*/  @P0 DFMA R12, R12, R12, R20 ;  /* 0x0000000c0c0c022b */ /* 0x000fe40000000014 */
[----:B-----5:R-:W-:-:S08]  /*0aa0*/  @P0 DADD R6, R18, -R16 ;  /* 0x0000000012060229 */ /* 0x020fd00000000810 */
[----:B------:R-:W-:Y:S02]  /*0ab0*/  @P0 DFMA R20, R6, R6, R12 ;  /* 0x000000060614022b */ /* 0x000fe4000000000c */
[----:B--2---:R-:W-:-:S08]  /*0ac0*/  @!P1 DADD R6, R10, -R8 ;  /* 0x000000000a069229 */ /* 0x004fd00000000808 */
[----:B------:R-:W-:-:S11]  /*0ad0*/  @!P1 DFMA R20, R6, R6, R20 ;  /* 0x000000060614922b */ /* 0x000fd60000000014 */
.L_x_233:
[----:B------:R-:W0:Y:S01]  /*0ae0*/  MUFU.RSQ64H R7, R21 ;  /* 0x0000001500077308 */ /* 0x000e220000001c00 */
[----:B------:R-:W-:Y:S01]  /*0af0*/  IADD3 R6, PT, PT, R21, -0x3500000, RZ ;  /* 0xfcb0000015067810 */ /* 0x000fe20007ffe0ff */
[----:B------:R-:W-:Y:S01]  /*0b00*/  IMAD.MOV.U32 R10, RZ, RZ, 0x0 ;  /* 0x00000000ff0a7424 */ /* 0x000fe200078e00ff */
[----:B------:R-:W-:Y:S01]  /*0b10*/  MOV R11, 0x3fd80000 ;  /* 0x3fd80000000b7802 */ /* 0x000fe20000000f00 */
[----:B------:R-:W-:Y:S01]  /*0b20*/  BSSY.RECONVERGENT B0, `(.L_x_237) ;  /* 0x000000f000007945 */ /* 0x000fe20003800200 */
[----:B------:R-:W-:Y:S02]  /*0b30*/  ISETP.GE.U32.AND P0, PT, R6, 0x7ca00000, PT ;  /* 0x7ca000000600780c */ /* 0x000fe40003f06070 */
        /* <DEDUP_REMOVED lines=11> */
[----:B------:R-:W-:-:S07]  /*0bf0*/  MOV R0, 0xc10 ;  /* 0x00000c1000007802 */ /* 0x000fce0000000f00 */
[----:B------:R-:W-:Y:S05]  /*0c00*/  CALL.REL.NOINC `($__internal_9_$__cuda_sm20_dsqrt_rn_f64_mediumpath_v1) ;  /* 0x00000000001c7944 */ /* 0x000fea0003c00000 */
.L_x_238:
[----:B------:R-:W-:Y:S05]  /*0c10*/  BSYNC.RECONVERGENT B0 ;  /* 0x0000000000007941 */ /* 0x000fea0003800200 */
.L_x_237:
[----:B------:R-:W0:Y:S01]  /*0c20*/  LDC.64 R6, c[0x0][0x380] ;  /* 0x0000e000ff067b82 */ /* 0x000e220000000a00 */
[----:B------:R-:W1:Y:S02]  /*0c30*/  LDCU UR4, c[0x0][0x398] ;  /* 0x00007300ff0477ac */ /* 0x000e640008000800 */
[----:B-1----:R-:W-:-:S04]  /*0c40*/  IMAD R3, R5, UR4, R3 ;  /* 0x0000000405037c24 */ /* 0x002fc8000f8e0203 */
[----:B0-----:R-:W-:-:S05]  /*0c50*/  IMAD.WIDE.U32 R2, R3, 0x8, R6 ;  /* 0x0000000803027825 */ /* 0x001fca00078e0006 */
[----:B------:R-:W-:Y:S01]  /*0c60*/  STG.E.64 desc[UR6][R2.64], R10 ;  /* 0x0000000a02007986 */ /* 0x000fe2000c101b06 */
[----:B------:R-:W-:Y:S05]  /*0c70*/  EXIT ;  /* 0x000000000000794d */ /* 0x000fea0003800000 */
        .weak           $__internal_9_$__cuda_sm20_dsqrt_rn_f64_mediumpath_v1
        .type           $__internal_9_$__cuda_sm20_dsqrt_rn_f64_mediumpath_v1,@function
        .size           $__internal_9_$__cuda_sm20_dsqrt_rn_f64_mediumpath_v1,(.L_x_255 - $__internal_9_$__cuda_sm20_dsqrt_rn_f64_mediumpath_v1)
$__internal_9_$__cuda_sm20_dsqrt_rn_f64_mediumpath_v1:
        /* <DEDUP_REMOVED lines=16> */
.L_x_240:
        /* <DEDUP_REMOVED lines=24> */
.L_x_242:
[----:B------:R-:W-:-:S11]  /*0f00*/  DADD R6, R12, R12 ;  /* 0x000000000c067229 */ /* 0x000fd6000000000c */
.L_x_241:
[----:B------:R-:W-:Y:S05]  /*0f10*/  BSYNC.RECONVERGENT B1 ;  /* 0x0000000000017941 */ /* 0x000fea0003800200 */
.L_x_239:
[----:B------:R-:W-:Y:S02]  /*0f20*/  IMAD.MOV.U32 R11, RZ, RZ, R7 ;  /* 0x000000ffff0b7224 */ /* 0x000fe400078e0007 */
[----:B------:R-:W-:Y:S01]  /*0f30*/  HFMA2 R7, -RZ, RZ, 0, 0 ;  /* 0x00000000ff077431 */ /* 0x000fe200000001ff */
[----:B------:R-:W-:Y:S02]  /*0f40*/  MOV R10, R6 ;  /* 0x00000006000a7202 */ /* 0x000fe40000000f00 */
[----:B------:R-:W-:-:S04]  /*0f50*/  MOV R6, R0 ;  /* 0x0000000000067202 */ /* 0x000fc80000000f00 */
[----:B------:R-:W-:Y:S05]  /*0f60*/  RET.REL.NODEC R6 `(_Z9findDistsPdS_S_jjd) ;  /* 0xfffffff006247950 */ /* 0x000fea0003c3ffff */
.L_x_243:
        /* <DEDUP_REMOVED lines=9> */
.L_x_255:


//--------------------- .text._Z9transposePdS_jj  --------------------------
	.section	.text._Z9transposePdS_jj,"ax",@progbits
	.align	128
        .global         _Z9transposePdS_jj
        .type           _Z9transposePdS_jj,@function
        .size           _Z9transposePdS_jj,(.L_x_274 - _Z9transposePdS_jj)
        .other          _Z9transposePdS_jj,@"STO_CUDA_ENTRY STV_DEFAULT"
_Z9transposePdS_jj:
.text._Z9transposePdS_jj:
        /* <DEDUP_REMOVED lines=8> */
[----:B------:R-:W0:Y:S01]  /*0080*/  S2R R7, SR_CTAID.X ;  /* 0x0000000000077919 */ /* 0x000e220000002500 */
[----:B------:R-:W1:Y:S01]  /*0090*/  LDC.64 R2, c[0x0][0x380] ;  /* 0x0000e000ff027b82 */ /* 0x000e620000000a00 */
[----:B------:R-:W2:Y:S01]  /*00a0*/  LDCU.64 UR4, c[0x0][0x358] ;  /* 0x00006b00ff0477ac */ /* 0x000ea20008000a00 */
[----:B------:R-:W3:Y:S01]  /*00b0*/  LDCU UR7, c[0x0][0x394] ;  /* 0x00007280ff0777ac */ /* 0x000ee20008000800 */
[----:B0-----:R-:W-:-:S04]  /*00c0*/  IMAD R5, R7, UR6, R0 ;  /* 0x0000000607057c24 */ /* 0x001fc8000f8e0200 */
[----:B-1----:R-:W-:Y:S02]  /*00d0*/  IMAD.WIDE.U32 R2, R5, 0x8, R2 ;  /* 0x0000000805027825 */ /* 0x002fe400078e0002 */
[----:B------:R-:W0:Y:S04]  /*00e0*/  LDC.64 R4, c[0x0][0x388] ;  /* 0x0000e200ff047b82 */ /* 0x000e280000000a00 */
[----:B--2---:R-:W2:Y:S01]  /*00f0*/  LDG.E.64 R2, desc[UR4][R2.64] ;  /* 0x0000000402027981 */ /* 0x004ea2000c1e1b00 */
[----:B---3--:R-:W-:-:S04]  /*0100*/  IMAD R7, R0, UR7, R7 ;  /* 0x0000000700077c24 */ /* 0x008fc8000f8e0207 */
[----:B0-----:R-:W-:-:S05]  /*0110*/  IMAD.WIDE.U32 R4, R7, 0x8, R4 ;  /* 0x0000000807047825 */ /* 0x001fca00078e0004 */
[----:B--2---:R-:W-:Y:S01]  /*0120*/  STG.E.64 desc[UR4][R4.64], R2 ;  /* 0x0000000204007986 */ /* 0x004fe2000c101b04 */
[----:B------:R-:W-:Y:S05]  /*0130*/  EXIT ;  /* 0x000000000000794d */ /* 0x000fea0003800000 */
.L_x_244:
        /* <DEDUP_REMOVED lines=12> */
.L_x_274:


//--------------------- .nv.global.init           --------------------------
	.section	.nv.global.init,"aw",@progbits
	.align	4
.nv.global.init:
	.type		mrg32k3aM1SubSeq,@object
	.size		mrg32k3aM1SubSeq,(mrg32k3aM2SubSeq - mrg32k3aM1SubSeq)
mrg32k3aM1SubSeq:
        /*0000*/ 	.byte	0x0b, 0xcc, 0xee, 0x04, 0x73, 0x29, 0x8b, 0x6f, 0xf6, 0x53, 0x03, 0xf6, 0x23, 0xf6, 0xea, 0xda
        /* <DEDUP_REMOVED lines=125> */
	.type		mrg32k3aM2SubSeq,@object
	.size		mrg32k3aM2SubSeq,(mrg32k3aM1 - mrg32k3aM2SubSeq)
mrg32k3aM2SubSeq:
        /* <DEDUP_REMOVED lines=126> */
	.type		mrg32k3aM1,@object
	.size		mrg32k3aM1,(mrg32k3aM1Seq - mrg32k3aM1)
mrg32k3aM1:
        /* <DEDUP_REMOVED lines=144> */
	.type		mrg32k3aM1Seq,@object
	.size		mrg32k3aM1Seq,(mrg32k3aM2 - mrg32k3aM1Seq)
mrg32k3aM1Seq:
        /* <DEDUP_REMOVED lines=144> */
	.type		mrg32k3aM2,@object
	.size		mrg32k3aM2,(mrg32k3aM2Seq - mrg32k3aM2)
mrg32k3aM2:
        /* <DEDUP_REMOVED lines=144> */
	.type		mrg32k3aM2Seq,@object
	.size		mrg32k3aM2Seq,(precalc_xorwow_matrix - mrg32k3aM2Seq)
mrg32k3aM2Seq:
        /* <DEDUP_REMOVED lines=144> */
	.type		precalc_xorwow_matrix,@object
	.size		precalc_xorwow_matrix,(precalc_xorwow_offset_matrix - precalc_xorwow_matrix)
precalc_xorwow_matrix:
        /* <DEDUP_REMOVED lines=6400> */
	.type		precalc_xorwow_offset_matrix,@object
	.size		precalc_xorwow_offset_matrix,(.L_1 - precalc_xorwow_offset_matrix)
precalc_xorwow_offset_matrix:
        /* <DEDUP_REMOVED lines=6400> */
.L_1:


//--------------------- .nv.shared.reserved.0     --------------------------
	.section	.nv.shared.reserved.0,"aw",@nobits
	.weak		__nv_reservedSMEM_offset_0_alias
	.size		__nv_reservedSMEM_offset_0_alias, 0, 64
	.other		__nv_reservedSMEM_offset_0_alias,@"STO_CUDA_RESERVED_SHARED STV_DEFAULT"
__nv_reservedSMEM_offset_0_alias:
	.zero		0
	.zero		64


//--------------------- .nv.shared._Z8NBodyMulPdS_S_S_jjj --------------------------
	.section	.nv.shared._Z8NBodyMulPdS_S_S_jjj,"aw",@nobits
	.sectionflags	@""
	.align	8
.nv.shared._Z8NBodyMulPdS_S_S_jjj:
	.zero		5120


//--------------------- .nv.constant0._Z15getMaxEdgeErrorPdS_S_jjS_ --------------------------
	.section	.nv.constant0._Z15getMaxEdgeErrorPdS_S_jjS_,"a",@progbits
	.sectionflags	@""
	.align	4
.nv.constant0._Z15getMaxEdgeErrorPdS_S_jjS_:
	.zero		936


//--------------------- .nv.constant0._Z14getErrorEnergyPdS_S_S_j --------------------------
	.section	.nv.constant0._Z14getErrorEnergyPdS_S_S_j,"a",@progbits
	.sectionflags	@""
	.align	4
.nv.constant0._Z14getErrorEnergyPdS_S_S_j:
	.zero		932


//--------------------- .nv.constant0._Z15addDisplacementPdS_djj --------------------------
	.section	.nv.constant0._Z15addDisplacementPdS_djj,"a",@progbits
	.sectionflags	@""
	.align	4
.nv.constant0._Z15addDisplacementPdS_djj:
	.zero		928


//--------------------- .nv.constant0._Z6addVelPdS_ddjjjS_ --------------------------
	.section	.nv.constant0._Z6addVelPdS_ddjjjS_,"a",@progbits
	.sectionflags	@""
	.align	4
.nv.constant0._Z6addVelPdS_ddjjjS_:
	.zero		952


//--------------------- .nv.constant0._Z22generate_normal_kernelP17curandStateXORWOWiiPd --------------------------
	.section	.nv.constant0._Z22generate_normal_kernelP17curandStateXORWOWiiPd,"a",@progbits
	.sectionflags	@""
	.align	4
.nv.constant0._Z22generate_normal_kernelP17curandStateXORWOWiiPd:
	.zero		920


//--------------------- .nv.constant0._Z12setup_kernelP17curandStateXORWOWii --------------------------
	.section	.nv.constant0._Z12setup_kernelP17curandStateXORWOWii,"a",@progbits
	.sectionflags	@""
	.align	4
.nv.constant0._Z12setup_kernelP17curandStateXORWOWii:
	.zero		912


//--------------------- .nv.constant0._Z8NBodyMulPdS_S_S_jjj --------------------------
	.section	.nv.constant0._Z8NBodyMulPdS_S_S_jjj,"a",@progbits
	.sectionflags	@""
	.align	4
.nv.constant0._Z8NBodyMulPdS_S_S_jjj:
	.zero		940


//--------------------- .nv.constant0._Z8NBodyMulPdS_S_S_jj --------------------------
	.section	.nv.constant0._Z8NBodyMulPdS_S_S_jj,"a",@progbits
	.sectionflags	@""
	.align	4
.nv.constant0._Z8NBodyMulPdS_S_S_jj:
	.zero		936


//--------------------- .nv.constant0._Z11partialCompPdS_dj --------------------------
	.section	.nv.constant0._Z11partialCompPdS_dj,"a",@progbits
	.sectionflags	@""
	.align	4
.nv.constant0._Z11partialCompPdS_dj:
	.zero		924


//--------------------- .nv.constant0._Z8distSumsPdS_S_j --------------------------
	.section	.nv.constant0._Z8distSumsPdS_S_j,"a",@progbits
	.sectionflags	@""
	.align	4
.nv.constant0._Z8distSumsPdS_S_j:
	.zero		924


//--------------------- .nv.constant0._Z12squareReducePdS_jj --------------------------
	.section	.nv.constant0._Z12squareReducePdS_jj,"a",@progbits
	.sectionflags	@""
	.align	4
.nv.constant0._Z12squareReducePdS_jj:
	.zero		920


//--------------------- .nv.constant0._Z9ptwSquarePdS_jj --------------------------
	.section	.nv.constant0._Z9ptwSquarePdS_jj,"a",@progbits
	.sectionflags	@""
	.align	4
.nv.constant0._Z9ptwSquarePdS_jj:
	.zero		920


//--------------------- .nv.constant0._Z13copyToPaddedTPdS_jjj --------------------------
	.section	.nv.constant0._Z13copyToPaddedTPdS_jjj,"a",@progbits
	.sectionflags	@""
	.align	4
.nv.constant0._Z13copyToPaddedTPdS_jjj:
	.zero		924


//--------------------- .nv.constant0._Z12copyToPaddedPdS_jjj --------------------------
	.section	.nv.constant0._Z12copyToPaddedPdS_jjj,"a",@progbits
	.sectionflags	@""
	.align	4
.nv.constant0._Z12copyToPaddedPdS_jjj:
	.zero		924


//--------------------- .nv.constant0._Z14nBodyIterationPdS_jjd --------------------------
	.section	.nv.constant0._Z14nBodyIterationPdS_jjd,"a",@progbits
	.sectionflags	@""
	.align	4
.nv.constant0._Z14nBodyIterationPdS_jjd:
	.zero		928


//--------------------- .nv.constant0._Z10edgeForcesPdS_S_S_S_jjdd --------------------------
	.section	.nv.constant0._Z10edgeForcesPdS_S_S_S_jjdd,"a",@progbits
	.sectionflags	@""
	.align	4
.nv.constant0._Z10edgeForcesPdS_S_S_S_jjdd:
	.zero		960


//--------------------- .nv.constant0._Z11NBodyForcesPdS_S_S_jjd --------------------------
	.section	.nv.constant0._Z11NBodyForcesPdS_S_S_jjd,"a",@progbits
	.sectionflags	@""
	.align	4
.nv.constant0._Z11NBodyForcesPdS_S_S_jjd:
	.zero		944


//--------------------- .nv.constant0._Z9findDistsPdS_S_jjd --------------------------
	.section	.nv.constant0._Z9findDistsPdS_S_jjd,"a",@progbits
	.sectionflags	@""
	.align	4
.nv.constant0._Z9findDistsPdS_S_jjd:
	.zero		936


//--------------------- .nv.constant0._Z9transposePdS_jj --------------------------
	.section	.nv.constant0._Z9transposePdS_jj,"a",@progbits
	.sectionflags	@""
	.align	4
.nv.constant0._Z9transposePdS_jj:
	.zero		920


//--------------------- SYMBOLS --------------------------

	.type		.nv.reservedSmem.offset0,@object
	.size		.nv.reservedSmem.offset0,0x4
	.type		.nv.reservedSmem.cap,@object
	.size		.nv.reservedSmem.cap,0x4
